//
// Generated by NVIDIA NVVM Compiler
//
// Compiler Build ID: CL-36424714
// Cuda compilation tools, release 13.0, V13.0.88
// Based on NVVM 20.0.0
//

.version 9.0
.target sm_100
.address_size 64

	// .globl	_Z12kernelGeNormiiiiiiPfPsS_S_S_S_S_S_S_S_S_S_
.extern .func  (.param .b64 func_retval0) malloc
(
	.param .b64 malloc_param_0
)
;
.extern .func  (.param .b32 func_retval0) vprintf
(
	.param .b64 vprintf_param_0,
	.param .b64 vprintf_param_1
)
;
.extern .func free
(
	.param .b64 free_param_0
)
;
.func  (.param .b64 func_retval0) __internal_accurate_pow
(
	.param .b64 __internal_accurate_pow_param_0
)
;
.global .align 1 .b8 $str[26] = {37, 100, 58, 32, 109, 97, 108, 108, 111, 99, 32, 102, 97, 105, 108, 101, 100, 44, 32, 37, 100, 32, 37, 100, 10};
.global .align 1 .b8 $str$1[10] = {105, 110, 100, 37, 100, 32, 37, 102, 10};

.visible .entry _Z12kernelGeNormiiiiiiPfPsS_S_S_S_S_S_S_S_S_S_(
	.param .u32 _Z12kernelGeNormiiiiiiPfPsS_S_S_S_S_S_S_S_S_S__param_0,
	.param .u32 _Z12kernelGeNormiiiiiiPfPsS_S_S_S_S_S_S_S_S_S__param_1,
	.param .u32 _Z12kernelGeNormiiiiiiPfPsS_S_S_S_S_S_S_S_S_S__param_2,
	.param .u32 _Z12kernelGeNormiiiiiiPfPsS_S_S_S_S_S_S_S_S_S__param_3,
	.param .u32 _Z12kernelGeNormiiiiiiPfPsS_S_S_S_S_S_S_S_S_S__param_4,
	.param .u32 _Z12kernelGeNormiiiiiiPfPsS_S_S_S_S_S_S_S_S_S__param_5,
	.param .u64 .ptr .align 1 _Z12kernelGeNormiiiiiiPfPsS_S_S_S_S_S_S_S_S_S__param_6,
	.param .u64 .ptr .align 1 _Z12kernelGeNormiiiiiiPfPsS_S_S_S_S_S_S_S_S_S__param_7,
	.param .u64 .ptr .align 1 _Z12kernelGeNormiiiiiiPfPsS_S_S_S_S_S_S_S_S_S__param_8,
	.param .u64 .ptr .align 1 _Z12kernelGeNormiiiiiiPfPsS_S_S_S_S_S_S_S_S_S__param_9,
	.param .u64 .ptr .align 1 _Z12kernelGeNormiiiiiiPfPsS_S_S_S_S_S_S_S_S_S__param_10,
	.param .u64 .ptr .align 1 _Z12kernelGeNormiiiiiiPfPsS_S_S_S_S_S_S_S_S_S__param_11,
	.param .u64 .ptr .align 1 _Z12kernelGeNormiiiiiiPfPsS_S_S_S_S_S_S_S_S_S__param_12,
	.param .u64 .ptr .align 1 _Z12kernelGeNormiiiiiiPfPsS_S_S_S_S_S_S_S_S_S__param_13,
	.param .u64 .ptr .align 1 _Z12kernelGeNormiiiiiiPfPsS_S_S_S_S_S_S_S_S_S__param_14,
	.param .u64 .ptr .align 1 _Z12kernelGeNormiiiiiiPfPsS_S_S_S_S_S_S_S_S_S__param_15,
	.param .u64 .ptr .align 1 _Z12kernelGeNormiiiiiiPfPsS_S_S_S_S_S_S_S_S_S__param_16,
	.param .u64 .ptr .align 1 _Z12kernelGeNormiiiiiiPfPsS_S_S_S_S_S_S_S_S_S__param_17
)
{
	.reg .pred 	%p<212>;
	.reg .b32 	%r<639>;
	.reg .b32 	%f<870>;
	.reg .b64 	%rd<360>;
	.reg .b64 	%fd<90>;

	ld.param.u32 	%r188, [_Z12kernelGeNormiiiiiiPfPsS_S_S_S_S_S_S_S_S_S__param_0];
	ld.param.u32 	%r189, [_Z12kernelGeNormiiiiiiPfPsS_S_S_S_S_S_S_S_S_S__param_1];
	ld.param.u32 	%r190, [_Z12kernelGeNormiiiiiiPfPsS_S_S_S_S_S_S_S_S_S__param_2];
	ld.param.u32 	%r193, [_Z12kernelGeNormiiiiiiPfPsS_S_S_S_S_S_S_S_S_S__param_3];
	ld.param.u32 	%r191, [_Z12kernelGeNormiiiiiiPfPsS_S_S_S_S_S_S_S_S_S__param_4];
	ld.param.u32 	%r192, [_Z12kernelGeNormiiiiiiPfPsS_S_S_S_S_S_S_S_S_S__param_5];
	ld.param.u64 	%rd25, [_Z12kernelGeNormiiiiiiPfPsS_S_S_S_S_S_S_S_S_S__param_6];
	ld.param.u64 	%rd26, [_Z12kernelGeNormiiiiiiPfPsS_S_S_S_S_S_S_S_S_S__param_7];
	ld.param.u64 	%rd27, [_Z12kernelGeNormiiiiiiPfPsS_S_S_S_S_S_S_S_S_S__param_8];
	ld.param.u64 	%rd28, [_Z12kernelGeNormiiiiiiPfPsS_S_S_S_S_S_S_S_S_S__param_12];
	ld.param.u64 	%rd29, [_Z12kernelGeNormiiiiiiPfPsS_S_S_S_S_S_S_S_S_S__param_13];
	ld.param.u64 	%rd30, [_Z12kernelGeNormiiiiiiPfPsS_S_S_S_S_S_S_S_S_S__param_14];
	ld.param.u64 	%rd31, [_Z12kernelGeNormiiiiiiPfPsS_S_S_S_S_S_S_S_S_S__param_15];
	ld.param.u64 	%rd32, [_Z12kernelGeNormiiiiiiPfPsS_S_S_S_S_S_S_S_S_S__param_16];
	ld.param.u64 	%rd33, [_Z12kernelGeNormiiiiiiPfPsS_S_S_S_S_S_S_S_S_S__param_17];
	cvta.to.global.u64 	%rd1, %rd27;
	cvta.to.global.u64 	%rd2, %rd33;
	cvta.to.global.u64 	%rd3, %rd26;
	cvta.to.global.u64 	%rd4, %rd25;
	cvta.to.global.u64 	%rd5, %rd29;
	cvta.to.global.u64 	%rd6, %rd31;
	cvta.to.global.u64 	%rd7, %rd28;
	cvta.to.global.u64 	%rd8, %rd32;
	cvta.to.global.u64 	%rd9, %rd30;
	mov.u32 	%r194, %ctaid.x;
	mov.u32 	%r195, %ntid.x;
	mov.u32 	%r196, %tid.x;
	mad.lo.s32 	%r1, %r194, %r195, %r196;
	setp.ge.s32 	%p1, %r1, %r193;
	@%p1 bra 	$L__BB0_188;
	setp.lt.s32 	%p2, %r189, 1;
	@%p2 bra 	$L__BB0_104;
	mul.lo.s32 	%r2, %r189, %r1;
	setp.ne.s32 	%p3, %r192, 1;
	mul.lo.s32 	%r3, %r190, %r1;
	mov.f64 	%fd21, 0d4000000000000000;
	{
	.reg .b32 %temp; 
	mov.b64 	{%temp, %r4}, %fd21;
	}
	@%p3 bra 	$L__BB0_47;
	setp.eq.s32 	%p59, %r191, 2;
	@%p59 bra 	$L__BB0_25;
	setp.ne.s32 	%p60, %r191, 1;
	@%p60 bra 	$L__BB0_41;
	setp.lt.s32 	%p97, %r190, 1;
	@%p97 bra 	$L__BB0_19;
	and.b32  	%r5, %r190, 7;
	and.b32  	%r6, %r190, 3;
	and.b32  	%r7, %r190, 2147483640;
	and.b32  	%r8, %r190, 1;
	mov.b32 	%r566, 0;
$L__BB0_7:
	setp.lt.u32 	%p102, %r190, 8;
	add.s32 	%r362, %r566, %r2;
	mul.wide.s32 	%rd149, %r362, 4;
	add.s64 	%rd10, %rd5, %rd149;
	mov.b32 	%r569, 0;
	st.global.u32 	[%rd10], %r569;
	mov.f32 	%f826, 0f00000000;
	@%p102 bra 	$L__BB0_10;
	mov.b32 	%r567, 0;
	mov.f32 	%f826, 0f00000000;
$L__BB0_9:
	.pragma "nounroll";
	add.s32 	%r364, %r567, %r3;
	mul.wide.s32 	%rd150, %r364, 2;
	add.s64 	%rd151, %rd3, %rd150;
	ld.global.s16 	%r365, [%rd151];
	mad.lo.s32 	%r366, %r189, %r365, %r566;
	mul.wide.s32 	%rd152, %r366, 4;
	add.s64 	%rd153, %rd2, %rd152;
	ld.global.f32 	%f357, [%rd153];
	mul.wide.s32 	%rd154, %r364, 4;
	add.s64 	%rd155, %rd1, %rd154;
	ld.global.f32 	%f358, [%rd155];
	fma.rn.f32 	%f359, %f357, %f358, %f826;
	st.global.f32 	[%rd10], %f359;
	ld.global.s16 	%r367, [%rd151+2];
	mad.lo.s32 	%r368, %r189, %r367, %r566;
	mul.wide.s32 	%rd156, %r368, 4;
	add.s64 	%rd157, %rd2, %rd156;
	ld.global.f32 	%f360, [%rd157];
	ld.global.f32 	%f361, [%rd155+4];
	fma.rn.f32 	%f362, %f360, %f361, %f359;
	st.global.f32 	[%rd10], %f362;
	ld.global.s16 	%r369, [%rd151+4];
	mad.lo.s32 	%r370, %r189, %r369, %r566;
	mul.wide.s32 	%rd158, %r370, 4;
	add.s64 	%rd159, %rd2, %rd158;
	ld.global.f32 	%f363, [%rd159];
	ld.global.f32 	%f364, [%rd155+8];
	fma.rn.f32 	%f365, %f363, %f364, %f362;
	st.global.f32 	[%rd10], %f365;
	ld.global.s16 	%r371, [%rd151+6];
	mad.lo.s32 	%r372, %r189, %r371, %r566;
	mul.wide.s32 	%rd160, %r372, 4;
	add.s64 	%rd161, %rd2, %rd160;
	ld.global.f32 	%f366, [%rd161];
	ld.global.f32 	%f367, [%rd155+12];
	fma.rn.f32 	%f368, %f366, %f367, %f365;
	st.global.f32 	[%rd10], %f368;
	ld.global.s16 	%r373, [%rd151+8];
	mad.lo.s32 	%r374, %r189, %r373, %r566;
	mul.wide.s32 	%rd162, %r374, 4;
	add.s64 	%rd163, %rd2, %rd162;
	ld.global.f32 	%f369, [%rd163];
	ld.global.f32 	%f370, [%rd155+16];
	fma.rn.f32 	%f371, %f369, %f370, %f368;
	st.global.f32 	[%rd10], %f371;
	ld.global.s16 	%r375, [%rd151+10];
	mad.lo.s32 	%r376, %r189, %r375, %r566;
	mul.wide.s32 	%rd164, %r376, 4;
	add.s64 	%rd165, %rd2, %rd164;
	ld.global.f32 	%f372, [%rd165];
	ld.global.f32 	%f373, [%rd155+20];
	fma.rn.f32 	%f374, %f372, %f373, %f371;
	st.global.f32 	[%rd10], %f374;
	ld.global.s16 	%r377, [%rd151+12];
	mad.lo.s32 	%r378, %r189, %r377, %r566;
	mul.wide.s32 	%rd166, %r378, 4;
	add.s64 	%rd167, %rd2, %rd166;
	ld.global.f32 	%f375, [%rd167];
	ld.global.f32 	%f376, [%rd155+24];
	fma.rn.f32 	%f377, %f375, %f376, %f374;
	st.global.f32 	[%rd10], %f377;
	ld.global.s16 	%r379, [%rd151+14];
	mad.lo.s32 	%r380, %r189, %r379, %r566;
	mul.wide.s32 	%rd168, %r380, 4;
	add.s64 	%rd169, %rd2, %rd168;
	ld.global.f32 	%f378, [%rd169];
	ld.global.f32 	%f379, [%rd155+28];
	fma.rn.f32 	%f826, %f378, %f379, %f377;
	st.global.f32 	[%rd10], %f826;
	add.s32 	%r567, %r567, 8;
	setp.ne.s32 	%p103, %r567, %r7;
	mov.u32 	%r569, %r7;
	@%p103 bra 	$L__BB0_9;
$L__BB0_10:
	setp.eq.s32 	%p104, %r5, 0;
	@%p104 bra 	$L__BB0_18;
	add.s32 	%r381, %r5, -1;
	setp.lt.u32 	%p105, %r381, 3;
	@%p105 bra 	$L__BB0_13;
	add.s32 	%r382, %r569, %r3;
	mul.wide.s32 	%rd170, %r382, 2;
	add.s64 	%rd171, %rd3, %rd170;
	ld.global.s16 	%r383, [%rd171];
	mad.lo.s32 	%r384, %r189, %r383, %r566;
	mul.wide.s32 	%rd172, %r384, 4;
	add.s64 	%rd173, %rd2, %rd172;
	ld.global.f32 	%f380, [%rd173];
	mul.wide.s32 	%rd174, %r382, 4;
	add.s64 	%rd175, %rd1, %rd174;
	ld.global.f32 	%f381, [%rd175];
	fma.rn.f32 	%f382, %f380, %f381, %f826;
	st.global.f32 	[%rd10], %f382;
	ld.global.s16 	%r385, [%rd171+2];
	mad.lo.s32 	%r386, %r189, %r385, %r566;
	mul.wide.s32 	%rd176, %r386, 4;
	add.s64 	%rd177, %rd2, %rd176;
	ld.global.f32 	%f383, [%rd177];
	ld.global.f32 	%f384, [%rd175+4];
	fma.rn.f32 	%f385, %f383, %f384, %f382;
	st.global.f32 	[%rd10], %f385;
	ld.global.s16 	%r387, [%rd171+4];
	mad.lo.s32 	%r388, %r189, %r387, %r566;
	mul.wide.s32 	%rd178, %r388, 4;
	add.s64 	%rd179, %rd2, %rd178;
	ld.global.f32 	%f386, [%rd179];
	ld.global.f32 	%f387, [%rd175+8];
	fma.rn.f32 	%f388, %f386, %f387, %f385;
	st.global.f32 	[%rd10], %f388;
	ld.global.s16 	%r389, [%rd171+6];
	mad.lo.s32 	%r390, %r189, %r389, %r566;
	mul.wide.s32 	%rd180, %r390, 4;
	add.s64 	%rd181, %rd2, %rd180;
	ld.global.f32 	%f389, [%rd181];
	ld.global.f32 	%f390, [%rd175+12];
	fma.rn.f32 	%f826, %f389, %f390, %f388;
	st.global.f32 	[%rd10], %f826;
	add.s32 	%r569, %r569, 4;
$L__BB0_13:
	setp.eq.s32 	%p106, %r6, 0;
	@%p106 bra 	$L__BB0_18;
	setp.eq.s32 	%p107, %r6, 1;
	@%p107 bra 	$L__BB0_16;
	add.s32 	%r391, %r569, %r3;
	mul.wide.s32 	%rd182, %r391, 2;
	add.s64 	%rd183, %rd3, %rd182;
	ld.global.s16 	%r392, [%rd183];
	mad.lo.s32 	%r393, %r189, %r392, %r566;
	mul.wide.s32 	%rd184, %r393, 4;
	add.s64 	%rd185, %rd2, %rd184;
	ld.global.f32 	%f391, [%rd185];
	mul.wide.s32 	%rd186, %r391, 4;
	add.s64 	%rd187, %rd1, %rd186;
	ld.global.f32 	%f392, [%rd187];
	fma.rn.f32 	%f393, %f391, %f392, %f826;
	st.global.f32 	[%rd10], %f393;
	ld.global.s16 	%r394, [%rd183+2];
	mad.lo.s32 	%r395, %r189, %r394, %r566;
	mul.wide.s32 	%rd188, %r395, 4;
	add.s64 	%rd189, %rd2, %rd188;
	ld.global.f32 	%f394, [%rd189];
	ld.global.f32 	%f395, [%rd187+4];
	fma.rn.f32 	%f826, %f394, %f395, %f393;
	st.global.f32 	[%rd10], %f826;
	add.s32 	%r569, %r569, 2;
$L__BB0_16:
	setp.eq.s32 	%p108, %r8, 0;
	@%p108 bra 	$L__BB0_18;
	add.s32 	%r396, %r569, %r3;
	mul.wide.s32 	%rd190, %r396, 2;
	add.s64 	%rd191, %rd3, %rd190;
	ld.global.s16 	%r397, [%rd191];
	mad.lo.s32 	%r398, %r189, %r397, %r566;
	mul.wide.s32 	%rd192, %r398, 4;
	add.s64 	%rd193, %rd2, %rd192;
	ld.global.f32 	%f396, [%rd193];
	mul.wide.s32 	%rd194, %r396, 4;
	add.s64 	%rd195, %rd1, %rd194;
	ld.global.f32 	%f397, [%rd195];
	fma.rn.f32 	%f398, %f396, %f397, %f826;
	st.global.f32 	[%rd10], %f398;
$L__BB0_18:
	add.s32 	%r566, %r566, 1;
	setp.eq.s32 	%p109, %r566, %r189;
	@%p109 bra 	$L__BB0_104;
	bra.uni 	$L__BB0_7;
$L__BB0_19:
	add.s32 	%r353, %r189, -1;
	and.b32  	%r18, %r189, 3;
	setp.lt.u32 	%p98, %r353, 3;
	mov.b32 	%r573, 0;
	@%p98 bra 	$L__BB0_22;
	and.b32  	%r573, %r189, 2147483644;
	mov.b32 	%r571, 0;
$L__BB0_21:
	add.s32 	%r355, %r571, %r2;
	mul.wide.s32 	%rd145, %r355, 4;
	add.s64 	%rd146, %rd5, %rd145;
	mov.b32 	%r356, 0;
	st.global.u32 	[%rd146], %r356;
	st.global.u32 	[%rd146+4], %r356;
	st.global.u32 	[%rd146+8], %r356;
	st.global.u32 	[%rd146+12], %r356;
	add.s32 	%r571, %r571, 4;
	setp.ne.s32 	%p99, %r571, %r573;
	@%p99 bra 	$L__BB0_21;
$L__BB0_22:
	setp.eq.s32 	%p100, %r18, 0;
	@%p100 bra 	$L__BB0_104;
	mov.b32 	%r574, 0;
$L__BB0_24:
	.pragma "nounroll";
	add.s32 	%r358, %r573, %r2;
	mul.wide.s32 	%rd147, %r358, 4;
	add.s64 	%rd148, %rd5, %rd147;
	mov.b32 	%r359, 0;
	st.global.u32 	[%rd148], %r359;
	add.s32 	%r573, %r573, 1;
	add.s32 	%r574, %r574, 1;
	setp.eq.s32 	%p101, %r574, %r18;
	@%p101 bra 	$L__BB0_104;
	bra.uni 	$L__BB0_24;
$L__BB0_25:
	add.s32 	%r27, %r190, -1;
	and.b32  	%r28, %r190, 3;
	and.b32  	%r29, %r190, 2147483644;
	and.b32  	%r30, %r190, 1;
	mov.b32 	%r575, 0;
$L__BB0_26:
	setp.gt.s32 	%p61, %r190, 0;
	add.s32 	%r296, %r575, %r2;
	mul.wide.s32 	%rd115, %r296, 4;
	add.s64 	%rd11, %rd5, %rd115;
	mov.b32 	%r297, 0;
	st.global.u32 	[%rd11], %r297;
	mov.f32 	%f830, 0f00000000;
	@%p61 bra 	$L__BB0_33;
$L__BB0_27:
	setp.lt.s32 	%p88, %r4, 0;
	cvt.f64.f32 	%fd70, %f830;
	{
	.reg .b32 %temp; 
	mov.b64 	{%temp, %r34}, %fd70;
	}
	shr.u32 	%r345, %r34, 20;
	and.b32  	%r346, %r345, 2047;
	add.s32 	%r347, %r346, -1012;
	mov.b64 	%rd142, %fd70;
	shl.b64 	%rd143, %rd142, %r347;
	setp.eq.s64 	%p89, %rd143, -9223372036854775808;
	{ // callseq 3, 0
	.param .b64 param0;
	st.param.f64 	[param0], %fd70;
	.param .b64 retval0;
	call.uni (retval0), 
	__internal_accurate_pow, 
	(
	param0
	);
	ld.param.f64 	%fd71, [retval0];
	} // callseq 3
	neg.f64 	%fd73, %fd71;
	selp.f64 	%fd74, %fd73, %fd71, %p89;
	selp.f64 	%fd75, %fd74, %fd71, %p88;
	cvt.rzi.f64.f64 	%fd76, %fd70;
	setp.neu.f64 	%p90, %fd76, %fd70;
	selp.f64 	%fd78, 0dFFF8000000000000, %fd75, %p90;
	selp.f64 	%fd86, %fd78, %fd75, %p88;
	add.f64 	%fd79, %fd70, 0d4000000000000000;
	{
	.reg .b32 %temp; 
	mov.b64 	{%temp, %r348}, %fd79;
	}
	and.b32  	%r349, %r348, 2146435072;
	setp.ne.s32 	%p91, %r349, 2146435072;
	@%p91 bra 	$L__BB0_32;
	setp.nan.f32 	%p92, %f830, %f830;
	@%p92 bra 	$L__BB0_31;
	abs.f64 	%fd80, %fd70;
	setp.neu.f64 	%p93, %fd80, 0d7FF0000000000000;
	@%p93 bra 	$L__BB0_32;
	setp.lt.s32 	%p94, %r34, 0;
	selp.b32 	%r350, 0, 2146435072, %p94;
	mov.b32 	%r351, 0;
	mov.b64 	%fd86, {%r351, %r350};
	bra.uni 	$L__BB0_32;
$L__BB0_31:
	mov.f64 	%fd81, 0d4000000000000000;
	add.rn.f64 	%fd86, %fd81, %fd70;
$L__BB0_32:
	setp.eq.f32 	%p95, %f830, 0f00000000;
	cvt.rn.f32.f64 	%f353, %fd86;
	selp.f32 	%f354, 0f3F800000, %f353, %p95;
	st.global.f32 	[%rd11], %f354;
	add.s32 	%r575, %r575, 1;
	setp.eq.s32 	%p96, %r575, %r189;
	@%p96 bra 	$L__BB0_104;
	bra.uni 	$L__BB0_26;
$L__BB0_33:
	setp.lt.u32 	%p62, %r27, 3;
	mov.b32 	%r578, 0;
	mov.f32 	%f830, 0f00000000;
	@%p62 bra 	$L__BB0_36;
	mov.b32 	%r576, 0;
	mov.f32 	%f830, 0f00000000;
$L__BB0_35:
	.pragma "nounroll";
	add.s32 	%r300, %r576, %r3;
	mul.wide.s32 	%rd116, %r300, 2;
	add.s64 	%rd117, %rd3, %rd116;
	ld.global.s16 	%r301, [%rd117];
	mad.lo.s32 	%r302, %r189, %r301, %r575;
	mul.wide.s32 	%rd118, %r302, 4;
	add.s64 	%rd119, %rd2, %rd118;
	ld.global.f32 	%f174, [%rd119];
	setp.lt.f32 	%p63, %f174, 0f00800000;
	mul.f32 	%f175, %f174, 0f4B000000;
	selp.f32 	%f176, %f175, %f174, %p63;
	selp.f32 	%f177, 0fC1B80000, 0f00000000, %p63;
	mov.b32 	%r303, %f176;
	add.s32 	%r304, %r303, -1060439283;
	and.b32  	%r305, %r304, -8388608;
	sub.s32 	%r306, %r303, %r305;
	mov.b32 	%f178, %r306;
	cvt.rn.f32.s32 	%f179, %r305;
	fma.rn.f32 	%f180, %f179, 0f34000000, %f177;
	add.f32 	%f181, %f178, 0fBF800000;
	fma.rn.f32 	%f182, %f181, 0f3DC6B27F, 0fBE2C7F30;
	fma.rn.f32 	%f183, %f182, %f181, 0f3E2FCF2A;
	fma.rn.f32 	%f184, %f183, %f181, 0fBE374E43;
	fma.rn.f32 	%f185, %f184, %f181, 0f3E520BF4;
	fma.rn.f32 	%f186, %f185, %f181, 0fBE763C8B;
	fma.rn.f32 	%f187, %f186, %f181, 0f3E93BF99;
	fma.rn.f32 	%f188, %f187, %f181, 0fBEB8AA49;
	fma.rn.f32 	%f189, %f188, %f181, 0f3EF6384A;
	fma.rn.f32 	%f190, %f189, %f181, 0fBF38AA3B;
	mul.f32 	%f191, %f181, %f190;
	mul.f32 	%f192, %f181, %f191;
	fma.rn.f32 	%f193, %f181, 0f3FB8AA3B, %f192;
	add.f32 	%f194, %f180, %f193;
	setp.gt.u32 	%p64, %r303, 2139095039;
	fma.rn.f32 	%f195, %f176, 0f7F800000, 0f7F800000;
	selp.f32 	%f196, %f195, %f194, %p64;
	setp.eq.f32 	%p65, %f176, 0f00000000;
	selp.f32 	%f197, 0fFF800000, %f196, %p65;
	mul.wide.s32 	%rd120, %r300, 4;
	add.s64 	%rd121, %rd1, %rd120;
	ld.global.f32 	%f198, [%rd121];
	fma.rn.f32 	%f199, %f198, %f197, %f830;
	st.global.f32 	[%rd11], %f199;
	ld.global.s16 	%r307, [%rd117+2];
	mad.lo.s32 	%r308, %r189, %r307, %r575;
	mul.wide.s32 	%rd122, %r308, 4;
	add.s64 	%rd123, %rd2, %rd122;
	ld.global.f32 	%f200, [%rd123];
	setp.lt.f32 	%p66, %f200, 0f00800000;
	mul.f32 	%f201, %f200, 0f4B000000;
	selp.f32 	%f202, %f201, %f200, %p66;
	selp.f32 	%f203, 0fC1B80000, 0f00000000, %p66;
	mov.b32 	%r309, %f202;
	add.s32 	%r310, %r309, -1060439283;
	and.b32  	%r311, %r310, -8388608;
	sub.s32 	%r312, %r309, %r311;
	mov.b32 	%f204, %r312;
	cvt.rn.f32.s32 	%f205, %r311;
	fma.rn.f32 	%f206, %f205, 0f34000000, %f203;
	add.f32 	%f207, %f204, 0fBF800000;
	fma.rn.f32 	%f208, %f207, 0f3DC6B27F, 0fBE2C7F30;
	fma.rn.f32 	%f209, %f208, %f207, 0f3E2FCF2A;
	fma.rn.f32 	%f210, %f209, %f207, 0fBE374E43;
	fma.rn.f32 	%f211, %f210, %f207, 0f3E520BF4;
	fma.rn.f32 	%f212, %f211, %f207, 0fBE763C8B;
	fma.rn.f32 	%f213, %f212, %f207, 0f3E93BF99;
	fma.rn.f32 	%f214, %f213, %f207, 0fBEB8AA49;
	fma.rn.f32 	%f215, %f214, %f207, 0f3EF6384A;
	fma.rn.f32 	%f216, %f215, %f207, 0fBF38AA3B;
	mul.f32 	%f217, %f207, %f216;
	mul.f32 	%f218, %f207, %f217;
	fma.rn.f32 	%f219, %f207, 0f3FB8AA3B, %f218;
	add.f32 	%f220, %f206, %f219;
	setp.gt.u32 	%p67, %r309, 2139095039;
	fma.rn.f32 	%f221, %f202, 0f7F800000, 0f7F800000;
	selp.f32 	%f222, %f221, %f220, %p67;
	setp.eq.f32 	%p68, %f202, 0f00000000;
	selp.f32 	%f223, 0fFF800000, %f222, %p68;
	ld.global.f32 	%f224, [%rd121+4];
	fma.rn.f32 	%f225, %f224, %f223, %f199;
	st.global.f32 	[%rd11], %f225;
	ld.global.s16 	%r313, [%rd117+4];
	mad.lo.s32 	%r314, %r189, %r313, %r575;
	mul.wide.s32 	%rd124, %r314, 4;
	add.s64 	%rd125, %rd2, %rd124;
	ld.global.f32 	%f226, [%rd125];
	setp.lt.f32 	%p69, %f226, 0f00800000;
	mul.f32 	%f227, %f226, 0f4B000000;
	selp.f32 	%f228, %f227, %f226, %p69;
	selp.f32 	%f229, 0fC1B80000, 0f00000000, %p69;
	mov.b32 	%r315, %f228;
	add.s32 	%r316, %r315, -1060439283;
	and.b32  	%r317, %r316, -8388608;
	sub.s32 	%r318, %r315, %r317;
	mov.b32 	%f230, %r318;
	cvt.rn.f32.s32 	%f231, %r317;
	fma.rn.f32 	%f232, %f231, 0f34000000, %f229;
	add.f32 	%f233, %f230, 0fBF800000;
	fma.rn.f32 	%f234, %f233, 0f3DC6B27F, 0fBE2C7F30;
	fma.rn.f32 	%f235, %f234, %f233, 0f3E2FCF2A;
	fma.rn.f32 	%f236, %f235, %f233, 0fBE374E43;
	fma.rn.f32 	%f237, %f236, %f233, 0f3E520BF4;
	fma.rn.f32 	%f238, %f237, %f233, 0fBE763C8B;
	fma.rn.f32 	%f239, %f238, %f233, 0f3E93BF99;
	fma.rn.f32 	%f240, %f239, %f233, 0fBEB8AA49;
	fma.rn.f32 	%f241, %f240, %f233, 0f3EF6384A;
	fma.rn.f32 	%f242, %f241, %f233, 0fBF38AA3B;
	mul.f32 	%f243, %f233, %f242;
	mul.f32 	%f244, %f233, %f243;
	fma.rn.f32 	%f245, %f233, 0f3FB8AA3B, %f244;
	add.f32 	%f246, %f232, %f245;
	setp.gt.u32 	%p70, %r315, 2139095039;
	fma.rn.f32 	%f247, %f228, 0f7F800000, 0f7F800000;
	selp.f32 	%f248, %f247, %f246, %p70;
	setp.eq.f32 	%p71, %f228, 0f00000000;
	selp.f32 	%f249, 0fFF800000, %f248, %p71;
	ld.global.f32 	%f250, [%rd121+8];
	fma.rn.f32 	%f251, %f250, %f249, %f225;
	st.global.f32 	[%rd11], %f251;
	ld.global.s16 	%r319, [%rd117+6];
	mad.lo.s32 	%r320, %r189, %r319, %r575;
	mul.wide.s32 	%rd126, %r320, 4;
	add.s64 	%rd127, %rd2, %rd126;
	ld.global.f32 	%f252, [%rd127];
	setp.lt.f32 	%p72, %f252, 0f00800000;
	mul.f32 	%f253, %f252, 0f4B000000;
	selp.f32 	%f254, %f253, %f252, %p72;
	selp.f32 	%f255, 0fC1B80000, 0f00000000, %p72;
	mov.b32 	%r321, %f254;
	add.s32 	%r322, %r321, -1060439283;
	and.b32  	%r323, %r322, -8388608;
	sub.s32 	%r324, %r321, %r323;
	mov.b32 	%f256, %r324;
	cvt.rn.f32.s32 	%f257, %r323;
	fma.rn.f32 	%f258, %f257, 0f34000000, %f255;
	add.f32 	%f259, %f256, 0fBF800000;
	fma.rn.f32 	%f260, %f259, 0f3DC6B27F, 0fBE2C7F30;
	fma.rn.f32 	%f261, %f260, %f259, 0f3E2FCF2A;
	fma.rn.f32 	%f262, %f261, %f259, 0fBE374E43;
	fma.rn.f32 	%f263, %f262, %f259, 0f3E520BF4;
	fma.rn.f32 	%f264, %f263, %f259, 0fBE763C8B;
	fma.rn.f32 	%f265, %f264, %f259, 0f3E93BF99;
	fma.rn.f32 	%f266, %f265, %f259, 0fBEB8AA49;
	fma.rn.f32 	%f267, %f266, %f259, 0f3EF6384A;
	fma.rn.f32 	%f268, %f267, %f259, 0fBF38AA3B;
	mul.f32 	%f269, %f259, %f268;
	mul.f32 	%f270, %f259, %f269;
	fma.rn.f32 	%f271, %f259, 0f3FB8AA3B, %f270;
	add.f32 	%f272, %f258, %f271;
	setp.gt.u32 	%p73, %r321, 2139095039;
	fma.rn.f32 	%f273, %f254, 0f7F800000, 0f7F800000;
	selp.f32 	%f274, %f273, %f272, %p73;
	setp.eq.f32 	%p74, %f254, 0f00000000;
	selp.f32 	%f275, 0fFF800000, %f274, %p74;
	ld.global.f32 	%f276, [%rd121+12];
	fma.rn.f32 	%f830, %f276, %f275, %f251;
	st.global.f32 	[%rd11], %f830;
	add.s32 	%r576, %r576, 4;
	setp.eq.s32 	%p75, %r576, %r29;
	mov.u32 	%r578, %r29;
	@%p75 bra 	$L__BB0_36;
	bra.uni 	$L__BB0_35;
$L__BB0_36:
	setp.eq.s32 	%p76, %r28, 0;
	@%p76 bra 	$L__BB0_27;
	setp.eq.s32 	%p77, %r28, 1;
	@%p77 bra 	$L__BB0_39;
	add.s32 	%r325, %r578, %r3;
	mul.wide.s32 	%rd128, %r325, 2;
	add.s64 	%rd129, %rd3, %rd128;
	ld.global.s16 	%r326, [%rd129];
	mad.lo.s32 	%r327, %r189, %r326, %r575;
	mul.wide.s32 	%rd130, %r327, 4;
	add.s64 	%rd131, %rd2, %rd130;
	ld.global.f32 	%f277, [%rd131];
	setp.lt.f32 	%p78, %f277, 0f00800000;
	mul.f32 	%f278, %f277, 0f4B000000;
	selp.f32 	%f279, %f278, %f277, %p78;
	selp.f32 	%f280, 0fC1B80000, 0f00000000, %p78;
	mov.b32 	%r328, %f279;
	add.s32 	%r329, %r328, -1060439283;
	and.b32  	%r330, %r329, -8388608;
	sub.s32 	%r331, %r328, %r330;
	mov.b32 	%f281, %r331;
	cvt.rn.f32.s32 	%f282, %r330;
	fma.rn.f32 	%f283, %f282, 0f34000000, %f280;
	add.f32 	%f284, %f281, 0fBF800000;
	fma.rn.f32 	%f285, %f284, 0f3DC6B27F, 0fBE2C7F30;
	fma.rn.f32 	%f286, %f285, %f284, 0f3E2FCF2A;
	fma.rn.f32 	%f287, %f286, %f284, 0fBE374E43;
	fma.rn.f32 	%f288, %f287, %f284, 0f3E520BF4;
	fma.rn.f32 	%f289, %f288, %f284, 0fBE763C8B;
	fma.rn.f32 	%f290, %f289, %f284, 0f3E93BF99;
	fma.rn.f32 	%f291, %f290, %f284, 0fBEB8AA49;
	fma.rn.f32 	%f292, %f291, %f284, 0f3EF6384A;
	fma.rn.f32 	%f293, %f292, %f284, 0fBF38AA3B;
	mul.f32 	%f294, %f284, %f293;
	mul.f32 	%f295, %f284, %f294;
	fma.rn.f32 	%f296, %f284, 0f3FB8AA3B, %f295;
	add.f32 	%f297, %f283, %f296;
	setp.gt.u32 	%p79, %r328, 2139095039;
	fma.rn.f32 	%f298, %f279, 0f7F800000, 0f7F800000;
	selp.f32 	%f299, %f298, %f297, %p79;
	setp.eq.f32 	%p80, %f279, 0f00000000;
	selp.f32 	%f300, 0fFF800000, %f299, %p80;
	mul.wide.s32 	%rd132, %r325, 4;
	add.s64 	%rd133, %rd1, %rd132;
	ld.global.f32 	%f301, [%rd133];
	fma.rn.f32 	%f302, %f301, %f300, %f830;
	st.global.f32 	[%rd11], %f302;
	ld.global.s16 	%r332, [%rd129+2];
	mad.lo.s32 	%r333, %r189, %r332, %r575;
	mul.wide.s32 	%rd134, %r333, 4;
	add.s64 	%rd135, %rd2, %rd134;
	ld.global.f32 	%f303, [%rd135];
	setp.lt.f32 	%p81, %f303, 0f00800000;
	mul.f32 	%f304, %f303, 0f4B000000;
	selp.f32 	%f305, %f304, %f303, %p81;
	selp.f32 	%f306, 0fC1B80000, 0f00000000, %p81;
	mov.b32 	%r334, %f305;
	add.s32 	%r335, %r334, -1060439283;
	and.b32  	%r336, %r335, -8388608;
	sub.s32 	%r337, %r334, %r336;
	mov.b32 	%f307, %r337;
	cvt.rn.f32.s32 	%f308, %r336;
	fma.rn.f32 	%f309, %f308, 0f34000000, %f306;
	add.f32 	%f310, %f307, 0fBF800000;
	fma.rn.f32 	%f311, %f310, 0f3DC6B27F, 0fBE2C7F30;
	fma.rn.f32 	%f312, %f311, %f310, 0f3E2FCF2A;
	fma.rn.f32 	%f313, %f312, %f310, 0fBE374E43;
	fma.rn.f32 	%f314, %f313, %f310, 0f3E520BF4;
	fma.rn.f32 	%f315, %f314, %f310, 0fBE763C8B;
	fma.rn.f32 	%f316, %f315, %f310, 0f3E93BF99;
	fma.rn.f32 	%f317, %f316, %f310, 0fBEB8AA49;
	fma.rn.f32 	%f318, %f317, %f310, 0f3EF6384A;
	fma.rn.f32 	%f319, %f318, %f310, 0fBF38AA3B;
	mul.f32 	%f320, %f310, %f319;
	mul.f32 	%f321, %f310, %f320;
	fma.rn.f32 	%f322, %f310, 0f3FB8AA3B, %f321;
	add.f32 	%f323, %f309, %f322;
	setp.gt.u32 	%p82, %r334, 2139095039;
	fma.rn.f32 	%f324, %f305, 0f7F800000, 0f7F800000;
	selp.f32 	%f325, %f324, %f323, %p82;
	setp.eq.f32 	%p83, %f305, 0f00000000;
	selp.f32 	%f326, 0fFF800000, %f325, %p83;
	ld.global.f32 	%f327, [%rd133+4];
	fma.rn.f32 	%f830, %f327, %f326, %f302;
	st.global.f32 	[%rd11], %f830;
	add.s32 	%r578, %r578, 2;
$L__BB0_39:
	setp.eq.s32 	%p84, %r30, 0;
	@%p84 bra 	$L__BB0_27;
	add.s32 	%r338, %r578, %r3;
	mul.wide.s32 	%rd136, %r338, 2;
	add.s64 	%rd137, %rd3, %rd136;
	ld.global.s16 	%r339, [%rd137];
	mad.lo.s32 	%r340, %r189, %r339, %r575;
	mul.wide.s32 	%rd138, %r340, 4;
	add.s64 	%rd139, %rd2, %rd138;
	ld.global.f32 	%f328, [%rd139];
	setp.lt.f32 	%p85, %f328, 0f00800000;
	mul.f32 	%f329, %f328, 0f4B000000;
	selp.f32 	%f330, %f329, %f328, %p85;
	selp.f32 	%f331, 0fC1B80000, 0f00000000, %p85;
	mov.b32 	%r341, %f330;
	add.s32 	%r342, %r341, -1060439283;
	and.b32  	%r343, %r342, -8388608;
	sub.s32 	%r344, %r341, %r343;
	mov.b32 	%f332, %r344;
	cvt.rn.f32.s32 	%f333, %r343;
	fma.rn.f32 	%f334, %f333, 0f34000000, %f331;
	add.f32 	%f335, %f332, 0fBF800000;
	fma.rn.f32 	%f336, %f335, 0f3DC6B27F, 0fBE2C7F30;
	fma.rn.f32 	%f337, %f336, %f335, 0f3E2FCF2A;
	fma.rn.f32 	%f338, %f337, %f335, 0fBE374E43;
	fma.rn.f32 	%f339, %f338, %f335, 0f3E520BF4;
	fma.rn.f32 	%f340, %f339, %f335, 0fBE763C8B;
	fma.rn.f32 	%f341, %f340, %f335, 0f3E93BF99;
	fma.rn.f32 	%f342, %f341, %f335, 0fBEB8AA49;
	fma.rn.f32 	%f343, %f342, %f335, 0f3EF6384A;
	fma.rn.f32 	%f344, %f343, %f335, 0fBF38AA3B;
	mul.f32 	%f345, %f335, %f344;
	mul.f32 	%f346, %f335, %f345;
	fma.rn.f32 	%f347, %f335, 0f3FB8AA3B, %f346;
	add.f32 	%f348, %f334, %f347;
	setp.gt.u32 	%p86, %r341, 2139095039;
	fma.rn.f32 	%f349, %f330, 0f7F800000, 0f7F800000;
	selp.f32 	%f350, %f349, %f348, %p86;
	setp.eq.f32 	%p87, %f330, 0f00000000;
	selp.f32 	%f351, 0fFF800000, %f350, %p87;
	mul.wide.s32 	%rd140, %r338, 4;
	add.s64 	%rd141, %rd1, %rd140;
	ld.global.f32 	%f352, [%rd141];
	fma.rn.f32 	%f830, %f352, %f351, %f830;
	bra.uni 	$L__BB0_27;
$L__BB0_41:
	add.s32 	%r400, %r189, -1;
	and.b32  	%r39, %r189, 3;
	setp.lt.u32 	%p110, %r400, 3;
	mov.b32 	%r581, 0;
	@%p110 bra 	$L__BB0_44;
	and.b32  	%r581, %r189, 2147483644;
	mov.b32 	%r579, 0;
$L__BB0_43:
	add.s32 	%r402, %r579, %r2;
	mul.wide.s32 	%rd196, %r402, 4;
	add.s64 	%rd197, %rd5, %rd196;
	mov.b32 	%r403, 0;
	st.global.u32 	[%rd197], %r403;
	st.global.u32 	[%rd197+4], %r403;
	st.global.u32 	[%rd197+8], %r403;
	st.global.u32 	[%rd197+12], %r403;
	add.s32 	%r579, %r579, 4;
	setp.ne.s32 	%p111, %r579, %r581;
	@%p111 bra 	$L__BB0_43;
$L__BB0_44:
	setp.eq.s32 	%p112, %r39, 0;
	@%p112 bra 	$L__BB0_104;
	mov.b32 	%r582, 0;
$L__BB0_46:
	.pragma "nounroll";
	add.s32 	%r405, %r581, %r2;
	mul.wide.s32 	%rd198, %r405, 4;
	add.s64 	%rd199, %rd5, %rd198;
	mov.b32 	%r406, 0;
	st.global.u32 	[%rd199], %r406;
	add.s32 	%r581, %r581, 1;
	add.s32 	%r582, %r582, 1;
	setp.eq.s32 	%p113, %r582, %r39;
	@%p113 bra 	$L__BB0_104;
	bra.uni 	$L__BB0_46;
$L__BB0_47:
	setp.eq.s32 	%p4, %r191, 2;
	@%p4 bra 	$L__BB0_78;
	setp.ne.s32 	%p5, %r191, 1;
	@%p5 bra 	$L__BB0_98;
	setp.lt.s32 	%p19, %r190, 1;
	@%p19 bra 	$L__BB0_72;
	and.b32  	%r48, %r190, 1;
	and.b32  	%r49, %r190, 2147483646;
	mov.b32 	%r583, 0;
$L__BB0_51:
	setp.eq.s32 	%p24, %r190, 1;
	add.s32 	%r254, %r583, %r2;
	mul.wide.s32 	%rd89, %r254, 4;
	add.s64 	%rd12, %rd5, %rd89;
	mov.b32 	%r585, 0;
	st.global.u32 	[%rd12], %r585;
	mov.f32 	%f834, 0f00000000;
	@%p24 bra 	$L__BB0_64;
	mov.b32 	%r584, 0;
	mov.f32 	%f834, 0f00000000;
$L__BB0_53:
	setp.lt.s32 	%p25, %r4, 0;
	add.s32 	%r52, %r584, %r3;
	mul.wide.s32 	%rd90, %r52, 2;
	add.s64 	%rd13, %rd3, %rd90;
	ld.global.s16 	%r256, [%rd13];
	mad.lo.s32 	%r257, %r189, %r256, %r583;
	mul.wide.s32 	%rd91, %r257, 4;
	add.s64 	%rd92, %rd2, %rd91;
	ld.global.f32 	%f137, [%rd92];
	mov.f32 	%f138, 0f41F00000;
	sub.f32 	%f16, %f138, %f137;
	cvt.f64.f32 	%fd22, %f16;
	{
	.reg .b32 %temp; 
	mov.b64 	{%temp, %r53}, %fd22;
	}
	shr.u32 	%r258, %r53, 20;
	and.b32  	%r259, %r258, 2047;
	add.s32 	%r260, %r259, -1012;
	mov.b64 	%rd93, %fd22;
	shl.b64 	%rd94, %rd93, %r260;
	setp.eq.s64 	%p26, %rd94, -9223372036854775808;
	{ // callseq 0, 0
	.param .b64 param0;
	st.param.f64 	[param0], %fd22;
	.param .b64 retval0;
	call.uni (retval0), 
	__internal_accurate_pow, 
	(
	param0
	);
	ld.param.f64 	%fd23, [retval0];
	} // callseq 0
	neg.f64 	%fd25, %fd23;
	selp.f64 	%fd26, %fd25, %fd23, %p26;
	selp.f64 	%fd27, %fd26, %fd23, %p25;
	cvt.rzi.f64.f64 	%fd28, %fd22;
	setp.neu.f64 	%p27, %fd28, %fd22;
	selp.f64 	%fd30, 0dFFF8000000000000, %fd27, %p27;
	selp.f64 	%fd87, %fd30, %fd27, %p25;
	add.f64 	%fd31, %fd22, 0d4000000000000000;
	{
	.reg .b32 %temp; 
	mov.b64 	{%temp, %r261}, %fd31;
	}
	and.b32  	%r262, %r261, 2146435072;
	setp.ne.s32 	%p28, %r262, 2146435072;
	@%p28 bra 	$L__BB0_58;
	setp.nan.f32 	%p29, %f16, %f16;
	@%p29 bra 	$L__BB0_57;
	abs.f64 	%fd32, %fd22;
	setp.neu.f64 	%p30, %fd32, 0d7FF0000000000000;
	@%p30 bra 	$L__BB0_58;
	setp.lt.s32 	%p31, %r53, 0;
	selp.b32 	%r263, 0, 2146435072, %p31;
	mov.b32 	%r264, 0;
	mov.b64 	%fd87, {%r264, %r263};
	bra.uni 	$L__BB0_58;
$L__BB0_57:
	mov.f64 	%fd33, 0d4000000000000000;
	add.rn.f64 	%fd87, %fd33, %fd22;
$L__BB0_58:
	setp.eq.f32 	%p33, %f16, 0f00000000;
	selp.f64 	%fd34, 0d3FF0000000000000, %fd87, %p33;
	mul.wide.s32 	%rd96, %r52, 4;
	add.s64 	%rd14, %rd1, %rd96;
	ld.global.f32 	%f139, [%rd14];
	cvt.f64.f32 	%fd35, %f139;
	cvt.f64.f32 	%fd36, %f834;
	fma.rn.f64 	%fd37, %fd34, %fd35, %fd36;
	cvt.rn.f32.f64 	%f17, %fd37;
	st.global.f32 	[%rd12], %f17;
	ld.global.s16 	%r265, [%rd13+2];
	mad.lo.s32 	%r266, %r189, %r265, %r583;
	mul.wide.s32 	%rd97, %r266, 4;
	add.s64 	%rd98, %rd2, %rd97;
	ld.global.f32 	%f140, [%rd98];
	mov.f32 	%f141, 0f41F00000;
	sub.f32 	%f18, %f141, %f140;
	cvt.f64.f32 	%fd38, %f18;
	{
	.reg .b32 %temp; 
	mov.b64 	{%temp, %r54}, %fd38;
	}
	shr.u32 	%r267, %r54, 20;
	and.b32  	%r268, %r267, 2047;
	add.s32 	%r269, %r268, -1012;
	mov.b64 	%rd99, %fd38;
	shl.b64 	%rd100, %rd99, %r269;
	setp.eq.s64 	%p34, %rd100, -9223372036854775808;
	{ // callseq 1, 0
	.param .b64 param0;
	st.param.f64 	[param0], %fd38;
	.param .b64 retval0;
	call.uni (retval0), 
	__internal_accurate_pow, 
	(
	param0
	);
	ld.param.f64 	%fd39, [retval0];
	} // callseq 1
	neg.f64 	%fd41, %fd39;
	selp.f64 	%fd42, %fd41, %fd39, %p34;
	selp.f64 	%fd43, %fd42, %fd39, %p25;
	cvt.rzi.f64.f64 	%fd44, %fd38;
	setp.neu.f64 	%p35, %fd44, %fd38;
	selp.f64 	%fd46, 0dFFF8000000000000, %fd43, %p35;
	selp.f64 	%fd88, %fd46, %fd43, %p25;
	add.f64 	%fd47, %fd38, 0d4000000000000000;
	{
	.reg .b32 %temp; 
	mov.b64 	{%temp, %r270}, %fd47;
	}
	and.b32  	%r271, %r270, 2146435072;
	setp.ne.s32 	%p36, %r271, 2146435072;
	@%p36 bra 	$L__BB0_63;
	setp.nan.f32 	%p37, %f18, %f18;
	@%p37 bra 	$L__BB0_62;
	abs.f64 	%fd48, %fd38;
	setp.neu.f64 	%p38, %fd48, 0d7FF0000000000000;
	@%p38 bra 	$L__BB0_63;
	setp.lt.s32 	%p39, %r54, 0;
	selp.b32 	%r272, 0, 2146435072, %p39;
	mov.b32 	%r273, 0;
	mov.b64 	%fd88, {%r273, %r272};
	bra.uni 	$L__BB0_63;
$L__BB0_62:
	mov.f64 	%fd49, 0d4000000000000000;
	add.rn.f64 	%fd88, %fd49, %fd38;
$L__BB0_63:
	setp.eq.f32 	%p40, %f18, 0f00000000;
	selp.f64 	%fd50, 0d3FF0000000000000, %fd88, %p40;
	ld.global.f32 	%f142, [%rd14+4];
	cvt.f64.f32 	%fd51, %f142;
	cvt.f64.f32 	%fd52, %f17;
	fma.rn.f64 	%fd53, %fd50, %fd51, %fd52;
	cvt.rn.f32.f64 	%f834, %fd53;
	st.global.f32 	[%rd12], %f834;
	add.s32 	%r584, %r584, 2;
	setp.ne.s32 	%p41, %r584, %r49;
	mov.u32 	%r585, %r49;
	@%p41 bra 	$L__BB0_53;
$L__BB0_64:
	setp.eq.s32 	%p42, %r48, 0;
	@%p42 bra 	$L__BB0_71;
	setp.lt.s32 	%p43, %r4, 0;
	add.s32 	%r57, %r585, %r3;
	mul.wide.s32 	%rd102, %r57, 2;
	add.s64 	%rd103, %rd3, %rd102;
	ld.global.s16 	%r274, [%rd103];
	mad.lo.s32 	%r275, %r189, %r274, %r583;
	mul.wide.s32 	%rd104, %r275, 4;
	add.s64 	%rd105, %rd2, %rd104;
	ld.global.f32 	%f143, [%rd105];
	mov.f32 	%f144, 0f41F00000;
	sub.f32 	%f21, %f144, %f143;
	cvt.f64.f32 	%fd54, %f21;
	{
	.reg .b32 %temp; 
	mov.b64 	{%temp, %r58}, %fd54;
	}
	shr.u32 	%r276, %r58, 20;
	and.b32  	%r277, %r276, 2047;
	add.s32 	%r278, %r277, -1012;
	mov.b64 	%rd106, %fd54;
	shl.b64 	%rd107, %rd106, %r278;
	setp.eq.s64 	%p44, %rd107, -9223372036854775808;
	{ // callseq 2, 0
	.param .b64 param0;
	st.param.f64 	[param0], %fd54;
	.param .b64 retval0;
	call.uni (retval0), 
	__internal_accurate_pow, 
	(
	param0
	);
	ld.param.f64 	%fd55, [retval0];
	} // callseq 2
	neg.f64 	%fd57, %fd55;
	selp.f64 	%fd58, %fd57, %fd55, %p44;
	selp.f64 	%fd59, %fd58, %fd55, %p43;
	cvt.rzi.f64.f64 	%fd60, %fd54;
	setp.neu.f64 	%p45, %fd60, %fd54;
	selp.f64 	%fd62, 0dFFF8000000000000, %fd59, %p45;
	selp.f64 	%fd89, %fd62, %fd59, %p43;
	add.f64 	%fd63, %fd54, 0d4000000000000000;
	{
	.reg .b32 %temp; 
	mov.b64 	{%temp, %r279}, %fd63;
	}
	and.b32  	%r280, %r279, 2146435072;
	setp.ne.s32 	%p46, %r280, 2146435072;
	@%p46 bra 	$L__BB0_70;
	setp.nan.f32 	%p47, %f21, %f21;
	@%p47 bra 	$L__BB0_69;
	abs.f64 	%fd64, %fd54;
	setp.neu.f64 	%p48, %fd64, 0d7FF0000000000000;
	@%p48 bra 	$L__BB0_70;
	setp.lt.s32 	%p49, %r58, 0;
	selp.b32 	%r281, 0, 2146435072, %p49;
	mov.b32 	%r282, 0;
	mov.b64 	%fd89, {%r282, %r281};
	bra.uni 	$L__BB0_70;
$L__BB0_69:
	mov.f64 	%fd65, 0d4000000000000000;
	add.rn.f64 	%fd89, %fd65, %fd54;
$L__BB0_70:
	setp.eq.f32 	%p50, %f21, 0f00000000;
	selp.f64 	%fd66, 0d3FF0000000000000, %fd89, %p50;
	mul.wide.s32 	%rd109, %r57, 4;
	add.s64 	%rd110, %rd1, %rd109;
	ld.global.f32 	%f145, [%rd110];
	cvt.f64.f32 	%fd67, %f145;
	cvt.f64.f32 	%fd68, %f834;
	fma.rn.f64 	%fd69, %fd66, %fd67, %fd68;
	cvt.rn.f32.f64 	%f834, %fd69;
$L__BB0_71:
	setp.lt.f32 	%p51, %f834, 0f00800000;
	mul.f32 	%f146, %f834, 0f4B000000;
	selp.f32 	%f147, %f146, %f834, %p51;
	selp.f32 	%f148, 0fC1B80000, 0f00000000, %p51;
	mov.b32 	%r283, %f147;
	add.s32 	%r284, %r283, -1060439283;
	and.b32  	%r285, %r284, -8388608;
	sub.s32 	%r286, %r283, %r285;
	mov.b32 	%f149, %r286;
	cvt.rn.f32.s32 	%f150, %r285;
	fma.rn.f32 	%f151, %f150, 0f34000000, %f148;
	add.f32 	%f152, %f149, 0fBF800000;
	fma.rn.f32 	%f153, %f152, 0f3DC6B27F, 0fBE2C7F30;
	fma.rn.f32 	%f154, %f153, %f152, 0f3E2FCF2A;
	fma.rn.f32 	%f155, %f154, %f152, 0fBE374E43;
	fma.rn.f32 	%f156, %f155, %f152, 0f3E520BF4;
	fma.rn.f32 	%f157, %f156, %f152, 0fBE763C8B;
	fma.rn.f32 	%f158, %f157, %f152, 0f3E93BF99;
	fma.rn.f32 	%f159, %f158, %f152, 0fBEB8AA49;
	fma.rn.f32 	%f160, %f159, %f152, 0f3EF6384A;
	fma.rn.f32 	%f161, %f160, %f152, 0fBF38AA3B;
	mul.f32 	%f162, %f152, %f161;
	mul.f32 	%f163, %f152, %f162;
	fma.rn.f32 	%f164, %f152, 0f3FB8AA3B, %f163;
	add.f32 	%f165, %f151, %f164;
	setp.gt.u32 	%p52, %r283, 2139095039;
	fma.rn.f32 	%f166, %f147, 0f7F800000, 0f7F800000;
	selp.f32 	%f167, %f166, %f165, %p52;
	setp.eq.f32 	%p53, %f147, 0f00000000;
	mov.f32 	%f168, 0f41F00000;
	sub.f32 	%f169, %f168, %f167;
	selp.f32 	%f170, 0f7F800000, %f169, %p53;
	st.global.f32 	[%rd12], %f170;
	add.s32 	%r583, %r583, 1;
	setp.eq.s32 	%p54, %r583, %r189;
	@%p54 bra 	$L__BB0_104;
	bra.uni 	$L__BB0_51;
$L__BB0_72:
	add.s32 	%r245, %r189, -1;
	and.b32  	%r60, %r189, 3;
	setp.lt.u32 	%p20, %r245, 3;
	mov.b32 	%r588, 0;
	@%p20 bra 	$L__BB0_75;
	and.b32  	%r588, %r189, 2147483644;
	mov.b32 	%r586, 0;
$L__BB0_74:
	add.s32 	%r247, %r586, %r2;
	mul.wide.s32 	%rd85, %r247, 4;
	add.s64 	%rd86, %rd5, %rd85;
	mov.b32 	%r248, 2139095040;
	st.global.u32 	[%rd86], %r248;
	st.global.u32 	[%rd86+4], %r248;
	st.global.u32 	[%rd86+8], %r248;
	st.global.u32 	[%rd86+12], %r248;
	add.s32 	%r586, %r586, 4;
	setp.ne.s32 	%p21, %r586, %r588;
	@%p21 bra 	$L__BB0_74;
$L__BB0_75:
	setp.eq.s32 	%p22, %r60, 0;
	@%p22 bra 	$L__BB0_104;
	mov.b32 	%r589, 0;
$L__BB0_77:
	.pragma "nounroll";
	add.s32 	%r250, %r588, %r2;
	mul.wide.s32 	%rd87, %r250, 4;
	add.s64 	%rd88, %rd5, %rd87;
	mov.b32 	%r251, 2139095040;
	st.global.u32 	[%rd88], %r251;
	add.s32 	%r588, %r588, 1;
	add.s32 	%r589, %r589, 1;
	setp.eq.s32 	%p23, %r589, %r60;
	@%p23 bra 	$L__BB0_104;
	bra.uni 	$L__BB0_77;
$L__BB0_78:
	setp.lt.s32 	%p6, %r190, 1;
	@%p6 bra 	$L__BB0_92;
	and.b32  	%r69, %r190, 7;
	and.b32  	%r70, %r190, 3;
	and.b32  	%r71, %r190, 2147483640;
	and.b32  	%r72, %r190, 1;
	mov.b32 	%r590, 0;
$L__BB0_80:
	setp.lt.u32 	%p11, %r190, 8;
	add.s32 	%r207, %r590, %r2;
	mul.wide.s32 	%rd38, %r207, 4;
	add.s64 	%rd15, %rd5, %rd38;
	mov.b32 	%r593, 0;
	st.global.u32 	[%rd15], %r593;
	mov.f32 	%f837, 0f00000000;
	@%p11 bra 	$L__BB0_83;
	mov.b32 	%r591, 0;
	mov.f32 	%f837, 0f00000000;
$L__BB0_82:
	.pragma "nounroll";
	add.s32 	%r209, %r591, %r3;
	mul.wide.s32 	%rd39, %r209, 2;
	add.s64 	%rd40, %rd3, %rd39;
	ld.global.s16 	%r210, [%rd40];
	mad.lo.s32 	%r211, %r189, %r210, %r590;
	mul.wide.s32 	%rd41, %r211, 4;
	add.s64 	%rd42, %rd2, %rd41;
	ld.global.f32 	%f93, [%rd42];
	mul.wide.s32 	%rd43, %r209, 4;
	add.s64 	%rd44, %rd1, %rd43;
	ld.global.f32 	%f94, [%rd44];
	fma.rn.f32 	%f95, %f93, %f94, %f837;
	st.global.f32 	[%rd15], %f95;
	ld.global.s16 	%r212, [%rd40+2];
	mad.lo.s32 	%r213, %r189, %r212, %r590;
	mul.wide.s32 	%rd45, %r213, 4;
	add.s64 	%rd46, %rd2, %rd45;
	ld.global.f32 	%f96, [%rd46];
	ld.global.f32 	%f97, [%rd44+4];
	fma.rn.f32 	%f98, %f96, %f97, %f95;
	st.global.f32 	[%rd15], %f98;
	ld.global.s16 	%r214, [%rd40+4];
	mad.lo.s32 	%r215, %r189, %r214, %r590;
	mul.wide.s32 	%rd47, %r215, 4;
	add.s64 	%rd48, %rd2, %rd47;
	ld.global.f32 	%f99, [%rd48];
	ld.global.f32 	%f100, [%rd44+8];
	fma.rn.f32 	%f101, %f99, %f100, %f98;
	st.global.f32 	[%rd15], %f101;
	ld.global.s16 	%r216, [%rd40+6];
	mad.lo.s32 	%r217, %r189, %r216, %r590;
	mul.wide.s32 	%rd49, %r217, 4;
	add.s64 	%rd50, %rd2, %rd49;
	ld.global.f32 	%f102, [%rd50];
	ld.global.f32 	%f103, [%rd44+12];
	fma.rn.f32 	%f104, %f102, %f103, %f101;
	st.global.f32 	[%rd15], %f104;
	ld.global.s16 	%r218, [%rd40+8];
	mad.lo.s32 	%r219, %r189, %r218, %r590;
	mul.wide.s32 	%rd51, %r219, 4;
	add.s64 	%rd52, %rd2, %rd51;
	ld.global.f32 	%f105, [%rd52];
	ld.global.f32 	%f106, [%rd44+16];
	fma.rn.f32 	%f107, %f105, %f106, %f104;
	st.global.f32 	[%rd15], %f107;
	ld.global.s16 	%r220, [%rd40+10];
	mad.lo.s32 	%r221, %r189, %r220, %r590;
	mul.wide.s32 	%rd53, %r221, 4;
	add.s64 	%rd54, %rd2, %rd53;
	ld.global.f32 	%f108, [%rd54];
	ld.global.f32 	%f109, [%rd44+20];
	fma.rn.f32 	%f110, %f108, %f109, %f107;
	st.global.f32 	[%rd15], %f110;
	ld.global.s16 	%r222, [%rd40+12];
	mad.lo.s32 	%r223, %r189, %r222, %r590;
	mul.wide.s32 	%rd55, %r223, 4;
	add.s64 	%rd56, %rd2, %rd55;
	ld.global.f32 	%f111, [%rd56];
	ld.global.f32 	%f112, [%rd44+24];
	fma.rn.f32 	%f113, %f111, %f112, %f110;
	st.global.f32 	[%rd15], %f113;
	ld.global.s16 	%r224, [%rd40+14];
	mad.lo.s32 	%r225, %r189, %r224, %r590;
	mul.wide.s32 	%rd57, %r225, 4;
	add.s64 	%rd58, %rd2, %rd57;
	ld.global.f32 	%f114, [%rd58];
	ld.global.f32 	%f115, [%rd44+28];
	fma.rn.f32 	%f837, %f114, %f115, %f113;
	st.global.f32 	[%rd15], %f837;
	add.s32 	%r591, %r591, 8;
	setp.ne.s32 	%p12, %r591, %r71;
	mov.u32 	%r593, %r71;
	@%p12 bra 	$L__BB0_82;
$L__BB0_83:
	setp.eq.s32 	%p13, %r69, 0;
	@%p13 bra 	$L__BB0_91;
	add.s32 	%r226, %r69, -1;
	setp.lt.u32 	%p14, %r226, 3;
	@%p14 bra 	$L__BB0_86;
	add.s32 	%r227, %r593, %r3;
	mul.wide.s32 	%rd59, %r227, 2;
	add.s64 	%rd60, %rd3, %rd59;
	ld.global.s16 	%r228, [%rd60];
	mad.lo.s32 	%r229, %r189, %r228, %r590;
	mul.wide.s32 	%rd61, %r229, 4;
	add.s64 	%rd62, %rd2, %rd61;
	ld.global.f32 	%f116, [%rd62];
	mul.wide.s32 	%rd63, %r227, 4;
	add.s64 	%rd64, %rd1, %rd63;
	ld.global.f32 	%f117, [%rd64];
	fma.rn.f32 	%f118, %f116, %f117, %f837;
	st.global.f32 	[%rd15], %f118;
	ld.global.s16 	%r230, [%rd60+2];
	mad.lo.s32 	%r231, %r189, %r230, %r590;
	mul.wide.s32 	%rd65, %r231, 4;
	add.s64 	%rd66, %rd2, %rd65;
	ld.global.f32 	%f119, [%rd66];
	ld.global.f32 	%f120, [%rd64+4];
	fma.rn.f32 	%f121, %f119, %f120, %f118;
	st.global.f32 	[%rd15], %f121;
	ld.global.s16 	%r232, [%rd60+4];
	mad.lo.s32 	%r233, %r189, %r232, %r590;
	mul.wide.s32 	%rd67, %r233, 4;
	add.s64 	%rd68, %rd2, %rd67;
	ld.global.f32 	%f122, [%rd68];
	ld.global.f32 	%f123, [%rd64+8];
	fma.rn.f32 	%f124, %f122, %f123, %f121;
	st.global.f32 	[%rd15], %f124;
	ld.global.s16 	%r234, [%rd60+6];
	mad.lo.s32 	%r235, %r189, %r234, %r590;
	mul.wide.s32 	%rd69, %r235, 4;
	add.s64 	%rd70, %rd2, %rd69;
	ld.global.f32 	%f125, [%rd70];
	ld.global.f32 	%f126, [%rd64+12];
	fma.rn.f32 	%f837, %f125, %f126, %f124;
	st.global.f32 	[%rd15], %f837;
	add.s32 	%r593, %r593, 4;
$L__BB0_86:
	setp.eq.s32 	%p15, %r70, 0;
	@%p15 bra 	$L__BB0_91;
	setp.eq.s32 	%p16, %r70, 1;
	@%p16 bra 	$L__BB0_89;
	add.s32 	%r236, %r593, %r3;
	mul.wide.s32 	%rd71, %r236, 2;
	add.s64 	%rd72, %rd3, %rd71;
	ld.global.s16 	%r237, [%rd72];
	mad.lo.s32 	%r238, %r189, %r237, %r590;
	mul.wide.s32 	%rd73, %r238, 4;
	add.s64 	%rd74, %rd2, %rd73;
	ld.global.f32 	%f127, [%rd74];
	mul.wide.s32 	%rd75, %r236, 4;
	add.s64 	%rd76, %rd1, %rd75;
	ld.global.f32 	%f128, [%rd76];
	fma.rn.f32 	%f129, %f127, %f128, %f837;
	st.global.f32 	[%rd15], %f129;
	ld.global.s16 	%r239, [%rd72+2];
	mad.lo.s32 	%r240, %r189, %r239, %r590;
	mul.wide.s32 	%rd77, %r240, 4;
	add.s64 	%rd78, %rd2, %rd77;
	ld.global.f32 	%f130, [%rd78];
	ld.global.f32 	%f131, [%rd76+4];
	fma.rn.f32 	%f837, %f130, %f131, %f129;
	st.global.f32 	[%rd15], %f837;
	add.s32 	%r593, %r593, 2;
$L__BB0_89:
	setp.eq.s32 	%p17, %r72, 0;
	@%p17 bra 	$L__BB0_91;
	add.s32 	%r241, %r593, %r3;
	mul.wide.s32 	%rd79, %r241, 2;
	add.s64 	%rd80, %rd3, %rd79;
	ld.global.s16 	%r242, [%rd80];
	mad.lo.s32 	%r243, %r189, %r242, %r590;
	mul.wide.s32 	%rd81, %r243, 4;
	add.s64 	%rd82, %rd2, %rd81;
	ld.global.f32 	%f132, [%rd82];
	mul.wide.s32 	%rd83, %r241, 4;
	add.s64 	%rd84, %rd1, %rd83;
	ld.global.f32 	%f133, [%rd84];
	fma.rn.f32 	%f134, %f132, %f133, %f837;
	st.global.f32 	[%rd15], %f134;
$L__BB0_91:
	add.s32 	%r590, %r590, 1;
	setp.eq.s32 	%p18, %r590, %r189;
	@%p18 bra 	$L__BB0_104;
	bra.uni 	$L__BB0_80;
$L__BB0_92:
	add.s32 	%r198, %r189, -1;
	and.b32  	%r82, %r189, 3;
	setp.lt.u32 	%p7, %r198, 3;
	mov.b32 	%r597, 0;
	@%p7 bra 	$L__BB0_95;
	and.b32  	%r597, %r189, 2147483644;
	mov.b32 	%r595, 0;
$L__BB0_94:
	add.s32 	%r200, %r595, %r2;
	mul.wide.s32 	%rd34, %r200, 4;
	add.s64 	%rd35, %rd5, %rd34;
	mov.b32 	%r201, 0;
	st.global.u32 	[%rd35], %r201;
	st.global.u32 	[%rd35+4], %r201;
	st.global.u32 	[%rd35+8], %r201;
	st.global.u32 	[%rd35+12], %r201;
	add.s32 	%r595, %r595, 4;
	setp.ne.s32 	%p8, %r595, %r597;
	@%p8 bra 	$L__BB0_94;
$L__BB0_95:
	setp.eq.s32 	%p9, %r82, 0;
	@%p9 bra 	$L__BB0_104;
	mov.b32 	%r598, 0;
$L__BB0_97:
	.pragma "nounroll";
	add.s32 	%r203, %r597, %r2;
	mul.wide.s32 	%rd36, %r203, 4;
	add.s64 	%rd37, %rd5, %rd36;
	mov.b32 	%r204, 0;
	st.global.u32 	[%rd37], %r204;
	add.s32 	%r597, %r597, 1;
	add.s32 	%r598, %r598, 1;
	setp.eq.s32 	%p10, %r598, %r82;
	@%p10 bra 	$L__BB0_104;
	bra.uni 	$L__BB0_97;
$L__BB0_98:
	add.s32 	%r288, %r189, -1;
	and.b32  	%r91, %r189, 3;
	setp.lt.u32 	%p55, %r288, 3;
	mov.b32 	%r601, 0;
	@%p55 bra 	$L__BB0_101;
	and.b32  	%r601, %r189, 2147483644;
	mov.b32 	%r599, 0;
$L__BB0_100:
	add.s32 	%r290, %r599, %r2;
	mul.wide.s32 	%rd111, %r290, 4;
	add.s64 	%rd112, %rd5, %rd111;
	mov.b32 	%r291, 0;
	st.global.u32 	[%rd112], %r291;
	st.global.u32 	[%rd112+4], %r291;
	st.global.u32 	[%rd112+8], %r291;
	st.global.u32 	[%rd112+12], %r291;
	add.s32 	%r599, %r599, 4;
	setp.ne.s32 	%p56, %r599, %r601;
	@%p56 bra 	$L__BB0_100;
$L__BB0_101:
	setp.eq.s32 	%p57, %r91, 0;
	@%p57 bra 	$L__BB0_104;
	mov.b32 	%r602, 0;
$L__BB0_103:
	.pragma "nounroll";
	add.s32 	%r293, %r601, %r2;
	mul.wide.s32 	%rd113, %r293, 4;
	add.s64 	%rd114, %rd5, %rd113;
	mov.b32 	%r294, 0;
	st.global.u32 	[%rd114], %r294;
	add.s32 	%r601, %r601, 1;
	add.s32 	%r602, %r602, 1;
	setp.ne.s32 	%p58, %r602, %r91;
	@%p58 bra 	$L__BB0_103;
$L__BB0_104:
	add.s32 	%r100, %r188, 1;
	mad.lo.s32 	%r101, %r1, %r188, %r1;
	add.s32 	%r102, %r101, %r188;
	mul.wide.s32 	%rd200, %r102, 4;
	add.s64 	%rd16, %rd9, %rd200;
	mov.b32 	%r407, 0;
	st.global.u32 	[%rd16], %r407;
	setp.lt.s32 	%p114, %r188, 1;
	@%p114 bra 	$L__BB0_151;
	mul.lo.s32 	%r103, %r189, %r1;
	cvt.rn.f32.s32 	%f31, %r189;
	add.s32 	%r104, %r189, -1;
	cvt.rn.f32.s32 	%f32, %r104;
	cvt.rn.f32.u32 	%f33, %r100;
	and.b32  	%r105, %r189, 15;
	and.b32  	%r106, %r189, 7;
	and.b32  	%r107, %r189, 3;
	and.b32  	%r108, %r189, 1;
	and.b32  	%r109, %r189, 2147483646;
	and.b32  	%r110, %r189, 2147483640;
	and.b32  	%r111, %r189, 2147483632;
	mov.b32 	%r603, 0;
$L__BB0_106:
	setp.lt.s32 	%p115, %r189, 1;
	mov.f32 	%f849, 0f00000000;
	@%p115 bra 	$L__BB0_124;
	setp.ne.s32 	%p116, %r191, 1;
	mul.lo.s32 	%r113, %r603, %r189;
	@%p116 bra 	$L__BB0_119;
	setp.lt.u32 	%p129, %r104, 7;
	mov.b32 	%r606, 0;
	mov.f32 	%f849, 0f00000000;
	@%p129 bra 	$L__BB0_111;
	mov.b32 	%r604, 0;
	mov.f32 	%f849, 0f00000000;
$L__BB0_110:
	.pragma "nounroll";
	add.s32 	%r430, %r604, %r113;
	mul.wide.u32 	%rd213, %r430, 4;
	add.s64 	%rd214, %rd4, %rd213;
	ld.global.f32 	%f488, [%rd214];
	add.s32 	%r431, %r604, %r103;
	mul.wide.s32 	%rd215, %r431, 4;
	add.s64 	%rd216, %rd5, %rd215;
	ld.global.f32 	%f489, [%rd216];
	sub.f32 	%f490, %f488, %f489;
	add.s64 	%rd217, %rd6, %rd215;
	st.global.f32 	[%rd217], %f490;
	div.rn.f32 	%f491, %f490, %f31;
	add.f32 	%f492, %f849, %f491;
	ld.global.f32 	%f493, [%rd214+4];
	ld.global.f32 	%f494, [%rd216+4];
	sub.f32 	%f495, %f493, %f494;
	st.global.f32 	[%rd217+4], %f495;
	div.rn.f32 	%f496, %f495, %f31;
	add.f32 	%f497, %f492, %f496;
	ld.global.f32 	%f498, [%rd214+8];
	ld.global.f32 	%f499, [%rd216+8];
	sub.f32 	%f500, %f498, %f499;
	st.global.f32 	[%rd217+8], %f500;
	div.rn.f32 	%f501, %f500, %f31;
	add.f32 	%f502, %f497, %f501;
	ld.global.f32 	%f503, [%rd214+12];
	ld.global.f32 	%f504, [%rd216+12];
	sub.f32 	%f505, %f503, %f504;
	st.global.f32 	[%rd217+12], %f505;
	div.rn.f32 	%f506, %f505, %f31;
	add.f32 	%f507, %f502, %f506;
	ld.global.f32 	%f508, [%rd214+16];
	ld.global.f32 	%f509, [%rd216+16];
	sub.f32 	%f510, %f508, %f509;
	st.global.f32 	[%rd217+16], %f510;
	div.rn.f32 	%f511, %f510, %f31;
	add.f32 	%f512, %f507, %f511;
	ld.global.f32 	%f513, [%rd214+20];
	ld.global.f32 	%f514, [%rd216+20];
	sub.f32 	%f515, %f513, %f514;
	st.global.f32 	[%rd217+20], %f515;
	div.rn.f32 	%f516, %f515, %f31;
	add.f32 	%f517, %f512, %f516;
	ld.global.f32 	%f518, [%rd214+24];
	ld.global.f32 	%f519, [%rd216+24];
	sub.f32 	%f520, %f518, %f519;
	st.global.f32 	[%rd217+24], %f520;
	div.rn.f32 	%f521, %f520, %f31;
	add.f32 	%f522, %f517, %f521;
	ld.global.f32 	%f523, [%rd214+28];
	ld.global.f32 	%f524, [%rd216+28];
	sub.f32 	%f525, %f523, %f524;
	st.global.f32 	[%rd217+28], %f525;
	div.rn.f32 	%f526, %f525, %f31;
	add.f32 	%f849, %f522, %f526;
	add.s32 	%r604, %r604, 8;
	setp.ne.s32 	%p130, %r604, %r110;
	mov.u32 	%r606, %r110;
	@%p130 bra 	$L__BB0_110;
$L__BB0_111:
	setp.eq.s32 	%p131, %r106, 0;
	@%p131 bra 	$L__BB0_124;
	add.s32 	%r432, %r106, -1;
	setp.lt.u32 	%p132, %r432, 3;
	@%p132 bra 	$L__BB0_114;
	add.s32 	%r433, %r606, %r113;
	mul.wide.u32 	%rd218, %r433, 4;
	add.s64 	%rd219, %rd4, %rd218;
	ld.global.f32 	%f528, [%rd219];
	add.s32 	%r434, %r606, %r103;
	mul.wide.s32 	%rd220, %r434, 4;
	add.s64 	%rd221, %rd5, %rd220;
	ld.global.f32 	%f529, [%rd221];
	sub.f32 	%f530, %f528, %f529;
	add.s64 	%rd222, %rd6, %rd220;
	st.global.f32 	[%rd222], %f530;
	div.rn.f32 	%f531, %f530, %f31;
	add.f32 	%f532, %f849, %f531;
	cvt.u64.u32 	%rd223, %r113;
	cvt.u64.u32 	%rd224, %r606;
	add.s64 	%rd225, %rd224, %rd223;
	shl.b64 	%rd226, %rd225, 2;
	add.s64 	%rd227, %rd4, %rd226;
	ld.global.f32 	%f533, [%rd227+4];
	ld.global.f32 	%f534, [%rd221+4];
	sub.f32 	%f535, %f533, %f534;
	st.global.f32 	[%rd222+4], %f535;
	div.rn.f32 	%f536, %f535, %f31;
	add.f32 	%f537, %f532, %f536;
	ld.global.f32 	%f538, [%rd227+8];
	ld.global.f32 	%f539, [%rd221+8];
	sub.f32 	%f540, %f538, %f539;
	st.global.f32 	[%rd222+8], %f540;
	div.rn.f32 	%f541, %f540, %f31;
	add.f32 	%f542, %f537, %f541;
	ld.global.f32 	%f543, [%rd227+12];
	ld.global.f32 	%f544, [%rd221+12];
	sub.f32 	%f545, %f543, %f544;
	st.global.f32 	[%rd222+12], %f545;
	div.rn.f32 	%f546, %f545, %f31;
	add.f32 	%f849, %f542, %f546;
	add.s32 	%r606, %r606, 4;
$L__BB0_114:
	setp.eq.s32 	%p133, %r107, 0;
	@%p133 bra 	$L__BB0_124;
	setp.eq.s32 	%p134, %r107, 1;
	@%p134 bra 	$L__BB0_117;
	add.s32 	%r435, %r606, %r113;
	mul.wide.u32 	%rd228, %r435, 4;
	add.s64 	%rd229, %rd4, %rd228;
	ld.global.f32 	%f548, [%rd229];
	add.s32 	%r436, %r606, %r103;
	mul.wide.s32 	%rd230, %r436, 4;
	add.s64 	%rd231, %rd5, %rd230;
	ld.global.f32 	%f549, [%rd231];
	sub.f32 	%f550, %f548, %f549;
	add.s64 	%rd232, %rd6, %rd230;
	st.global.f32 	[%rd232], %f550;
	div.rn.f32 	%f551, %f550, %f31;
	add.f32 	%f552, %f849, %f551;
	cvt.u64.u32 	%rd233, %r113;
	cvt.u64.u32 	%rd234, %r606;
	add.s64 	%rd235, %rd234, %rd233;
	shl.b64 	%rd236, %rd235, 2;
	add.s64 	%rd237, %rd4, %rd236;
	ld.global.f32 	%f553, [%rd237+4];
	ld.global.f32 	%f554, [%rd231+4];
	sub.f32 	%f555, %f553, %f554;
	st.global.f32 	[%rd232+4], %f555;
	div.rn.f32 	%f556, %f555, %f31;
	add.f32 	%f849, %f552, %f556;
	add.s32 	%r606, %r606, 2;
$L__BB0_117:
	setp.eq.s32 	%p135, %r108, 0;
	@%p135 bra 	$L__BB0_124;
	add.s32 	%r437, %r606, %r113;
	mul.wide.u32 	%rd238, %r437, 4;
	add.s64 	%rd239, %rd4, %rd238;
	ld.global.f32 	%f557, [%rd239];
	add.s32 	%r438, %r606, %r103;
	mul.wide.s32 	%rd240, %r438, 4;
	add.s64 	%rd241, %rd5, %rd240;
	ld.global.f32 	%f558, [%rd241];
	sub.f32 	%f559, %f557, %f558;
	add.s64 	%rd242, %rd6, %rd240;
	st.global.f32 	[%rd242], %f559;
	div.rn.f32 	%f560, %f559, %f31;
	add.f32 	%f849, %f849, %f560;
	bra.uni 	$L__BB0_124;
$L__BB0_119:
	setp.eq.s32 	%p117, %r104, 0;
	mov.b32 	%r608, 0;
	mov.f32 	%f849, 0f00000000;
	@%p117 bra 	$L__BB0_122;
	mov.b32 	%r609, 0;
	mov.f32 	%f849, 0f00000000;
$L__BB0_121:
	add.s32 	%r412, %r609, %r103;
	mul.wide.s32 	%rd203, %r412, 4;
	add.s64 	%rd204, %rd5, %rd203;
	ld.global.f32 	%f403, [%rd204];
	add.s32 	%r413, %r609, %r113;
	mul.wide.u32 	%rd205, %r413, 4;
	add.s64 	%rd206, %rd4, %rd205;
	ld.global.f32 	%f404, [%rd206];
	div.rn.f32 	%f405, %f403, %f404;
	setp.lt.f32 	%p118, %f405, 0f00800000;
	mul.f32 	%f406, %f405, 0f4B000000;
	selp.f32 	%f407, %f406, %f405, %p118;
	selp.f32 	%f408, 0fC1B80000, 0f00000000, %p118;
	mov.b32 	%r414, %f407;
	add.s32 	%r415, %r414, -1060439283;
	and.b32  	%r416, %r415, -8388608;
	sub.s32 	%r417, %r414, %r416;
	mov.b32 	%f409, %r417;
	cvt.rn.f32.s32 	%f410, %r416;
	fma.rn.f32 	%f411, %f410, 0f34000000, %f408;
	add.f32 	%f412, %f409, 0fBF800000;
	fma.rn.f32 	%f413, %f412, 0f3DC6B27F, 0fBE2C7F30;
	fma.rn.f32 	%f414, %f413, %f412, 0f3E2FCF2A;
	fma.rn.f32 	%f415, %f414, %f412, 0fBE374E43;
	fma.rn.f32 	%f416, %f415, %f412, 0f3E520BF4;
	fma.rn.f32 	%f417, %f416, %f412, 0fBE763C8B;
	fma.rn.f32 	%f418, %f417, %f412, 0f3E93BF99;
	fma.rn.f32 	%f419, %f418, %f412, 0fBEB8AA49;
	fma.rn.f32 	%f420, %f419, %f412, 0f3EF6384A;
	fma.rn.f32 	%f421, %f420, %f412, 0fBF38AA3B;
	mul.f32 	%f422, %f412, %f421;
	mul.f32 	%f423, %f412, %f422;
	fma.rn.f32 	%f424, %f412, 0f3FB8AA3B, %f423;
	add.f32 	%f425, %f411, %f424;
	setp.gt.u32 	%p119, %r414, 2139095039;
	fma.rn.f32 	%f426, %f407, 0f7F800000, 0f7F800000;
	selp.f32 	%f427, %f426, %f425, %p119;
	setp.eq.f32 	%p120, %f407, 0f00000000;
	selp.f32 	%f428, 0fFF800000, %f427, %p120;
	add.s64 	%rd207, %rd6, %rd203;
	st.global.f32 	[%rd207], %f428;
	div.rn.f32 	%f429, %f428, %f31;
	add.f32 	%f430, %f849, %f429;
	ld.global.f32 	%f431, [%rd204+4];
	ld.global.f32 	%f432, [%rd206+4];
	div.rn.f32 	%f433, %f431, %f432;
	setp.lt.f32 	%p121, %f433, 0f00800000;
	mul.f32 	%f434, %f433, 0f4B000000;
	selp.f32 	%f435, %f434, %f433, %p121;
	selp.f32 	%f436, 0fC1B80000, 0f00000000, %p121;
	mov.b32 	%r418, %f435;
	add.s32 	%r419, %r418, -1060439283;
	and.b32  	%r420, %r419, -8388608;
	sub.s32 	%r421, %r418, %r420;
	mov.b32 	%f437, %r421;
	cvt.rn.f32.s32 	%f438, %r420;
	fma.rn.f32 	%f439, %f438, 0f34000000, %f436;
	add.f32 	%f440, %f437, 0fBF800000;
	fma.rn.f32 	%f441, %f440, 0f3DC6B27F, 0fBE2C7F30;
	fma.rn.f32 	%f442, %f441, %f440, 0f3E2FCF2A;
	fma.rn.f32 	%f443, %f442, %f440, 0fBE374E43;
	fma.rn.f32 	%f444, %f443, %f440, 0f3E520BF4;
	fma.rn.f32 	%f445, %f444, %f440, 0fBE763C8B;
	fma.rn.f32 	%f446, %f445, %f440, 0f3E93BF99;
	fma.rn.f32 	%f447, %f446, %f440, 0fBEB8AA49;
	fma.rn.f32 	%f448, %f447, %f440, 0f3EF6384A;
	fma.rn.f32 	%f449, %f448, %f440, 0fBF38AA3B;
	mul.f32 	%f450, %f440, %f449;
	mul.f32 	%f451, %f440, %f450;
	fma.rn.f32 	%f452, %f440, 0f3FB8AA3B, %f451;
	add.f32 	%f453, %f439, %f452;
	setp.gt.u32 	%p122, %r418, 2139095039;
	fma.rn.f32 	%f454, %f435, 0f7F800000, 0f7F800000;
	selp.f32 	%f455, %f454, %f453, %p122;
	setp.eq.f32 	%p123, %f435, 0f00000000;
	selp.f32 	%f456, 0fFF800000, %f455, %p123;
	st.global.f32 	[%rd207+4], %f456;
	div.rn.f32 	%f457, %f456, %f31;
	add.f32 	%f849, %f430, %f457;
	add.s32 	%r609, %r609, 2;
	setp.eq.s32 	%p124, %r609, %r109;
	mov.u32 	%r608, %r109;
	@%p124 bra 	$L__BB0_122;
	bra.uni 	$L__BB0_121;
$L__BB0_122:
	setp.eq.s32 	%p125, %r108, 0;
	@%p125 bra 	$L__BB0_124;
	add.s32 	%r422, %r608, %r103;
	mul.wide.s32 	%rd208, %r422, 4;
	add.s64 	%rd209, %rd5, %rd208;
	ld.global.f32 	%f458, [%rd209];
	add.s32 	%r423, %r608, %r113;
	mul.wide.u32 	%rd210, %r423, 4;
	add.s64 	%rd211, %rd4, %rd210;
	ld.global.f32 	%f459, [%rd211];
	div.rn.f32 	%f460, %f458, %f459;
	setp.lt.f32 	%p126, %f460, 0f00800000;
	mul.f32 	%f461, %f460, 0f4B000000;
	selp.f32 	%f462, %f461, %f460, %p126;
	selp.f32 	%f463, 0fC1B80000, 0f00000000, %p126;
	mov.b32 	%r424, %f462;
	add.s32 	%r425, %r424, -1060439283;
	and.b32  	%r426, %r425, -8388608;
	sub.s32 	%r427, %r424, %r426;
	mov.b32 	%f464, %r427;
	cvt.rn.f32.s32 	%f465, %r426;
	fma.rn.f32 	%f466, %f465, 0f34000000, %f463;
	add.f32 	%f467, %f464, 0fBF800000;
	fma.rn.f32 	%f468, %f467, 0f3DC6B27F, 0fBE2C7F30;
	fma.rn.f32 	%f469, %f468, %f467, 0f3E2FCF2A;
	fma.rn.f32 	%f470, %f469, %f467, 0fBE374E43;
	fma.rn.f32 	%f471, %f470, %f467, 0f3E520BF4;
	fma.rn.f32 	%f472, %f471, %f467, 0fBE763C8B;
	fma.rn.f32 	%f473, %f472, %f467, 0f3E93BF99;
	fma.rn.f32 	%f474, %f473, %f467, 0fBEB8AA49;
	fma.rn.f32 	%f475, %f474, %f467, 0f3EF6384A;
	fma.rn.f32 	%f476, %f475, %f467, 0fBF38AA3B;
	mul.f32 	%f477, %f467, %f476;
	mul.f32 	%f478, %f467, %f477;
	fma.rn.f32 	%f479, %f467, 0f3FB8AA3B, %f478;
	add.f32 	%f480, %f466, %f479;
	setp.gt.u32 	%p127, %r424, 2139095039;
	fma.rn.f32 	%f481, %f462, 0f7F800000, 0f7F800000;
	selp.f32 	%f482, %f481, %f480, %p127;
	setp.eq.f32 	%p128, %f462, 0f00000000;
	selp.f32 	%f483, 0fFF800000, %f482, %p128;
	add.s64 	%rd212, %rd6, %rd208;
	st.global.f32 	[%rd212], %f483;
	div.rn.f32 	%f484, %f483, %f31;
	add.f32 	%f849, %f849, %f484;
$L__BB0_124:
	mov.f32 	%f858, 0f00000000;
	@%p115 bra 	$L__BB0_138;
	setp.lt.u32 	%p137, %r104, 15;
	mov.b32 	%r612, 0;
	mov.f32 	%f858, 0f00000000;
	@%p137 bra 	$L__BB0_128;
	mov.b32 	%r610, 0;
	mov.f32 	%f858, 0f00000000;
$L__BB0_127:
	.pragma "nounroll";
	add.s32 	%r441, %r610, %r103;
	mul.wide.s32 	%rd243, %r441, 4;
	add.s64 	%rd244, %rd6, %rd243;
	ld.global.f32 	%f565, [%rd244];
	sub.f32 	%f566, %f565, %f849;
	fma.rn.f32 	%f567, %f566, %f566, %f858;
	ld.global.f32 	%f568, [%rd244+4];
	sub.f32 	%f569, %f568, %f849;
	fma.rn.f32 	%f570, %f569, %f569, %f567;
	ld.global.f32 	%f571, [%rd244+8];
	sub.f32 	%f572, %f571, %f849;
	fma.rn.f32 	%f573, %f572, %f572, %f570;
	ld.global.f32 	%f574, [%rd244+12];
	sub.f32 	%f575, %f574, %f849;
	fma.rn.f32 	%f576, %f575, %f575, %f573;
	ld.global.f32 	%f577, [%rd244+16];
	sub.f32 	%f578, %f577, %f849;
	fma.rn.f32 	%f579, %f578, %f578, %f576;
	ld.global.f32 	%f580, [%rd244+20];
	sub.f32 	%f581, %f580, %f849;
	fma.rn.f32 	%f582, %f581, %f581, %f579;
	ld.global.f32 	%f583, [%rd244+24];
	sub.f32 	%f584, %f583, %f849;
	fma.rn.f32 	%f585, %f584, %f584, %f582;
	ld.global.f32 	%f586, [%rd244+28];
	sub.f32 	%f587, %f586, %f849;
	fma.rn.f32 	%f588, %f587, %f587, %f585;
	ld.global.f32 	%f589, [%rd244+32];
	sub.f32 	%f590, %f589, %f849;
	fma.rn.f32 	%f591, %f590, %f590, %f588;
	ld.global.f32 	%f592, [%rd244+36];
	sub.f32 	%f593, %f592, %f849;
	fma.rn.f32 	%f594, %f593, %f593, %f591;
	ld.global.f32 	%f595, [%rd244+40];
	sub.f32 	%f596, %f595, %f849;
	fma.rn.f32 	%f597, %f596, %f596, %f594;
	ld.global.f32 	%f598, [%rd244+44];
	sub.f32 	%f599, %f598, %f849;
	fma.rn.f32 	%f600, %f599, %f599, %f597;
	ld.global.f32 	%f601, [%rd244+48];
	sub.f32 	%f602, %f601, %f849;
	fma.rn.f32 	%f603, %f602, %f602, %f600;
	ld.global.f32 	%f604, [%rd244+52];
	sub.f32 	%f605, %f604, %f849;
	fma.rn.f32 	%f606, %f605, %f605, %f603;
	ld.global.f32 	%f607, [%rd244+56];
	sub.f32 	%f608, %f607, %f849;
	fma.rn.f32 	%f609, %f608, %f608, %f606;
	ld.global.f32 	%f610, [%rd244+60];
	sub.f32 	%f611, %f610, %f849;
	fma.rn.f32 	%f858, %f611, %f611, %f609;
	add.s32 	%r610, %r610, 16;
	setp.ne.s32 	%p138, %r610, %r111;
	mov.u32 	%r612, %r111;
	@%p138 bra 	$L__BB0_127;
$L__BB0_128:
	setp.eq.s32 	%p139, %r105, 0;
	@%p139 bra 	$L__BB0_138;
	add.s32 	%r442, %r105, -1;
	setp.lt.u32 	%p140, %r442, 7;
	@%p140 bra 	$L__BB0_131;
	add.s32 	%r443, %r612, %r103;
	mul.wide.s32 	%rd245, %r443, 4;
	add.s64 	%rd246, %rd6, %rd245;
	ld.global.f32 	%f613, [%rd246];
	sub.f32 	%f614, %f613, %f849;
	fma.rn.f32 	%f615, %f614, %f614, %f858;
	ld.global.f32 	%f616, [%rd246+4];
	sub.f32 	%f617, %f616, %f849;
	fma.rn.f32 	%f618, %f617, %f617, %f615;
	ld.global.f32 	%f619, [%rd246+8];
	sub.f32 	%f620, %f619, %f849;
	fma.rn.f32 	%f621, %f620, %f620, %f618;
	ld.global.f32 	%f622, [%rd246+12];
	sub.f32 	%f623, %f622, %f849;
	fma.rn.f32 	%f624, %f623, %f623, %f621;
	ld.global.f32 	%f625, [%rd246+16];
	sub.f32 	%f626, %f625, %f849;
	fma.rn.f32 	%f627, %f626, %f626, %f624;
	ld.global.f32 	%f628, [%rd246+20];
	sub.f32 	%f629, %f628, %f849;
	fma.rn.f32 	%f630, %f629, %f629, %f627;
	ld.global.f32 	%f631, [%rd246+24];
	sub.f32 	%f632, %f631, %f849;
	fma.rn.f32 	%f633, %f632, %f632, %f630;
	ld.global.f32 	%f634, [%rd246+28];
	sub.f32 	%f635, %f634, %f849;
	fma.rn.f32 	%f858, %f635, %f635, %f633;
	add.s32 	%r612, %r612, 8;
$L__BB0_131:
	setp.eq.s32 	%p141, %r106, 0;
	@%p141 bra 	$L__BB0_138;
	add.s32 	%r444, %r106, -1;
	setp.lt.u32 	%p142, %r444, 3;
	@%p142 bra 	$L__BB0_134;
	add.s32 	%r445, %r612, %r103;
	mul.wide.s32 	%rd247, %r445, 4;
	add.s64 	%rd248, %rd6, %rd247;
	ld.global.f32 	%f637, [%rd248];
	sub.f32 	%f638, %f637, %f849;
	fma.rn.f32 	%f639, %f638, %f638, %f858;
	ld.global.f32 	%f640, [%rd248+4];
	sub.f32 	%f641, %f640, %f849;
	fma.rn.f32 	%f642, %f641, %f641, %f639;
	ld.global.f32 	%f643, [%rd248+8];
	sub.f32 	%f644, %f643, %f849;
	fma.rn.f32 	%f645, %f644, %f644, %f642;
	ld.global.f32 	%f646, [%rd248+12];
	sub.f32 	%f647, %f646, %f849;
	fma.rn.f32 	%f858, %f647, %f647, %f645;
	add.s32 	%r612, %r612, 4;
$L__BB0_134:
	setp.eq.s32 	%p143, %r107, 0;
	@%p143 bra 	$L__BB0_138;
	setp.eq.s32 	%p144, %r107, 1;
	add.s32 	%r446, %r612, %r103;
	mul.wide.s32 	%rd249, %r446, 4;
	add.s64 	%rd17, %rd6, %rd249;
	ld.global.f32 	%f648, [%rd17];
	sub.f32 	%f649, %f648, %f849;
	fma.rn.f32 	%f858, %f649, %f649, %f858;
	@%p144 bra 	$L__BB0_138;
	setp.eq.s32 	%p145, %r107, 2;
	ld.global.f32 	%f650, [%rd17+4];
	sub.f32 	%f651, %f650, %f849;
	fma.rn.f32 	%f858, %f651, %f651, %f858;
	@%p145 bra 	$L__BB0_138;
	ld.global.f32 	%f652, [%rd17+8];
	sub.f32 	%f653, %f652, %f849;
	fma.rn.f32 	%f858, %f653, %f653, %f858;
$L__BB0_138:
	div.rn.f32 	%f654, %f858, %f32;
	sqrt.rn.f32 	%f655, %f654;
	add.s32 	%r447, %r603, %r101;
	mul.wide.s32 	%rd250, %r447, 4;
	add.s64 	%rd251, %rd8, %rd250;
	st.global.f32 	[%rd251], %f655;
	div.rn.f32 	%f656, %f655, %f33;
	ld.global.f32 	%f657, [%rd16];
	add.f32 	%f658, %f656, %f657;
	st.global.f32 	[%rd16], %f658;
	add.s32 	%r603, %r603, 1;
	setp.ne.s32 	%p146, %r603, %r188;
	@%p146 bra 	$L__BB0_106;
	mul.wide.s32 	%rd252, %r102, 4;
	add.s64 	%rd253, %rd8, %rd252;
	mov.b32 	%r614, 0;
	st.global.u32 	[%rd253], %r614;
	and.b32  	%r132, %r188, 15;
	setp.lt.u32 	%p147, %r188, 16;
	@%p147 bra 	$L__BB0_142;
	and.b32  	%r614, %r188, 2147483632;
	mov.b32 	%r619, 0;
$L__BB0_141:
	.pragma "nounroll";
	mul.wide.u32 	%rd254, %r619, 4;
	add.s64 	%rd255, %rd7, %rd254;
	ld.global.f32 	%f659, [%rd255];
	add.s32 	%r450, %r619, %r101;
	mul.wide.s32 	%rd256, %r450, 4;
	add.s64 	%rd257, %rd9, %rd256;
	st.global.f32 	[%rd257], %f659;
	ld.global.f32 	%f660, [%rd255+4];
	st.global.f32 	[%rd257+4], %f660;
	ld.global.f32 	%f661, [%rd255+8];
	st.global.f32 	[%rd257+8], %f661;
	ld.global.f32 	%f662, [%rd255+12];
	st.global.f32 	[%rd257+12], %f662;
	ld.global.f32 	%f663, [%rd255+16];
	st.global.f32 	[%rd257+16], %f663;
	ld.global.f32 	%f664, [%rd255+20];
	st.global.f32 	[%rd257+20], %f664;
	ld.global.f32 	%f665, [%rd255+24];
	st.global.f32 	[%rd257+24], %f665;
	ld.global.f32 	%f666, [%rd255+28];
	st.global.f32 	[%rd257+28], %f666;
	ld.global.f32 	%f667, [%rd255+32];
	st.global.f32 	[%rd257+32], %f667;
	ld.global.f32 	%f668, [%rd255+36];
	st.global.f32 	[%rd257+36], %f668;
	ld.global.f32 	%f669, [%rd255+40];
	st.global.f32 	[%rd257+40], %f669;
	ld.global.f32 	%f670, [%rd255+44];
	st.global.f32 	[%rd257+44], %f670;
	ld.global.f32 	%f671, [%rd255+48];
	st.global.f32 	[%rd257+48], %f671;
	ld.global.f32 	%f672, [%rd255+52];
	st.global.f32 	[%rd257+52], %f672;
	ld.global.f32 	%f673, [%rd255+56];
	st.global.f32 	[%rd257+56], %f673;
	ld.global.f32 	%f674, [%rd255+60];
	st.global.f32 	[%rd257+60], %f674;
	add.s32 	%r619, %r619, 16;
	setp.eq.s32 	%p148, %r619, %r614;
	@%p148 bra 	$L__BB0_142;
	bra.uni 	$L__BB0_141;
$L__BB0_142:
	setp.eq.s32 	%p149, %r132, 0;
	@%p149 bra 	$L__BB0_152;
	and.b32  	%r135, %r188, 7;
	setp.lt.u32 	%p150, %r132, 8;
	@%p150 bra 	$L__BB0_145;
	mul.wide.u32 	%rd258, %r614, 4;
	add.s64 	%rd259, %rd7, %rd258;
	ld.global.f32 	%f675, [%rd259];
	add.s32 	%r451, %r614, %r101;
	mul.wide.s32 	%rd260, %r451, 4;
	add.s64 	%rd261, %rd9, %rd260;
	st.global.f32 	[%rd261], %f675;
	ld.global.f32 	%f676, [%rd259+4];
	st.global.f32 	[%rd261+4], %f676;
	ld.global.f32 	%f677, [%rd259+8];
	st.global.f32 	[%rd261+8], %f677;
	ld.global.f32 	%f678, [%rd259+12];
	st.global.f32 	[%rd261+12], %f678;
	ld.global.f32 	%f679, [%rd259+16];
	st.global.f32 	[%rd261+16], %f679;
	ld.global.f32 	%f680, [%rd259+20];
	st.global.f32 	[%rd261+20], %f680;
	ld.global.f32 	%f681, [%rd259+24];
	st.global.f32 	[%rd261+24], %f681;
	ld.global.f32 	%f682, [%rd259+28];
	st.global.f32 	[%rd261+28], %f682;
	add.s32 	%r614, %r614, 8;
$L__BB0_145:
	setp.eq.s32 	%p151, %r135, 0;
	@%p151 bra 	$L__BB0_152;
	and.b32  	%r138, %r188, 3;
	setp.lt.u32 	%p152, %r135, 4;
	@%p152 bra 	$L__BB0_148;
	mul.wide.u32 	%rd262, %r614, 4;
	add.s64 	%rd263, %rd7, %rd262;
	ld.global.f32 	%f683, [%rd263];
	add.s32 	%r452, %r614, %r101;
	mul.wide.s32 	%rd264, %r452, 4;
	add.s64 	%rd265, %rd9, %rd264;
	st.global.f32 	[%rd265], %f683;
	ld.global.f32 	%f684, [%rd263+4];
	st.global.f32 	[%rd265+4], %f684;
	ld.global.f32 	%f685, [%rd263+8];
	st.global.f32 	[%rd265+8], %f685;
	ld.global.f32 	%f686, [%rd263+12];
	st.global.f32 	[%rd265+12], %f686;
	add.s32 	%r614, %r614, 4;
$L__BB0_148:
	setp.eq.s32 	%p153, %r138, 0;
	@%p153 bra 	$L__BB0_152;
	mov.b32 	%r618, 0;
$L__BB0_150:
	.pragma "nounroll";
	mul.wide.u32 	%rd266, %r614, 4;
	add.s64 	%rd267, %rd7, %rd266;
	ld.global.f32 	%f687, [%rd267];
	add.s32 	%r454, %r614, %r101;
	mul.wide.s32 	%rd268, %r454, 4;
	add.s64 	%rd269, %rd9, %rd268;
	st.global.f32 	[%rd269], %f687;
	add.s32 	%r614, %r614, 1;
	add.s32 	%r618, %r618, 1;
	setp.eq.s32 	%p154, %r618, %r138;
	@%p154 bra 	$L__BB0_152;
	bra.uni 	$L__BB0_150;
$L__BB0_151:
	add.s64 	%rd202, %rd8, %rd200;
	mov.b32 	%r408, 0;
	st.global.u32 	[%rd202], %r408;
$L__BB0_152:
	setp.lt.s32 	%p155, %r188, 1;
	mov.f32 	%f867, 0f00000000;
	mov.b32 	%r638, 0;
	mov.f32 	%f868, %f867;
	mov.f32 	%f869, %f867;
	@%p155 bra 	$L__BB0_187;
	ld.param.u64 	%rd359, [_Z12kernelGeNormiiiiiiPfPsS_S_S_S_S_S_S_S_S_S__param_11];
	add.s32 	%r145, %r101, 1;
	and.b32  	%r146, %r188, 15;
	add.s32 	%r147, %r146, -1;
	and.b32  	%r148, %r188, 7;
	add.s32 	%r149, %r148, -1;
	and.b32  	%r150, %r188, 2147483632;
	and.b32  	%r151, %r188, 3;
	cvta.to.global.u64 	%rd18, %rd359;
	mov.b32 	%r638, 0;
$L__BB0_154:
	setp.lt.u32 	%p156, %r188, 16;
	mov.b32 	%r632, 0;
	mov.u32 	%r628, %r632;
	@%p156 bra 	$L__BB0_157;
	mov.b32 	%r632, 0;
	mov.u32 	%r622, %r632;
$L__BB0_156:
	.pragma "nounroll";
	add.s32 	%r460, %r145, %r622;
	mul.wide.s32 	%rd270, %r460, 4;
	add.s64 	%rd271, %rd9, %rd270;
	ld.global.f32 	%f689, [%rd271];
	add.s32 	%r461, %r632, %r101;
	mul.wide.s32 	%rd272, %r461, 4;
	add.s64 	%rd273, %rd9, %rd272;
	ld.global.f32 	%f690, [%rd273];
	setp.gt.f32 	%p157, %f689, %f690;
	add.s32 	%r462, %r622, 1;
	selp.b32 	%r463, %r462, %r632, %p157;
	ld.global.f32 	%f691, [%rd271+4];
	add.s32 	%r464, %r463, %r101;
	mul.wide.s32 	%rd274, %r464, 4;
	add.s64 	%rd275, %rd9, %rd274;
	ld.global.f32 	%f692, [%rd275];
	setp.gt.f32 	%p158, %f691, %f692;
	add.s32 	%r465, %r622, 2;
	selp.b32 	%r466, %r465, %r463, %p158;
	ld.global.f32 	%f693, [%rd271+8];
	add.s32 	%r467, %r466, %r101;
	mul.wide.s32 	%rd276, %r467, 4;
	add.s64 	%rd277, %rd9, %rd276;
	ld.global.f32 	%f694, [%rd277];
	setp.gt.f32 	%p159, %f693, %f694;
	add.s32 	%r468, %r622, 3;
	selp.b32 	%r469, %r468, %r466, %p159;
	ld.global.f32 	%f695, [%rd271+12];
	add.s32 	%r470, %r469, %r101;
	mul.wide.s32 	%rd278, %r470, 4;
	add.s64 	%rd279, %rd9, %rd278;
	ld.global.f32 	%f696, [%rd279];
	setp.gt.f32 	%p160, %f695, %f696;
	add.s32 	%r471, %r622, 4;
	selp.b32 	%r472, %r471, %r469, %p160;
	ld.global.f32 	%f697, [%rd271+16];
	add.s32 	%r473, %r472, %r101;
	mul.wide.s32 	%rd280, %r473, 4;
	add.s64 	%rd281, %rd9, %rd280;
	ld.global.f32 	%f698, [%rd281];
	setp.gt.f32 	%p161, %f697, %f698;
	add.s32 	%r474, %r622, 5;
	selp.b32 	%r475, %r474, %r472, %p161;
	ld.global.f32 	%f699, [%rd271+20];
	add.s32 	%r476, %r475, %r101;
	mul.wide.s32 	%rd282, %r476, 4;
	add.s64 	%rd283, %rd9, %rd282;
	ld.global.f32 	%f700, [%rd283];
	setp.gt.f32 	%p162, %f699, %f700;
	add.s32 	%r477, %r622, 6;
	selp.b32 	%r478, %r477, %r475, %p162;
	ld.global.f32 	%f701, [%rd271+24];
	add.s32 	%r479, %r478, %r101;
	mul.wide.s32 	%rd284, %r479, 4;
	add.s64 	%rd285, %rd9, %rd284;
	ld.global.f32 	%f702, [%rd285];
	setp.gt.f32 	%p163, %f701, %f702;
	add.s32 	%r480, %r622, 7;
	selp.b32 	%r481, %r480, %r478, %p163;
	ld.global.f32 	%f703, [%rd271+28];
	add.s32 	%r482, %r481, %r101;
	mul.wide.s32 	%rd286, %r482, 4;
	add.s64 	%rd287, %rd9, %rd286;
	ld.global.f32 	%f704, [%rd287];
	setp.gt.f32 	%p164, %f703, %f704;
	add.s32 	%r483, %r622, 8;
	selp.b32 	%r484, %r483, %r481, %p164;
	ld.global.f32 	%f705, [%rd271+32];
	add.s32 	%r485, %r484, %r101;
	mul.wide.s32 	%rd288, %r485, 4;
	add.s64 	%rd289, %rd9, %rd288;
	ld.global.f32 	%f706, [%rd289];
	setp.gt.f32 	%p165, %f705, %f706;
	add.s32 	%r486, %r622, 9;
	selp.b32 	%r487, %r486, %r484, %p165;
	ld.global.f32 	%f707, [%rd271+36];
	add.s32 	%r488, %r487, %r101;
	mul.wide.s32 	%rd290, %r488, 4;
	add.s64 	%rd291, %rd9, %rd290;
	ld.global.f32 	%f708, [%rd291];
	setp.gt.f32 	%p166, %f707, %f708;
	add.s32 	%r489, %r622, 10;
	selp.b32 	%r490, %r489, %r487, %p166;
	ld.global.f32 	%f709, [%rd271+40];
	add.s32 	%r491, %r490, %r101;
	mul.wide.s32 	%rd292, %r491, 4;
	add.s64 	%rd293, %rd9, %rd292;
	ld.global.f32 	%f710, [%rd293];
	setp.gt.f32 	%p167, %f709, %f710;
	add.s32 	%r492, %r622, 11;
	selp.b32 	%r493, %r492, %r490, %p167;
	ld.global.f32 	%f711, [%rd271+44];
	add.s32 	%r494, %r493, %r101;
	mul.wide.s32 	%rd294, %r494, 4;
	add.s64 	%rd295, %rd9, %rd294;
	ld.global.f32 	%f712, [%rd295];
	setp.gt.f32 	%p168, %f711, %f712;
	add.s32 	%r495, %r622, 12;
	selp.b32 	%r496, %r495, %r493, %p168;
	ld.global.f32 	%f713, [%rd271+48];
	add.s32 	%r497, %r496, %r101;
	mul.wide.s32 	%rd296, %r497, 4;
	add.s64 	%rd297, %rd9, %rd296;
	ld.global.f32 	%f714, [%rd297];
	setp.gt.f32 	%p169, %f713, %f714;
	add.s32 	%r498, %r622, 13;
	selp.b32 	%r499, %r498, %r496, %p169;
	ld.global.f32 	%f715, [%rd271+52];
	add.s32 	%r500, %r499, %r101;
	mul.wide.s32 	%rd298, %r500, 4;
	add.s64 	%rd299, %rd9, %rd298;
	ld.global.f32 	%f716, [%rd299];
	setp.gt.f32 	%p170, %f715, %f716;
	add.s32 	%r501, %r622, 14;
	selp.b32 	%r502, %r501, %r499, %p170;
	ld.global.f32 	%f717, [%rd271+56];
	add.s32 	%r503, %r502, %r101;
	mul.wide.s32 	%rd300, %r503, 4;
	add.s64 	%rd301, %rd9, %rd300;
	ld.global.f32 	%f718, [%rd301];
	setp.gt.f32 	%p171, %f717, %f718;
	add.s32 	%r504, %r622, 15;
	selp.b32 	%r505, %r504, %r502, %p171;
	ld.global.f32 	%f719, [%rd271+60];
	add.s32 	%r506, %r505, %r101;
	mul.wide.s32 	%rd302, %r506, 4;
	add.s64 	%rd303, %rd9, %rd302;
	ld.global.f32 	%f720, [%rd303];
	setp.gt.f32 	%p172, %f719, %f720;
	add.s32 	%r622, %r622, 16;
	selp.b32 	%r632, %r622, %r505, %p172;
	setp.ne.s32 	%p173, %r622, %r150;
	mov.u32 	%r628, %r150;
	@%p173 bra 	$L__BB0_156;
$L__BB0_157:
	setp.eq.s32 	%p174, %r146, 0;
	@%p174 bra 	$L__BB0_167;
	setp.lt.u32 	%p175, %r147, 7;
	@%p175 bra 	$L__BB0_160;
	add.s32 	%r508, %r145, %r628;
	mul.wide.s32 	%rd304, %r508, 4;
	add.s64 	%rd305, %rd9, %rd304;
	ld.global.f32 	%f721, [%rd305];
	add.s32 	%r509, %r632, %r101;
	mul.wide.s32 	%rd306, %r509, 4;
	add.s64 	%rd307, %rd9, %rd306;
	ld.global.f32 	%f722, [%rd307];
	setp.gt.f32 	%p176, %f721, %f722;
	add.s32 	%r510, %r628, 1;
	selp.b32 	%r511, %r510, %r632, %p176;
	ld.global.f32 	%f723, [%rd305+4];
	add.s32 	%r512, %r511, %r101;
	mul.wide.s32 	%rd308, %r512, 4;
	add.s64 	%rd309, %rd9, %rd308;
	ld.global.f32 	%f724, [%rd309];
	setp.gt.f32 	%p177, %f723, %f724;
	add.s32 	%r513, %r628, 2;
	selp.b32 	%r514, %r513, %r511, %p177;
	ld.global.f32 	%f725, [%rd305+8];
	add.s32 	%r515, %r514, %r101;
	mul.wide.s32 	%rd310, %r515, 4;
	add.s64 	%rd311, %rd9, %rd310;
	ld.global.f32 	%f726, [%rd311];
	setp.gt.f32 	%p178, %f725, %f726;
	add.s32 	%r516, %r628, 3;
	selp.b32 	%r517, %r516, %r514, %p178;
	ld.global.f32 	%f727, [%rd305+12];
	add.s32 	%r518, %r517, %r101;
	mul.wide.s32 	%rd312, %r518, 4;
	add.s64 	%rd313, %rd9, %rd312;
	ld.global.f32 	%f728, [%rd313];
	setp.gt.f32 	%p179, %f727, %f728;
	add.s32 	%r519, %r628, 4;
	selp.b32 	%r520, %r519, %r517, %p179;
	ld.global.f32 	%f729, [%rd305+16];
	add.s32 	%r521, %r520, %r101;
	mul.wide.s32 	%rd314, %r521, 4;
	add.s64 	%rd315, %rd9, %rd314;
	ld.global.f32 	%f730, [%rd315];
	setp.gt.f32 	%p180, %f729, %f730;
	add.s32 	%r522, %r628, 5;
	selp.b32 	%r523, %r522, %r520, %p180;
	ld.global.f32 	%f731, [%rd305+20];
	add.s32 	%r524, %r523, %r101;
	mul.wide.s32 	%rd316, %r524, 4;
	add.s64 	%rd317, %rd9, %rd316;
	ld.global.f32 	%f732, [%rd317];
	setp.gt.f32 	%p181, %f731, %f732;
	add.s32 	%r525, %r628, 6;
	selp.b32 	%r526, %r525, %r523, %p181;
	ld.global.f32 	%f733, [%rd305+24];
	add.s32 	%r527, %r526, %r101;
	mul.wide.s32 	%rd318, %r527, 4;
	add.s64 	%rd319, %rd9, %rd318;
	ld.global.f32 	%f734, [%rd319];
	setp.gt.f32 	%p182, %f733, %f734;
	add.s32 	%r528, %r628, 7;
	selp.b32 	%r529, %r528, %r526, %p182;
	ld.global.f32 	%f735, [%rd305+28];
	add.s32 	%r530, %r529, %r101;
	mul.wide.s32 	%rd320, %r530, 4;
	add.s64 	%rd321, %rd9, %rd320;
	ld.global.f32 	%f736, [%rd321];
	setp.gt.f32 	%p183, %f735, %f736;
	add.s32 	%r628, %r628, 8;
	selp.b32 	%r632, %r628, %r529, %p183;
$L__BB0_160:
	setp.eq.s32 	%p184, %r148, 0;
	@%p184 bra 	$L__BB0_167;
	setp.lt.u32 	%p185, %r149, 3;
	@%p185 bra 	$L__BB0_163;
	add.s32 	%r532, %r145, %r628;
	mul.wide.s32 	%rd322, %r532, 4;
	add.s64 	%rd323, %rd9, %rd322;
	ld.global.f32 	%f737, [%rd323];
	add.s32 	%r533, %r632, %r101;
	mul.wide.s32 	%rd324, %r533, 4;
	add.s64 	%rd325, %rd9, %rd324;
	ld.global.f32 	%f738, [%rd325];
	setp.gt.f32 	%p186, %f737, %f738;
	add.s32 	%r534, %r628, 1;
	selp.b32 	%r535, %r534, %r632, %p186;
	ld.global.f32 	%f739, [%rd323+4];
	add.s32 	%r536, %r535, %r101;
	mul.wide.s32 	%rd326, %r536, 4;
	add.s64 	%rd327, %rd9, %rd326;
	ld.global.f32 	%f740, [%rd327];
	setp.gt.f32 	%p187, %f739, %f740;
	add.s32 	%r537, %r628, 2;
	selp.b32 	%r538, %r537, %r535, %p187;
	ld.global.f32 	%f741, [%rd323+8];
	add.s32 	%r539, %r538, %r101;
	mul.wide.s32 	%rd328, %r539, 4;
	add.s64 	%rd329, %rd9, %rd328;
	ld.global.f32 	%f742, [%rd329];
	setp.gt.f32 	%p188, %f741, %f742;
	add.s32 	%r540, %r628, 3;
	selp.b32 	%r541, %r540, %r538, %p188;
	ld.global.f32 	%f743, [%rd323+12];
	add.s32 	%r542, %r541, %r101;
	mul.wide.s32 	%rd330, %r542, 4;
	add.s64 	%rd331, %rd9, %rd330;
	ld.global.f32 	%f744, [%rd331];
	setp.gt.f32 	%p189, %f743, %f744;
	add.s32 	%r628, %r628, 4;
	selp.b32 	%r632, %r628, %r541, %p189;
$L__BB0_163:
	setp.eq.s32 	%p190, %r151, 0;
	@%p190 bra 	$L__BB0_167;
	setp.eq.s32 	%p191, %r151, 1;
	add.s32 	%r543, %r145, %r628;
	mul.wide.s32 	%rd332, %r543, 4;
	add.s64 	%rd19, %rd9, %rd332;
	ld.global.f32 	%f745, [%rd19];
	add.s32 	%r544, %r632, %r101;
	mul.wide.s32 	%rd333, %r544, 4;
	add.s64 	%rd334, %rd9, %rd333;
	ld.global.f32 	%f746, [%rd334];
	setp.gt.f32 	%p192, %f745, %f746;
	add.s32 	%r545, %r628, 1;
	selp.b32 	%r632, %r545, %r632, %p192;
	@%p191 bra 	$L__BB0_167;
	setp.eq.s32 	%p193, %r151, 2;
	ld.global.f32 	%f747, [%rd19+4];
	add.s32 	%r546, %r632, %r101;
	mul.wide.s32 	%rd335, %r546, 4;
	add.s64 	%rd336, %rd9, %rd335;
	ld.global.f32 	%f748, [%rd336];
	setp.gt.f32 	%p194, %f747, %f748;
	add.s32 	%r547, %r628, 2;
	selp.b32 	%r632, %r547, %r632, %p194;
	@%p193 bra 	$L__BB0_167;
	ld.global.f32 	%f749, [%rd19+8];
	add.s32 	%r548, %r632, %r101;
	mul.wide.s32 	%rd337, %r548, 4;
	add.s64 	%rd338, %rd9, %rd337;
	ld.global.f32 	%f750, [%rd338];
	setp.gt.f32 	%p195, %f749, %f750;
	add.s32 	%r549, %r628, 3;
	selp.b32 	%r632, %r549, %r632, %p195;
$L__BB0_167:
	setp.lt.u32 	%p196, %r188, 16;
	mov.b32 	%r635, 0;
	mov.f32 	%f866, 0f00000000;
	@%p196 bra 	$L__BB0_170;
	mov.b32 	%r633, 0;
	mov.f32 	%f866, 0f00000000;
$L__BB0_169:
	.pragma "nounroll";
	add.s32 	%r552, %r633, %r101;
	mul.wide.s32 	%rd339, %r552, 4;
	add.s64 	%rd340, %rd9, %rd339;
	ld.global.f32 	%f754, [%rd340];
	add.f32 	%f755, %f866, %f754;
	ld.global.f32 	%f756, [%rd340+4];
	add.f32 	%f757, %f755, %f756;
	ld.global.f32 	%f758, [%rd340+8];
	add.f32 	%f759, %f757, %f758;
	ld.global.f32 	%f760, [%rd340+12];
	add.f32 	%f761, %f759, %f760;
	ld.global.f32 	%f762, [%rd340+16];
	add.f32 	%f763, %f761, %f762;
	ld.global.f32 	%f764, [%rd340+20];
	add.f32 	%f765, %f763, %f764;
	ld.global.f32 	%f766, [%rd340+24];
	add.f32 	%f767, %f765, %f766;
	ld.global.f32 	%f768, [%rd340+28];
	add.f32 	%f769, %f767, %f768;
	ld.global.f32 	%f770, [%rd340+32];
	add.f32 	%f771, %f769, %f770;
	ld.global.f32 	%f772, [%rd340+36];
	add.f32 	%f773, %f771, %f772;
	ld.global.f32 	%f774, [%rd340+40];
	add.f32 	%f775, %f773, %f774;
	ld.global.f32 	%f776, [%rd340+44];
	add.f32 	%f777, %f775, %f776;
	ld.global.f32 	%f778, [%rd340+48];
	add.f32 	%f779, %f777, %f778;
	ld.global.f32 	%f780, [%rd340+52];
	add.f32 	%f781, %f779, %f780;
	ld.global.f32 	%f782, [%rd340+56];
	add.f32 	%f783, %f781, %f782;
	ld.global.f32 	%f784, [%rd340+60];
	add.f32 	%f866, %f783, %f784;
	add.s32 	%r633, %r633, 16;
	setp.ne.s32 	%p197, %r633, %r150;
	mov.u32 	%r635, %r150;
	@%p197 bra 	$L__BB0_169;
$L__BB0_170:
	setp.eq.s32 	%p198, %r146, 0;
	@%p198 bra 	$L__BB0_180;
	setp.lt.u32 	%p199, %r147, 7;
	@%p199 bra 	$L__BB0_173;
	add.s32 	%r553, %r635, %r101;
	mul.wide.s32 	%rd341, %r553, 4;
	add.s64 	%rd342, %rd9, %rd341;
	ld.global.f32 	%f786, [%rd342];
	add.f32 	%f787, %f866, %f786;
	ld.global.f32 	%f788, [%rd342+4];
	add.f32 	%f789, %f787, %f788;
	ld.global.f32 	%f790, [%rd342+8];
	add.f32 	%f791, %f789, %f790;
	ld.global.f32 	%f792, [%rd342+12];
	add.f32 	%f793, %f791, %f792;
	ld.global.f32 	%f794, [%rd342+16];
	add.f32 	%f795, %f793, %f794;
	ld.global.f32 	%f796, [%rd342+20];
	add.f32 	%f797, %f795, %f796;
	ld.global.f32 	%f798, [%rd342+24];
	add.f32 	%f799, %f797, %f798;
	ld.global.f32 	%f800, [%rd342+28];
	add.f32 	%f866, %f799, %f800;
	add.s32 	%r635, %r635, 8;
$L__BB0_173:
	setp.eq.s32 	%p200, %r148, 0;
	@%p200 bra 	$L__BB0_180;
	setp.lt.u32 	%p201, %r149, 3;
	@%p201 bra 	$L__BB0_176;
	add.s32 	%r554, %r635, %r101;
	mul.wide.s32 	%rd343, %r554, 4;
	add.s64 	%rd344, %rd9, %rd343;
	ld.global.f32 	%f802, [%rd344];
	add.f32 	%f803, %f866, %f802;
	ld.global.f32 	%f804, [%rd344+4];
	add.f32 	%f805, %f803, %f804;
	ld.global.f32 	%f806, [%rd344+8];
	add.f32 	%f807, %f805, %f806;
	ld.global.f32 	%f808, [%rd344+12];
	add.f32 	%f866, %f807, %f808;
	add.s32 	%r635, %r635, 4;
$L__BB0_176:
	setp.eq.s32 	%p202, %r151, 0;
	@%p202 bra 	$L__BB0_180;
	setp.eq.s32 	%p203, %r151, 1;
	add.s32 	%r555, %r635, %r101;
	mul.wide.s32 	%rd345, %r555, 4;
	add.s64 	%rd20, %rd9, %rd345;
	ld.global.f32 	%f809, [%rd20];
	add.f32 	%f866, %f866, %f809;
	@%p203 bra 	$L__BB0_180;
	setp.eq.s32 	%p204, %r151, 2;
	ld.global.f32 	%f810, [%rd20+4];
	add.f32 	%f866, %f866, %f810;
	@%p204 bra 	$L__BB0_180;
	ld.global.f32 	%f811, [%rd20+8];
	add.f32 	%f866, %f866, %f811;
$L__BB0_180:
	ld.global.f32 	%f79, [%rd16];
	sub.s32 	%r557, %r188, %r638;
	add.s32 	%r558, %r557, 1;
	cvt.rn.f32.s32 	%f80, %r558;
	mul.lo.s32 	%r183, %r632, %r188;
	cvt.rn.f32.s32 	%f81, %r557;
	mov.b32 	%r637, 0;
$L__BB0_181:
	add.s32 	%r559, %r637, %r101;
	mul.wide.s32 	%rd346, %r559, 4;
	add.s64 	%rd21, %rd9, %rd346;
	ld.global.f32 	%f82, [%rd21];
	setp.eq.f32 	%p205, %f82, 0f00000000;
	@%p205 bra 	$L__BB0_184;
	setp.eq.s32 	%p206, %r632, %r188;
	@%p206 bra 	$L__BB0_189;
	mul.f32 	%f812, %f82, %f80;
	add.s32 	%r560, %r637, %r183;
	mul.wide.s32 	%rd347, %r560, 4;
	add.s64 	%rd348, %rd18, %rd347;
	ld.global.f32 	%f813, [%rd348];
	sub.f32 	%f814, %f812, %f813;
	div.rn.f32 	%f815, %f814, %f81;
	st.global.f32 	[%rd21], %f815;
$L__BB0_184:
	add.s32 	%r637, %r637, 1;
	setp.ne.s32 	%p207, %r637, %r188;
	@%p207 bra 	$L__BB0_181;
	ld.global.f32 	%f816, [%rd16];
	mul.f32 	%f817, %f816, %f80;
	add.s32 	%r561, %r632, %r101;
	mul.wide.s32 	%rd349, %r561, 4;
	add.s64 	%rd350, %rd8, %rd349;
	ld.global.f32 	%f818, [%rd350];
	sub.f32 	%f819, %f817, %f818;
	div.rn.f32 	%f820, %f819, %f81;
	st.global.f32 	[%rd16], %f820;
	add.s64 	%rd351, %rd9, %rd349;
	mov.b32 	%r562, 0;
	st.global.u32 	[%rd351], %r562;
	add.s32 	%r638, %r638, 1;
	setp.eq.s32 	%p208, %r638, %r188;
	@%p208 bra 	$L__BB0_186;
	bra.uni 	$L__BB0_154;
$L__BB0_186:
	add.f32 	%f869, %f866, %f79;
	div.rn.f32 	%f867, %f869, %f80;
	mov.f32 	%f868, 0f00000000;
	mov.u32 	%r638, %r188;
$L__BB0_187:
	ld.param.u64 	%rd358, [_Z12kernelGeNormiiiiiiPfPsS_S_S_S_S_S_S_S_S_S__param_10];
	ld.param.u64 	%rd357, [_Z12kernelGeNormiiiiiiPfPsS_S_S_S_S_S_S_S_S_S__param_9];
	add.s32 	%r565, %r188, -1;
	setp.eq.s32 	%p209, %r638, %r565;
	setp.eq.f32 	%p210, %f868, 0f00000000;
	or.pred  	%p211, %p209, %p210;
	mul.f32 	%f822, %f869, 0f3F000000;
	selp.f32 	%f823, %f822, %f867, %p211;
	cvt.f64.f32 	%fd82, %f868;
	selp.f64 	%fd83, 0d3FE0000000000000, %fd82, %p211;
	cvt.rn.f64.s32 	%fd84, %r188;
	div.rn.f64 	%fd85, %fd83, %fd84;
	cvt.rn.f32.f64 	%f824, %fd85;
	cvta.to.global.u64 	%rd352, %rd357;
	mul.wide.s32 	%rd353, %r1, 4;
	add.s64 	%rd354, %rd352, %rd353;
	st.global.f32 	[%rd354], %f824;
	cvta.to.global.u64 	%rd355, %rd358;
	add.s64 	%rd356, %rd355, %rd353;
	st.global.f32 	[%rd356], %f823;
$L__BB0_188:
	ret;
$L__BB0_189:
	add.f32 	%f869, %f866, %f79;
	div.rn.f32 	%f867, %f869, %f80;
	not.b32 	%r563, %r638;
	add.s32 	%r564, %r188, %r563;
	cvt.rn.f32.s32 	%f868, %r564;
	bra.uni 	$L__BB0_187;

}
	// .globl	_Z13kernelGeNorm2iiiiiPfPsS_S_S_S_
.visible .entry _Z13kernelGeNorm2iiiiiPfPsS_S_S_S_(
	.param .u32 _Z13kernelGeNorm2iiiiiPfPsS_S_S_S__param_0,
	.param .u32 _Z13kernelGeNorm2iiiiiPfPsS_S_S_S__param_1,
	.param .u32 _Z13kernelGeNorm2iiiiiPfPsS_S_S_S__param_2,
	.param .u32 _Z13kernelGeNorm2iiiiiPfPsS_S_S_S__param_3,
	.param .u32 _Z13kernelGeNorm2iiiiiPfPsS_S_S_S__param_4,
	.param .u64 .ptr .align 1 _Z13kernelGeNorm2iiiiiPfPsS_S_S_S__param_5,
	.param .u64 .ptr .align 1 _Z13kernelGeNorm2iiiiiPfPsS_S_S_S__param_6,
	.param .u64 .ptr .align 1 _Z13kernelGeNorm2iiiiiPfPsS_S_S_S__param_7,
	.param .u64 .ptr .align 1 _Z13kernelGeNorm2iiiiiPfPsS_S_S_S__param_8,
	.param .u64 .ptr .align 1 _Z13kernelGeNorm2iiiiiPfPsS_S_S_S__param_9,
	.param .u64 .ptr .align 1 _Z13kernelGeNorm2iiiiiPfPsS_S_S_S__param_10
)
{
	.local .align 8 .b8 	__local_depot1[16];
	.reg .b64 	%SP;
	.reg .b64 	%SPL;
	.reg .pred 	%p<131>;
	.reg .b32 	%r<342>;
	.reg .b32 	%f<644>;
	.reg .b64 	%rd<241>;
	.reg .b64 	%fd<8>;

	mov.u64 	%SPL, __local_depot1;
	cvta.local.u64 	%SP, %SPL;
	ld.param.u32 	%r136, [_Z13kernelGeNorm2iiiiiPfPsS_S_S_S__param_0];
	ld.param.u32 	%r137, [_Z13kernelGeNorm2iiiiiPfPsS_S_S_S__param_1];
	ld.param.u32 	%r138, [_Z13kernelGeNorm2iiiiiPfPsS_S_S_S__param_2];
	ld.param.u32 	%r140, [_Z13kernelGeNorm2iiiiiPfPsS_S_S_S__param_3];
	ld.param.u32 	%r139, [_Z13kernelGeNorm2iiiiiPfPsS_S_S_S__param_4];
	ld.param.u64 	%rd19, [_Z13kernelGeNorm2iiiiiPfPsS_S_S_S__param_5];
	ld.param.u64 	%rd20, [_Z13kernelGeNorm2iiiiiPfPsS_S_S_S__param_6];
	ld.param.u64 	%rd17, [_Z13kernelGeNorm2iiiiiPfPsS_S_S_S__param_8];
	ld.param.u64 	%rd18, [_Z13kernelGeNorm2iiiiiPfPsS_S_S_S__param_9];
	ld.param.u64 	%rd21, [_Z13kernelGeNorm2iiiiiPfPsS_S_S_S__param_10];
	cvta.to.global.u64 	%rd1, %rd20;
	cvta.to.global.u64 	%rd2, %rd19;
	cvta.to.global.u64 	%rd3, %rd21;
	mov.u32 	%r1, %ctaid.x;
	mov.u32 	%r141, %ntid.x;
	mov.u32 	%r2, %tid.x;
	mad.lo.s32 	%r3, %r1, %r141, %r2;
	setp.ge.s32 	%p2, %r3, %r140;
	@%p2 bra 	$L__BB1_131;
	mul.wide.s32 	%rd4, %r137, 4;
	{ // callseq 4, 0
	.param .b64 param0;
	st.param.b64 	[param0], %rd4;
	.param .b64 retval0;
	call.uni (retval0), 
	malloc, 
	(
	param0
	);
	ld.param.b64 	%rd22, [retval0];
	} // callseq 4
	setp.lt.s32 	%p3, %r137, 1;
	@%p3 bra 	$L__BB1_28;
	setp.lt.s32 	%p4, %r138, 1;
	mul.lo.s32 	%r4, %r138, %r3;
	cvt.rn.f32.s32 	%f1, %r138;
	@%p4 bra 	$L__BB1_16;
	and.b32  	%r5, %r138, 7;
	add.s32 	%r6, %r5, -1;
	and.b32  	%r7, %r138, 3;
	and.b32  	%r8, %r138, 2147483640;
	and.b32  	%r9, %r138, 1;
	mov.b32 	%r291, 0;
$L__BB1_4:
	setp.lt.u32 	%p13, %r138, 8;
	mul.wide.u32 	%rd31, %r291, 4;
	add.s64 	%rd6, %rd22, %rd31;
	mov.b32 	%r294, 0;
	st.u32 	[%rd6], %r294;
	mov.f32 	%f611, 0f00000000;
	@%p13 bra 	$L__BB1_7;
	mov.b32 	%r292, 0;
	mov.f32 	%f611, 0f00000000;
$L__BB1_6:
	.pragma "nounroll";
	add.s32 	%r149, %r292, %r4;
	mul.wide.s32 	%rd32, %r149, 2;
	add.s64 	%rd33, %rd1, %rd32;
	ld.global.s16 	%r150, [%rd33];
	mad.lo.s32 	%r151, %r137, %r150, %r291;
	mul.wide.s32 	%rd34, %r151, 4;
	add.s64 	%rd35, %rd2, %rd34;
	ld.global.f32 	%f84, [%rd35];
	add.f32 	%f85, %f84, %f611;
	st.f32 	[%rd6], %f85;
	ld.global.s16 	%r152, [%rd33+2];
	mad.lo.s32 	%r153, %r137, %r152, %r291;
	mul.wide.s32 	%rd36, %r153, 4;
	add.s64 	%rd37, %rd2, %rd36;
	ld.global.f32 	%f86, [%rd37];
	add.f32 	%f87, %f86, %f85;
	st.f32 	[%rd6], %f87;
	ld.global.s16 	%r154, [%rd33+4];
	mad.lo.s32 	%r155, %r137, %r154, %r291;
	mul.wide.s32 	%rd38, %r155, 4;
	add.s64 	%rd39, %rd2, %rd38;
	ld.global.f32 	%f88, [%rd39];
	add.f32 	%f89, %f88, %f87;
	st.f32 	[%rd6], %f89;
	ld.global.s16 	%r156, [%rd33+6];
	mad.lo.s32 	%r157, %r137, %r156, %r291;
	mul.wide.s32 	%rd40, %r157, 4;
	add.s64 	%rd41, %rd2, %rd40;
	ld.global.f32 	%f90, [%rd41];
	add.f32 	%f91, %f90, %f89;
	st.f32 	[%rd6], %f91;
	ld.global.s16 	%r158, [%rd33+8];
	mad.lo.s32 	%r159, %r137, %r158, %r291;
	mul.wide.s32 	%rd42, %r159, 4;
	add.s64 	%rd43, %rd2, %rd42;
	ld.global.f32 	%f92, [%rd43];
	add.f32 	%f93, %f92, %f91;
	st.f32 	[%rd6], %f93;
	ld.global.s16 	%r160, [%rd33+10];
	mad.lo.s32 	%r161, %r137, %r160, %r291;
	mul.wide.s32 	%rd44, %r161, 4;
	add.s64 	%rd45, %rd2, %rd44;
	ld.global.f32 	%f94, [%rd45];
	add.f32 	%f95, %f94, %f93;
	st.f32 	[%rd6], %f95;
	ld.global.s16 	%r162, [%rd33+12];
	mad.lo.s32 	%r163, %r137, %r162, %r291;
	mul.wide.s32 	%rd46, %r163, 4;
	add.s64 	%rd47, %rd2, %rd46;
	ld.global.f32 	%f96, [%rd47];
	add.f32 	%f97, %f96, %f95;
	st.f32 	[%rd6], %f97;
	ld.global.s16 	%r164, [%rd33+14];
	mad.lo.s32 	%r165, %r137, %r164, %r291;
	mul.wide.s32 	%rd48, %r165, 4;
	add.s64 	%rd49, %rd2, %rd48;
	ld.global.f32 	%f98, [%rd49];
	add.f32 	%f611, %f98, %f97;
	st.f32 	[%rd6], %f611;
	add.s32 	%r292, %r292, 8;
	setp.ne.s32 	%p14, %r292, %r8;
	mov.u32 	%r294, %r8;
	@%p14 bra 	$L__BB1_6;
$L__BB1_7:
	setp.eq.s32 	%p15, %r5, 0;
	@%p15 bra 	$L__BB1_15;
	setp.lt.u32 	%p16, %r6, 3;
	@%p16 bra 	$L__BB1_10;
	add.s32 	%r166, %r294, %r4;
	mul.wide.s32 	%rd50, %r166, 2;
	add.s64 	%rd51, %rd1, %rd50;
	ld.global.s16 	%r167, [%rd51];
	mad.lo.s32 	%r168, %r137, %r167, %r291;
	mul.wide.s32 	%rd52, %r168, 4;
	add.s64 	%rd53, %rd2, %rd52;
	ld.global.f32 	%f99, [%rd53];
	add.f32 	%f100, %f99, %f611;
	st.f32 	[%rd6], %f100;
	ld.global.s16 	%r169, [%rd51+2];
	mad.lo.s32 	%r170, %r137, %r169, %r291;
	mul.wide.s32 	%rd54, %r170, 4;
	add.s64 	%rd55, %rd2, %rd54;
	ld.global.f32 	%f101, [%rd55];
	add.f32 	%f102, %f101, %f100;
	st.f32 	[%rd6], %f102;
	ld.global.s16 	%r171, [%rd51+4];
	mad.lo.s32 	%r172, %r137, %r171, %r291;
	mul.wide.s32 	%rd56, %r172, 4;
	add.s64 	%rd57, %rd2, %rd56;
	ld.global.f32 	%f103, [%rd57];
	add.f32 	%f104, %f103, %f102;
	st.f32 	[%rd6], %f104;
	ld.global.s16 	%r173, [%rd51+6];
	mad.lo.s32 	%r174, %r137, %r173, %r291;
	mul.wide.s32 	%rd58, %r174, 4;
	add.s64 	%rd59, %rd2, %rd58;
	ld.global.f32 	%f105, [%rd59];
	add.f32 	%f611, %f105, %f104;
	st.f32 	[%rd6], %f611;
	add.s32 	%r294, %r294, 4;
$L__BB1_10:
	setp.eq.s32 	%p17, %r7, 0;
	@%p17 bra 	$L__BB1_15;
	setp.eq.s32 	%p18, %r7, 1;
	@%p18 bra 	$L__BB1_13;
	add.s32 	%r175, %r294, %r4;
	mul.wide.s32 	%rd60, %r175, 2;
	add.s64 	%rd61, %rd1, %rd60;
	ld.global.s16 	%r176, [%rd61];
	mad.lo.s32 	%r177, %r137, %r176, %r291;
	mul.wide.s32 	%rd62, %r177, 4;
	add.s64 	%rd63, %rd2, %rd62;
	ld.global.f32 	%f106, [%rd63];
	add.f32 	%f107, %f106, %f611;
	st.f32 	[%rd6], %f107;
	ld.global.s16 	%r178, [%rd61+2];
	mad.lo.s32 	%r179, %r137, %r178, %r291;
	mul.wide.s32 	%rd64, %r179, 4;
	add.s64 	%rd65, %rd2, %rd64;
	ld.global.f32 	%f108, [%rd65];
	add.f32 	%f611, %f108, %f107;
	st.f32 	[%rd6], %f611;
	add.s32 	%r294, %r294, 2;
$L__BB1_13:
	setp.eq.s32 	%p19, %r9, 0;
	@%p19 bra 	$L__BB1_15;
	add.s32 	%r180, %r294, %r4;
	mul.wide.s32 	%rd66, %r180, 2;
	add.s64 	%rd67, %rd1, %rd66;
	ld.global.s16 	%r181, [%rd67];
	mad.lo.s32 	%r182, %r137, %r181, %r291;
	mul.wide.s32 	%rd68, %r182, 4;
	add.s64 	%rd69, %rd2, %rd68;
	ld.global.f32 	%f109, [%rd69];
	add.f32 	%f611, %f109, %f611;
$L__BB1_15:
	div.rn.f32 	%f110, %f611, %f1;
	st.f32 	[%rd6], %f110;
	add.s32 	%r291, %r291, 1;
	setp.eq.s32 	%p20, %r291, %r137;
	@%p20 bra 	$L__BB1_28;
	bra.uni 	$L__BB1_4;
$L__BB1_16:
	add.s32 	%r143, %r137, -1;
	and.b32  	%r19, %r137, 15;
	setp.lt.u32 	%p5, %r143, 15;
	mov.b32 	%r298, 0;
	@%p5 bra 	$L__BB1_19;
	and.b32  	%r298, %r137, 2147483632;
	mov.f32 	%f76, 0f00000000;
	div.rn.f32 	%f11, %f76, %f1;
	mov.b32 	%r296, 0;
$L__BB1_18:
	.pragma "nounroll";
	mul.wide.u32 	%rd23, %r296, 4;
	add.s64 	%rd24, %rd22, %rd23;
	st.f32 	[%rd24], %f11;
	st.f32 	[%rd24+4], %f11;
	st.f32 	[%rd24+8], %f11;
	st.f32 	[%rd24+12], %f11;
	st.f32 	[%rd24+16], %f11;
	st.f32 	[%rd24+20], %f11;
	st.f32 	[%rd24+24], %f11;
	st.f32 	[%rd24+28], %f11;
	st.f32 	[%rd24+32], %f11;
	st.f32 	[%rd24+36], %f11;
	st.f32 	[%rd24+40], %f11;
	st.f32 	[%rd24+44], %f11;
	st.f32 	[%rd24+48], %f11;
	st.f32 	[%rd24+52], %f11;
	st.f32 	[%rd24+56], %f11;
	st.f32 	[%rd24+60], %f11;
	add.s32 	%r296, %r296, 16;
	setp.ne.s32 	%p6, %r296, %r298;
	@%p6 bra 	$L__BB1_18;
$L__BB1_19:
	setp.eq.s32 	%p7, %r19, 0;
	@%p7 bra 	$L__BB1_28;
	and.b32  	%r24, %r137, 7;
	setp.lt.u32 	%p8, %r19, 8;
	@%p8 bra 	$L__BB1_22;
	mul.wide.u32 	%rd25, %r298, 4;
	add.s64 	%rd26, %rd22, %rd25;
	mov.f32 	%f77, 0f00000000;
	div.rn.f32 	%f78, %f77, %f1;
	st.f32 	[%rd26], %f78;
	st.f32 	[%rd26+4], %f78;
	st.f32 	[%rd26+8], %f78;
	st.f32 	[%rd26+12], %f78;
	st.f32 	[%rd26+16], %f78;
	st.f32 	[%rd26+20], %f78;
	st.f32 	[%rd26+24], %f78;
	st.f32 	[%rd26+28], %f78;
	add.s32 	%r298, %r298, 8;
$L__BB1_22:
	setp.eq.s32 	%p9, %r24, 0;
	@%p9 bra 	$L__BB1_28;
	and.b32  	%r27, %r137, 3;
	setp.lt.u32 	%p10, %r24, 4;
	@%p10 bra 	$L__BB1_25;
	mul.wide.u32 	%rd27, %r298, 4;
	add.s64 	%rd28, %rd22, %rd27;
	mov.f32 	%f79, 0f00000000;
	div.rn.f32 	%f80, %f79, %f1;
	st.f32 	[%rd28], %f80;
	st.f32 	[%rd28+4], %f80;
	st.f32 	[%rd28+8], %f80;
	st.f32 	[%rd28+12], %f80;
	add.s32 	%r298, %r298, 4;
$L__BB1_25:
	setp.eq.s32 	%p11, %r27, 0;
	@%p11 bra 	$L__BB1_28;
	mov.f32 	%f81, 0f00000000;
	div.rn.f32 	%f12, %f81, %f1;
	mov.b32 	%r301, 0;
$L__BB1_27:
	.pragma "nounroll";
	mul.wide.u32 	%rd29, %r298, 4;
	add.s64 	%rd30, %rd22, %rd29;
	st.f32 	[%rd30], %f12;
	add.s32 	%r298, %r298, 1;
	add.s32 	%r301, %r301, 1;
	setp.ne.s32 	%p12, %r301, %r27;
	@%p12 bra 	$L__BB1_27;
$L__BB1_28:
	add.s32 	%r34, %r136, 1;
	mul.wide.s32 	%rd70, %r34, 4;
	{ // callseq 5, 0
	.param .b64 param0;
	st.param.b64 	[param0], %rd70;
	.param .b64 retval0;
	call.uni (retval0), 
	malloc, 
	(
	param0
	);
	ld.param.b64 	%rd71, [retval0];
	} // callseq 5
	{ // callseq 6, 0
	.param .b64 param0;
	st.param.b64 	[param0], %rd4;
	.param .b64 retval0;
	call.uni (retval0), 
	malloc, 
	(
	param0
	);
	ld.param.b64 	%rd72, [retval0];
	} // callseq 6
	{ // callseq 7, 0
	.param .b64 param0;
	st.param.b64 	[param0], %rd70;
	.param .b64 retval0;
	call.uni (retval0), 
	malloc, 
	(
	param0
	);
	ld.param.b64 	%rd73, [retval0];
	} // callseq 7
	setp.ne.s64 	%p21, %rd73, 0;
	@%p21 bra 	$L__BB1_30;
	add.u64 	%rd74, %SP, 0;
	add.u64 	%rd75, %SPL, 0;
	st.local.v2.u32 	[%rd75], {%r3, %r1};
	st.local.u32 	[%rd75+8], %r2;
	mov.u64 	%rd76, $str;
	cvta.global.u64 	%rd77, %rd76;
	{ // callseq 8, 0
	.param .b64 param0;
	st.param.b64 	[param0], %rd77;
	.param .b64 param1;
	st.param.b64 	[param1], %rd74;
	.param .b32 retval0;
	call.uni (retval0), 
	vprintf, 
	(
	param0, 
	param1
	);
	ld.param.b32 	%r183, [retval0];
	} // callseq 8
$L__BB1_30:
	mul.wide.s32 	%rd78, %r136, 4;
	add.s64 	%rd10, %rd73, %rd78;
	mov.b32 	%r185, 0;
	st.u32 	[%rd10], %r185;
	setp.lt.s32 	%p22, %r136, 1;
	@%p22 bra 	$L__BB1_90;
	setp.lt.s32 	%p23, %r137, 1;
	cvt.rn.f32.s32 	%f13, %r137;
	add.s32 	%r35, %r137, -1;
	cvt.rn.f32.s32 	%f14, %r35;
	cvt.rn.f32.u32 	%f15, %r34;
	@%p23 bra 	$L__BB1_79;
	setp.ne.s32 	%p32, %r139, 1;
	@%p32 bra 	$L__BB1_59;
	and.b32  	%r36, %r137, 15;
	and.b32  	%r37, %r137, 7;
	and.b32  	%r38, %r137, 3;
	and.b32  	%r39, %r137, 2147483640;
	and.b32  	%r40, %r137, 1;
	and.b32  	%r41, %r137, 2147483632;
	mov.b32 	%r302, 0;
$L__BB1_34:
	setp.lt.u32 	%p55, %r35, 7;
	mul.lo.s32 	%r43, %r302, %r137;
	mov.b32 	%r309, 0;
	mov.f32 	%f627, 0f00000000;
	@%p55 bra 	$L__BB1_37;
	mov.b32 	%r307, 0;
	mov.f32 	%f627, 0f00000000;
$L__BB1_36:
	.pragma "nounroll";
	add.s32 	%r213, %r307, %r43;
	mul.wide.u32 	%rd106, %r213, 4;
	add.s64 	%rd107, %rd2, %rd106;
	ld.global.f32 	%f333, [%rd107];
	mul.wide.u32 	%rd108, %r307, 4;
	add.s64 	%rd109, %rd22, %rd108;
	ld.f32 	%f334, [%rd109];
	sub.f32 	%f335, %f333, %f334;
	add.s64 	%rd110, %rd72, %rd108;
	st.f32 	[%rd110], %f335;
	div.rn.f32 	%f336, %f335, %f13;
	add.f32 	%f337, %f627, %f336;
	ld.global.f32 	%f338, [%rd107+4];
	ld.f32 	%f339, [%rd109+4];
	sub.f32 	%f340, %f338, %f339;
	st.f32 	[%rd110+4], %f340;
	div.rn.f32 	%f341, %f340, %f13;
	add.f32 	%f342, %f337, %f341;
	ld.global.f32 	%f343, [%rd107+8];
	ld.f32 	%f344, [%rd109+8];
	sub.f32 	%f345, %f343, %f344;
	st.f32 	[%rd110+8], %f345;
	div.rn.f32 	%f346, %f345, %f13;
	add.f32 	%f347, %f342, %f346;
	ld.global.f32 	%f348, [%rd107+12];
	ld.f32 	%f349, [%rd109+12];
	sub.f32 	%f350, %f348, %f349;
	st.f32 	[%rd110+12], %f350;
	div.rn.f32 	%f351, %f350, %f13;
	add.f32 	%f352, %f347, %f351;
	ld.global.f32 	%f353, [%rd107+16];
	ld.f32 	%f354, [%rd109+16];
	sub.f32 	%f355, %f353, %f354;
	st.f32 	[%rd110+16], %f355;
	div.rn.f32 	%f356, %f355, %f13;
	add.f32 	%f357, %f352, %f356;
	ld.global.f32 	%f358, [%rd107+20];
	ld.f32 	%f359, [%rd109+20];
	sub.f32 	%f360, %f358, %f359;
	st.f32 	[%rd110+20], %f360;
	div.rn.f32 	%f361, %f360, %f13;
	add.f32 	%f362, %f357, %f361;
	ld.global.f32 	%f363, [%rd107+24];
	ld.f32 	%f364, [%rd109+24];
	sub.f32 	%f365, %f363, %f364;
	st.f32 	[%rd110+24], %f365;
	div.rn.f32 	%f366, %f365, %f13;
	add.f32 	%f367, %f362, %f366;
	ld.global.f32 	%f368, [%rd107+28];
	ld.f32 	%f369, [%rd109+28];
	sub.f32 	%f370, %f368, %f369;
	st.f32 	[%rd110+28], %f370;
	div.rn.f32 	%f371, %f370, %f13;
	add.f32 	%f627, %f367, %f371;
	add.s32 	%r307, %r307, 8;
	setp.ne.s32 	%p56, %r307, %r39;
	mov.u32 	%r309, %r39;
	@%p56 bra 	$L__BB1_36;
$L__BB1_37:
	setp.eq.s32 	%p57, %r37, 0;
	@%p57 bra 	$L__BB1_45;
	add.s32 	%r214, %r37, -1;
	setp.lt.u32 	%p58, %r214, 3;
	@%p58 bra 	$L__BB1_40;
	add.s32 	%r215, %r309, %r43;
	mul.wide.u32 	%rd111, %r215, 4;
	add.s64 	%rd112, %rd2, %rd111;
	ld.global.f32 	%f373, [%rd112];
	cvt.u64.u32 	%rd113, %r309;
	mul.wide.u32 	%rd114, %r309, 4;
	add.s64 	%rd115, %rd22, %rd114;
	ld.f32 	%f374, [%rd115];
	sub.f32 	%f375, %f373, %f374;
	add.s64 	%rd116, %rd72, %rd114;
	st.f32 	[%rd116], %f375;
	div.rn.f32 	%f376, %f375, %f13;
	add.f32 	%f377, %f627, %f376;
	cvt.u64.u32 	%rd117, %r43;
	add.s64 	%rd118, %rd113, %rd117;
	shl.b64 	%rd119, %rd118, 2;
	add.s64 	%rd120, %rd2, %rd119;
	ld.global.f32 	%f378, [%rd120+4];
	ld.f32 	%f379, [%rd115+4];
	sub.f32 	%f380, %f378, %f379;
	st.f32 	[%rd116+4], %f380;
	div.rn.f32 	%f381, %f380, %f13;
	add.f32 	%f382, %f377, %f381;
	ld.global.f32 	%f383, [%rd120+8];
	ld.f32 	%f384, [%rd115+8];
	sub.f32 	%f385, %f383, %f384;
	st.f32 	[%rd116+8], %f385;
	div.rn.f32 	%f386, %f385, %f13;
	add.f32 	%f387, %f382, %f386;
	ld.global.f32 	%f388, [%rd120+12];
	ld.f32 	%f389, [%rd115+12];
	sub.f32 	%f390, %f388, %f389;
	st.f32 	[%rd116+12], %f390;
	div.rn.f32 	%f391, %f390, %f13;
	add.f32 	%f627, %f387, %f391;
	add.s32 	%r309, %r309, 4;
$L__BB1_40:
	setp.eq.s32 	%p59, %r38, 0;
	@%p59 bra 	$L__BB1_45;
	setp.eq.s32 	%p60, %r38, 1;
	@%p60 bra 	$L__BB1_43;
	add.s32 	%r216, %r309, %r43;
	mul.wide.u32 	%rd121, %r216, 4;
	add.s64 	%rd122, %rd2, %rd121;
	ld.global.f32 	%f393, [%rd122];
	cvt.u64.u32 	%rd123, %r309;
	mul.wide.u32 	%rd124, %r309, 4;
	add.s64 	%rd125, %rd22, %rd124;
	ld.f32 	%f394, [%rd125];
	sub.f32 	%f395, %f393, %f394;
	add.s64 	%rd126, %rd72, %rd124;
	st.f32 	[%rd126], %f395;
	div.rn.f32 	%f396, %f395, %f13;
	add.f32 	%f397, %f627, %f396;
	cvt.u64.u32 	%rd127, %r43;
	add.s64 	%rd128, %rd123, %rd127;
	shl.b64 	%rd129, %rd128, 2;
	add.s64 	%rd130, %rd2, %rd129;
	ld.global.f32 	%f398, [%rd130+4];
	ld.f32 	%f399, [%rd125+4];
	sub.f32 	%f400, %f398, %f399;
	st.f32 	[%rd126+4], %f400;
	div.rn.f32 	%f401, %f400, %f13;
	add.f32 	%f627, %f397, %f401;
	add.s32 	%r309, %r309, 2;
$L__BB1_43:
	setp.eq.s32 	%p61, %r40, 0;
	@%p61 bra 	$L__BB1_45;
	add.s32 	%r217, %r309, %r43;
	mul.wide.u32 	%rd131, %r217, 4;
	add.s64 	%rd132, %rd2, %rd131;
	ld.global.f32 	%f402, [%rd132];
	mul.wide.u32 	%rd133, %r309, 4;
	add.s64 	%rd134, %rd22, %rd133;
	ld.f32 	%f403, [%rd134];
	sub.f32 	%f404, %f402, %f403;
	add.s64 	%rd135, %rd72, %rd133;
	st.f32 	[%rd135], %f404;
	div.rn.f32 	%f405, %f404, %f13;
	add.f32 	%f627, %f627, %f405;
$L__BB1_45:
	setp.lt.u32 	%p62, %r35, 15;
	mov.b32 	%r305, 0;
	mov.f32 	%f619, 0f00000000;
	@%p62 bra 	$L__BB1_48;
	mov.b32 	%r303, 0;
	mov.f32 	%f619, 0f00000000;
$L__BB1_47:
	.pragma "nounroll";
	mul.wide.u32 	%rd136, %r303, 4;
	add.s64 	%rd137, %rd72, %rd136;
	ld.f32 	%f409, [%rd137];
	sub.f32 	%f410, %f409, %f627;
	fma.rn.f32 	%f411, %f410, %f410, %f619;
	ld.f32 	%f412, [%rd137+4];
	sub.f32 	%f413, %f412, %f627;
	fma.rn.f32 	%f414, %f413, %f413, %f411;
	ld.f32 	%f415, [%rd137+8];
	sub.f32 	%f416, %f415, %f627;
	fma.rn.f32 	%f417, %f416, %f416, %f414;
	ld.f32 	%f418, [%rd137+12];
	sub.f32 	%f419, %f418, %f627;
	fma.rn.f32 	%f420, %f419, %f419, %f417;
	ld.f32 	%f421, [%rd137+16];
	sub.f32 	%f422, %f421, %f627;
	fma.rn.f32 	%f423, %f422, %f422, %f420;
	ld.f32 	%f424, [%rd137+20];
	sub.f32 	%f425, %f424, %f627;
	fma.rn.f32 	%f426, %f425, %f425, %f423;
	ld.f32 	%f427, [%rd137+24];
	sub.f32 	%f428, %f427, %f627;
	fma.rn.f32 	%f429, %f428, %f428, %f426;
	ld.f32 	%f430, [%rd137+28];
	sub.f32 	%f431, %f430, %f627;
	fma.rn.f32 	%f432, %f431, %f431, %f429;
	ld.f32 	%f433, [%rd137+32];
	sub.f32 	%f434, %f433, %f627;
	fma.rn.f32 	%f435, %f434, %f434, %f432;
	ld.f32 	%f436, [%rd137+36];
	sub.f32 	%f437, %f436, %f627;
	fma.rn.f32 	%f438, %f437, %f437, %f435;
	ld.f32 	%f439, [%rd137+40];
	sub.f32 	%f440, %f439, %f627;
	fma.rn.f32 	%f441, %f440, %f440, %f438;
	ld.f32 	%f442, [%rd137+44];
	sub.f32 	%f443, %f442, %f627;
	fma.rn.f32 	%f444, %f443, %f443, %f441;
	ld.f32 	%f445, [%rd137+48];
	sub.f32 	%f446, %f445, %f627;
	fma.rn.f32 	%f447, %f446, %f446, %f444;
	ld.f32 	%f448, [%rd137+52];
	sub.f32 	%f449, %f448, %f627;
	fma.rn.f32 	%f450, %f449, %f449, %f447;
	ld.f32 	%f451, [%rd137+56];
	sub.f32 	%f452, %f451, %f627;
	fma.rn.f32 	%f453, %f452, %f452, %f450;
	ld.f32 	%f454, [%rd137+60];
	sub.f32 	%f455, %f454, %f627;
	fma.rn.f32 	%f619, %f455, %f455, %f453;
	add.s32 	%r303, %r303, 16;
	setp.ne.s32 	%p63, %r303, %r41;
	mov.u32 	%r305, %r41;
	@%p63 bra 	$L__BB1_47;
$L__BB1_48:
	setp.eq.s32 	%p64, %r36, 0;
	@%p64 bra 	$L__BB1_58;
	add.s32 	%r220, %r36, -1;
	setp.lt.u32 	%p65, %r220, 7;
	@%p65 bra 	$L__BB1_51;
	mul.wide.u32 	%rd138, %r305, 4;
	add.s64 	%rd139, %rd72, %rd138;
	ld.f32 	%f457, [%rd139];
	sub.f32 	%f458, %f457, %f627;
	fma.rn.f32 	%f459, %f458, %f458, %f619;
	ld.f32 	%f460, [%rd139+4];
	sub.f32 	%f461, %f460, %f627;
	fma.rn.f32 	%f462, %f461, %f461, %f459;
	ld.f32 	%f463, [%rd139+8];
	sub.f32 	%f464, %f463, %f627;
	fma.rn.f32 	%f465, %f464, %f464, %f462;
	ld.f32 	%f466, [%rd139+12];
	sub.f32 	%f467, %f466, %f627;
	fma.rn.f32 	%f468, %f467, %f467, %f465;
	ld.f32 	%f469, [%rd139+16];
	sub.f32 	%f470, %f469, %f627;
	fma.rn.f32 	%f471, %f470, %f470, %f468;
	ld.f32 	%f472, [%rd139+20];
	sub.f32 	%f473, %f472, %f627;
	fma.rn.f32 	%f474, %f473, %f473, %f471;
	ld.f32 	%f475, [%rd139+24];
	sub.f32 	%f476, %f475, %f627;
	fma.rn.f32 	%f477, %f476, %f476, %f474;
	ld.f32 	%f478, [%rd139+28];
	sub.f32 	%f479, %f478, %f627;
	fma.rn.f32 	%f619, %f479, %f479, %f477;
	add.s32 	%r305, %r305, 8;
$L__BB1_51:
	@%p57 bra 	$L__BB1_58;
	add.s32 	%r221, %r37, -1;
	setp.lt.u32 	%p67, %r221, 3;
	@%p67 bra 	$L__BB1_54;
	mul.wide.u32 	%rd140, %r305, 4;
	add.s64 	%rd141, %rd72, %rd140;
	ld.f32 	%f481, [%rd141];
	sub.f32 	%f482, %f481, %f627;
	fma.rn.f32 	%f483, %f482, %f482, %f619;
	ld.f32 	%f484, [%rd141+4];
	sub.f32 	%f485, %f484, %f627;
	fma.rn.f32 	%f486, %f485, %f485, %f483;
	ld.f32 	%f487, [%rd141+8];
	sub.f32 	%f488, %f487, %f627;
	fma.rn.f32 	%f489, %f488, %f488, %f486;
	ld.f32 	%f490, [%rd141+12];
	sub.f32 	%f491, %f490, %f627;
	fma.rn.f32 	%f619, %f491, %f491, %f489;
	add.s32 	%r305, %r305, 4;
$L__BB1_54:
	setp.eq.s32 	%p68, %r38, 0;
	@%p68 bra 	$L__BB1_58;
	setp.eq.s32 	%p69, %r38, 1;
	mul.wide.u32 	%rd142, %r305, 4;
	add.s64 	%rd11, %rd72, %rd142;
	ld.f32 	%f492, [%rd11];
	sub.f32 	%f493, %f492, %f627;
	fma.rn.f32 	%f619, %f493, %f493, %f619;
	@%p69 bra 	$L__BB1_58;
	setp.eq.s32 	%p70, %r38, 2;
	ld.f32 	%f494, [%rd11+4];
	sub.f32 	%f495, %f494, %f627;
	fma.rn.f32 	%f619, %f495, %f495, %f619;
	@%p70 bra 	$L__BB1_58;
	ld.f32 	%f496, [%rd11+8];
	sub.f32 	%f497, %f496, %f627;
	fma.rn.f32 	%f619, %f497, %f497, %f619;
$L__BB1_58:
	div.rn.f32 	%f498, %f619, %f14;
	sqrt.rn.f32 	%f499, %f498;
	mul.wide.u32 	%rd143, %r302, 4;
	add.s64 	%rd144, %rd71, %rd143;
	st.f32 	[%rd144], %f499;
	div.rn.f32 	%f500, %f499, %f15;
	ld.f32 	%f501, [%rd10];
	add.f32 	%f502, %f500, %f501;
	st.f32 	[%rd10], %f502;
	add.s32 	%r302, %r302, 1;
	setp.eq.s32 	%p71, %r302, %r136;
	@%p71 bra 	$L__BB1_90;
	bra.uni 	$L__BB1_34;
$L__BB1_59:
	and.b32  	%r59, %r137, 15;
	and.b32  	%r60, %r137, 7;
	and.b32  	%r61, %r137, 1;
	and.b32  	%r62, %r137, 2147483646;
	and.b32  	%r63, %r137, 2147483632;
	and.b32  	%r64, %r137, 3;
	mov.b32 	%r311, 0;
$L__BB1_60:
	setp.eq.s32 	%p33, %r35, 0;
	mul.lo.s32 	%r66, %r311, %r137;
	mov.b32 	%r317, 0;
	mov.f32 	%f637, 0f00000000;
	@%p33 bra 	$L__BB1_63;
	mov.b32 	%r312, 0;
	mov.f32 	%f637, 0f00000000;
$L__BB1_62:
	mul.wide.u32 	%rd87, %r312, 4;
	add.s64 	%rd88, %rd22, %rd87;
	ld.f32 	%f151, [%rd88];
	add.s32 	%r192, %r312, %r66;
	mul.wide.u32 	%rd89, %r192, 4;
	add.s64 	%rd90, %rd2, %rd89;
	ld.global.f32 	%f152, [%rd90];
	div.rn.f32 	%f153, %f151, %f152;
	setp.lt.f32 	%p34, %f153, 0f00800000;
	mul.f32 	%f154, %f153, 0f4B000000;
	selp.f32 	%f155, %f154, %f153, %p34;
	selp.f32 	%f156, 0fC1B80000, 0f00000000, %p34;
	mov.b32 	%r193, %f155;
	add.s32 	%r194, %r193, -1060439283;
	and.b32  	%r195, %r194, -8388608;
	sub.s32 	%r196, %r193, %r195;
	mov.b32 	%f157, %r196;
	cvt.rn.f32.s32 	%f158, %r195;
	fma.rn.f32 	%f159, %f158, 0f34000000, %f156;
	add.f32 	%f160, %f157, 0fBF800000;
	fma.rn.f32 	%f161, %f160, 0f3DC6B27F, 0fBE2C7F30;
	fma.rn.f32 	%f162, %f161, %f160, 0f3E2FCF2A;
	fma.rn.f32 	%f163, %f162, %f160, 0fBE374E43;
	fma.rn.f32 	%f164, %f163, %f160, 0f3E520BF4;
	fma.rn.f32 	%f165, %f164, %f160, 0fBE763C8B;
	fma.rn.f32 	%f166, %f165, %f160, 0f3E93BF99;
	fma.rn.f32 	%f167, %f166, %f160, 0fBEB8AA49;
	fma.rn.f32 	%f168, %f167, %f160, 0f3EF6384A;
	fma.rn.f32 	%f169, %f168, %f160, 0fBF38AA3B;
	mul.f32 	%f170, %f160, %f169;
	mul.f32 	%f171, %f160, %f170;
	fma.rn.f32 	%f172, %f160, 0f3FB8AA3B, %f171;
	add.f32 	%f173, %f159, %f172;
	setp.gt.u32 	%p35, %r193, 2139095039;
	fma.rn.f32 	%f174, %f155, 0f7F800000, 0f7F800000;
	selp.f32 	%f175, %f174, %f173, %p35;
	setp.eq.f32 	%p36, %f155, 0f00000000;
	selp.f32 	%f176, 0fFF800000, %f175, %p36;
	add.s64 	%rd91, %rd72, %rd87;
	st.f32 	[%rd91], %f176;
	div.rn.f32 	%f177, %f176, %f13;
	add.f32 	%f178, %f637, %f177;
	ld.f32 	%f179, [%rd88+4];
	ld.global.f32 	%f180, [%rd90+4];
	div.rn.f32 	%f181, %f179, %f180;
	setp.lt.f32 	%p37, %f181, 0f00800000;
	mul.f32 	%f182, %f181, 0f4B000000;
	selp.f32 	%f183, %f182, %f181, %p37;
	selp.f32 	%f184, 0fC1B80000, 0f00000000, %p37;
	mov.b32 	%r197, %f183;
	add.s32 	%r198, %r197, -1060439283;
	and.b32  	%r199, %r198, -8388608;
	sub.s32 	%r200, %r197, %r199;
	mov.b32 	%f185, %r200;
	cvt.rn.f32.s32 	%f186, %r199;
	fma.rn.f32 	%f187, %f186, 0f34000000, %f184;
	add.f32 	%f188, %f185, 0fBF800000;
	fma.rn.f32 	%f189, %f188, 0f3DC6B27F, 0fBE2C7F30;
	fma.rn.f32 	%f190, %f189, %f188, 0f3E2FCF2A;
	fma.rn.f32 	%f191, %f190, %f188, 0fBE374E43;
	fma.rn.f32 	%f192, %f191, %f188, 0f3E520BF4;
	fma.rn.f32 	%f193, %f192, %f188, 0fBE763C8B;
	fma.rn.f32 	%f194, %f193, %f188, 0f3E93BF99;
	fma.rn.f32 	%f195, %f194, %f188, 0fBEB8AA49;
	fma.rn.f32 	%f196, %f195, %f188, 0f3EF6384A;
	fma.rn.f32 	%f197, %f196, %f188, 0fBF38AA3B;
	mul.f32 	%f198, %f188, %f197;
	mul.f32 	%f199, %f188, %f198;
	fma.rn.f32 	%f200, %f188, 0f3FB8AA3B, %f199;
	add.f32 	%f201, %f187, %f200;
	setp.gt.u32 	%p38, %r197, 2139095039;
	fma.rn.f32 	%f202, %f183, 0f7F800000, 0f7F800000;
	selp.f32 	%f203, %f202, %f201, %p38;
	setp.eq.f32 	%p39, %f183, 0f00000000;
	selp.f32 	%f204, 0fFF800000, %f203, %p39;
	st.f32 	[%rd91+4], %f204;
	div.rn.f32 	%f205, %f204, %f13;
	add.f32 	%f637, %f178, %f205;
	add.s32 	%r312, %r312, 2;
	setp.eq.s32 	%p40, %r312, %r62;
	mov.u32 	%r317, %r62;
	@%p40 bra 	$L__BB1_63;
	bra.uni 	$L__BB1_62;
$L__BB1_63:
	setp.eq.s32 	%p41, %r61, 0;
	@%p41 bra 	$L__BB1_65;
	mul.wide.u32 	%rd92, %r317, 4;
	add.s64 	%rd93, %rd22, %rd92;
	ld.f32 	%f206, [%rd93];
	add.s32 	%r201, %r317, %r66;
	mul.wide.u32 	%rd94, %r201, 4;
	add.s64 	%rd95, %rd2, %rd94;
	ld.global.f32 	%f207, [%rd95];
	div.rn.f32 	%f208, %f206, %f207;
	setp.lt.f32 	%p42, %f208, 0f00800000;
	mul.f32 	%f209, %f208, 0f4B000000;
	selp.f32 	%f210, %f209, %f208, %p42;
	selp.f32 	%f211, 0fC1B80000, 0f00000000, %p42;
	mov.b32 	%r202, %f210;
	add.s32 	%r203, %r202, -1060439283;
	and.b32  	%r204, %r203, -8388608;
	sub.s32 	%r205, %r202, %r204;
	mov.b32 	%f212, %r205;
	cvt.rn.f32.s32 	%f213, %r204;
	fma.rn.f32 	%f214, %f213, 0f34000000, %f211;
	add.f32 	%f215, %f212, 0fBF800000;
	fma.rn.f32 	%f216, %f215, 0f3DC6B27F, 0fBE2C7F30;
	fma.rn.f32 	%f217, %f216, %f215, 0f3E2FCF2A;
	fma.rn.f32 	%f218, %f217, %f215, 0fBE374E43;
	fma.rn.f32 	%f219, %f218, %f215, 0f3E520BF4;
	fma.rn.f32 	%f220, %f219, %f215, 0fBE763C8B;
	fma.rn.f32 	%f221, %f220, %f215, 0f3E93BF99;
	fma.rn.f32 	%f222, %f221, %f215, 0fBEB8AA49;
	fma.rn.f32 	%f223, %f222, %f215, 0f3EF6384A;
	fma.rn.f32 	%f224, %f223, %f215, 0fBF38AA3B;
	mul.f32 	%f225, %f215, %f224;
	mul.f32 	%f226, %f215, %f225;
	fma.rn.f32 	%f227, %f215, 0f3FB8AA3B, %f226;
	add.f32 	%f228, %f214, %f227;
	setp.gt.u32 	%p43, %r202, 2139095039;
	fma.rn.f32 	%f229, %f210, 0f7F800000, 0f7F800000;
	selp.f32 	%f230, %f229, %f228, %p43;
	setp.eq.f32 	%p44, %f210, 0f00000000;
	selp.f32 	%f231, 0fFF800000, %f230, %p44;
	add.s64 	%rd96, %rd72, %rd92;
	st.f32 	[%rd96], %f231;
	div.rn.f32 	%f232, %f231, %f13;
	add.f32 	%f637, %f637, %f232;
$L__BB1_65:
	setp.lt.u32 	%p45, %r35, 15;
	mov.b32 	%r315, 0;
	mov.f32 	%f630, 0f00000000;
	@%p45 bra 	$L__BB1_66;
	bra.uni 	$L__BB1_77;
$L__BB1_66:
	setp.eq.s32 	%p47, %r59, 0;
	@%p47 bra 	$L__BB1_76;
	add.s32 	%r208, %r59, -1;
	setp.lt.u32 	%p48, %r208, 7;
	@%p48 bra 	$L__BB1_69;
	mul.wide.u32 	%rd99, %r315, 4;
	add.s64 	%rd100, %rd72, %rd99;
	ld.f32 	%f284, [%rd100];
	sub.f32 	%f285, %f284, %f637;
	fma.rn.f32 	%f286, %f285, %f285, %f630;
	ld.f32 	%f287, [%rd100+4];
	sub.f32 	%f288, %f287, %f637;
	fma.rn.f32 	%f289, %f288, %f288, %f286;
	ld.f32 	%f290, [%rd100+8];
	sub.f32 	%f291, %f290, %f637;
	fma.rn.f32 	%f292, %f291, %f291, %f289;
	ld.f32 	%f293, [%rd100+12];
	sub.f32 	%f294, %f293, %f637;
	fma.rn.f32 	%f295, %f294, %f294, %f292;
	ld.f32 	%f296, [%rd100+16];
	sub.f32 	%f297, %f296, %f637;
	fma.rn.f32 	%f298, %f297, %f297, %f295;
	ld.f32 	%f299, [%rd100+20];
	sub.f32 	%f300, %f299, %f637;
	fma.rn.f32 	%f301, %f300, %f300, %f298;
	ld.f32 	%f302, [%rd100+24];
	sub.f32 	%f303, %f302, %f637;
	fma.rn.f32 	%f304, %f303, %f303, %f301;
	ld.f32 	%f305, [%rd100+28];
	sub.f32 	%f306, %f305, %f637;
	fma.rn.f32 	%f630, %f306, %f306, %f304;
	add.s32 	%r315, %r315, 8;
$L__BB1_69:
	setp.eq.s32 	%p49, %r60, 0;
	@%p49 bra 	$L__BB1_76;
	add.s32 	%r209, %r60, -1;
	setp.lt.u32 	%p50, %r209, 3;
	@%p50 bra 	$L__BB1_72;
	mul.wide.u32 	%rd101, %r315, 4;
	add.s64 	%rd102, %rd72, %rd101;
	ld.f32 	%f308, [%rd102];
	sub.f32 	%f309, %f308, %f637;
	fma.rn.f32 	%f310, %f309, %f309, %f630;
	ld.f32 	%f311, [%rd102+4];
	sub.f32 	%f312, %f311, %f637;
	fma.rn.f32 	%f313, %f312, %f312, %f310;
	ld.f32 	%f314, [%rd102+8];
	sub.f32 	%f315, %f314, %f637;
	fma.rn.f32 	%f316, %f315, %f315, %f313;
	ld.f32 	%f317, [%rd102+12];
	sub.f32 	%f318, %f317, %f637;
	fma.rn.f32 	%f630, %f318, %f318, %f316;
	add.s32 	%r315, %r315, 4;
$L__BB1_72:
	setp.eq.s32 	%p51, %r64, 0;
	@%p51 bra 	$L__BB1_76;
	setp.eq.s32 	%p52, %r64, 1;
	mul.wide.u32 	%rd103, %r315, 4;
	add.s64 	%rd12, %rd72, %rd103;
	ld.f32 	%f319, [%rd12];
	sub.f32 	%f320, %f319, %f637;
	fma.rn.f32 	%f630, %f320, %f320, %f630;
	@%p52 bra 	$L__BB1_76;
	setp.eq.s32 	%p53, %r64, 2;
	ld.f32 	%f321, [%rd12+4];
	sub.f32 	%f322, %f321, %f637;
	fma.rn.f32 	%f630, %f322, %f322, %f630;
	@%p53 bra 	$L__BB1_76;
	ld.f32 	%f323, [%rd12+8];
	sub.f32 	%f324, %f323, %f637;
	fma.rn.f32 	%f630, %f324, %f324, %f630;
$L__BB1_76:
	div.rn.f32 	%f325, %f630, %f14;
	sqrt.rn.f32 	%f326, %f325;
	mul.wide.u32 	%rd104, %r311, 4;
	add.s64 	%rd105, %rd71, %rd104;
	st.f32 	[%rd105], %f326;
	div.rn.f32 	%f327, %f326, %f15;
	ld.f32 	%f328, [%rd10];
	add.f32 	%f329, %f327, %f328;
	st.f32 	[%rd10], %f329;
	add.s32 	%r311, %r311, 1;
	setp.eq.s32 	%p54, %r311, %r136;
	@%p54 bra 	$L__BB1_90;
	bra.uni 	$L__BB1_60;
$L__BB1_77:
	mov.b32 	%r313, 0;
	mov.f32 	%f630, 0f00000000;
$L__BB1_78:
	.pragma "nounroll";
	mul.wide.u32 	%rd97, %r313, 4;
	add.s64 	%rd98, %rd72, %rd97;
	ld.f32 	%f236, [%rd98];
	sub.f32 	%f237, %f236, %f637;
	fma.rn.f32 	%f238, %f237, %f237, %f630;
	ld.f32 	%f239, [%rd98+4];
	sub.f32 	%f240, %f239, %f637;
	fma.rn.f32 	%f241, %f240, %f240, %f238;
	ld.f32 	%f242, [%rd98+8];
	sub.f32 	%f243, %f242, %f637;
	fma.rn.f32 	%f244, %f243, %f243, %f241;
	ld.f32 	%f245, [%rd98+12];
	sub.f32 	%f246, %f245, %f637;
	fma.rn.f32 	%f247, %f246, %f246, %f244;
	ld.f32 	%f248, [%rd98+16];
	sub.f32 	%f249, %f248, %f637;
	fma.rn.f32 	%f250, %f249, %f249, %f247;
	ld.f32 	%f251, [%rd98+20];
	sub.f32 	%f252, %f251, %f637;
	fma.rn.f32 	%f253, %f252, %f252, %f250;
	ld.f32 	%f254, [%rd98+24];
	sub.f32 	%f255, %f254, %f637;
	fma.rn.f32 	%f256, %f255, %f255, %f253;
	ld.f32 	%f257, [%rd98+28];
	sub.f32 	%f258, %f257, %f637;
	fma.rn.f32 	%f259, %f258, %f258, %f256;
	ld.f32 	%f260, [%rd98+32];
	sub.f32 	%f261, %f260, %f637;
	fma.rn.f32 	%f262, %f261, %f261, %f259;
	ld.f32 	%f263, [%rd98+36];
	sub.f32 	%f264, %f263, %f637;
	fma.rn.f32 	%f265, %f264, %f264, %f262;
	ld.f32 	%f266, [%rd98+40];
	sub.f32 	%f267, %f266, %f637;
	fma.rn.f32 	%f268, %f267, %f267, %f265;
	ld.f32 	%f269, [%rd98+44];
	sub.f32 	%f270, %f269, %f637;
	fma.rn.f32 	%f271, %f270, %f270, %f268;
	ld.f32 	%f272, [%rd98+48];
	sub.f32 	%f273, %f272, %f637;
	fma.rn.f32 	%f274, %f273, %f273, %f271;
	ld.f32 	%f275, [%rd98+52];
	sub.f32 	%f276, %f275, %f637;
	fma.rn.f32 	%f277, %f276, %f276, %f274;
	ld.f32 	%f278, [%rd98+56];
	sub.f32 	%f279, %f278, %f637;
	fma.rn.f32 	%f280, %f279, %f279, %f277;
	ld.f32 	%f281, [%rd98+60];
	sub.f32 	%f282, %f281, %f637;
	fma.rn.f32 	%f630, %f282, %f282, %f280;
	add.s32 	%r313, %r313, 16;
	setp.eq.s32 	%p46, %r313, %r63;
	mov.u32 	%r315, %r63;
	@%p46 bra 	$L__BB1_66;
	bra.uni 	$L__BB1_78;
$L__BB1_79:
	mov.f32 	%f111, 0f00000000;
	div.rn.f32 	%f62, %f111, %f14;
	and.b32  	%r78, %r136, 7;
	setp.lt.u32 	%p24, %r136, 8;
	mov.b32 	%r320, 0;
	@%p24 bra 	$L__BB1_82;
	and.b32  	%r320, %r136, 2147483640;
	sqrt.rn.f32 	%f63, %f62;
	div.rn.f32 	%f64, %f63, %f15;
	mov.b32 	%r318, 0;
$L__BB1_81:
	.pragma "nounroll";
	mul.wide.u32 	%rd79, %r318, 4;
	add.s64 	%rd80, %rd71, %rd79;
	st.f32 	[%rd80], %f63;
	ld.f32 	%f112, [%rd10];
	add.f32 	%f113, %f64, %f112;
	st.f32 	[%rd10], %f113;
	st.f32 	[%rd80+4], %f63;
	ld.f32 	%f114, [%rd10];
	add.f32 	%f115, %f64, %f114;
	st.f32 	[%rd10], %f115;
	st.f32 	[%rd80+8], %f63;
	ld.f32 	%f116, [%rd10];
	add.f32 	%f117, %f64, %f116;
	st.f32 	[%rd10], %f117;
	st.f32 	[%rd80+12], %f63;
	ld.f32 	%f118, [%rd10];
	add.f32 	%f119, %f64, %f118;
	st.f32 	[%rd10], %f119;
	st.f32 	[%rd80+16], %f63;
	ld.f32 	%f120, [%rd10];
	add.f32 	%f121, %f64, %f120;
	st.f32 	[%rd10], %f121;
	st.f32 	[%rd80+20], %f63;
	ld.f32 	%f122, [%rd10];
	add.f32 	%f123, %f64, %f122;
	st.f32 	[%rd10], %f123;
	st.f32 	[%rd80+24], %f63;
	ld.f32 	%f124, [%rd10];
	add.f32 	%f125, %f64, %f124;
	st.f32 	[%rd10], %f125;
	st.f32 	[%rd80+28], %f63;
	ld.f32 	%f126, [%rd10];
	add.f32 	%f127, %f64, %f126;
	st.f32 	[%rd10], %f127;
	add.s32 	%r318, %r318, 8;
	setp.ne.s32 	%p25, %r318, %r320;
	@%p25 bra 	$L__BB1_81;
$L__BB1_82:
	setp.eq.s32 	%p26, %r78, 0;
	@%p26 bra 	$L__BB1_90;
	and.b32  	%r83, %r136, 3;
	setp.lt.u32 	%p27, %r78, 4;
	@%p27 bra 	$L__BB1_85;
	sqrt.rn.f32 	%f128, %f62;
	mul.wide.u32 	%rd81, %r320, 4;
	add.s64 	%rd82, %rd71, %rd81;
	st.f32 	[%rd82], %f128;
	div.rn.f32 	%f129, %f128, %f15;
	ld.f32 	%f130, [%rd10];
	add.f32 	%f131, %f129, %f130;
	st.f32 	[%rd10], %f131;
	st.f32 	[%rd82+4], %f128;
	ld.f32 	%f132, [%rd10];
	add.f32 	%f133, %f129, %f132;
	st.f32 	[%rd10], %f133;
	st.f32 	[%rd82+8], %f128;
	ld.f32 	%f134, [%rd10];
	add.f32 	%f135, %f129, %f134;
	st.f32 	[%rd10], %f135;
	st.f32 	[%rd82+12], %f128;
	ld.f32 	%f136, [%rd10];
	add.f32 	%f137, %f129, %f136;
	st.f32 	[%rd10], %f137;
	add.s32 	%r320, %r320, 4;
$L__BB1_85:
	setp.eq.s32 	%p28, %r83, 0;
	@%p28 bra 	$L__BB1_90;
	setp.eq.s32 	%p29, %r83, 1;
	@%p29 bra 	$L__BB1_88;
	sqrt.rn.f32 	%f138, %f62;
	mul.wide.u32 	%rd83, %r320, 4;
	add.s64 	%rd84, %rd71, %rd83;
	st.f32 	[%rd84], %f138;
	div.rn.f32 	%f139, %f138, %f15;
	ld.f32 	%f140, [%rd10];
	add.f32 	%f141, %f139, %f140;
	st.f32 	[%rd10], %f141;
	st.f32 	[%rd84+4], %f138;
	ld.f32 	%f142, [%rd10];
	add.f32 	%f143, %f139, %f142;
	st.f32 	[%rd10], %f143;
	add.s32 	%r320, %r320, 2;
$L__BB1_88:
	and.b32  	%r188, %r136, 1;
	setp.eq.b32 	%p30, %r188, 1;
	not.pred 	%p31, %p30;
	@%p31 bra 	$L__BB1_90;
	sqrt.rn.f32 	%f144, %f62;
	mul.wide.u32 	%rd85, %r320, 4;
	add.s64 	%rd86, %rd71, %rd85;
	st.f32 	[%rd86], %f144;
	div.rn.f32 	%f145, %f144, %f15;
	ld.f32 	%f146, [%rd10];
	add.f32 	%f147, %f145, %f146;
	st.f32 	[%rd10], %f147;
$L__BB1_90:
	setp.lt.s32 	%p72, %r136, 1;
	{ // callseq 9, 0
	.param .b64 param0;
	st.param.b64 	[param0], %rd22;
	call.uni 
	free, 
	(
	param0
	);
	} // callseq 9
	{ // callseq 10, 0
	.param .b64 param0;
	st.param.b64 	[param0], %rd72;
	call.uni 
	free, 
	(
	param0
	);
	} // callseq 10
	mul.wide.s32 	%rd145, %r136, 4;
	add.s64 	%rd146, %rd71, %rd145;
	mov.b32 	%r222, 0;
	st.u32 	[%rd146], %r222;
	@%p72 bra 	$L__BB1_103;
	and.b32  	%r88, %r136, 15;
	setp.lt.u32 	%p73, %r136, 16;
	mov.b32 	%r322, 0;
	@%p73 bra 	$L__BB1_94;
	and.b32  	%r322, %r136, 2147483632;
	mov.b32 	%r327, 0;
$L__BB1_93:
	.pragma "nounroll";
	mul.wide.u32 	%rd147, %r327, 4;
	add.s64 	%rd148, %rd3, %rd147;
	ld.global.f32 	%f503, [%rd148];
	add.s64 	%rd149, %rd73, %rd147;
	st.f32 	[%rd149], %f503;
	ld.global.f32 	%f504, [%rd148+4];
	st.f32 	[%rd149+4], %f504;
	ld.global.f32 	%f505, [%rd148+8];
	st.f32 	[%rd149+8], %f505;
	ld.global.f32 	%f506, [%rd148+12];
	st.f32 	[%rd149+12], %f506;
	ld.global.f32 	%f507, [%rd148+16];
	st.f32 	[%rd149+16], %f507;
	ld.global.f32 	%f508, [%rd148+20];
	st.f32 	[%rd149+20], %f508;
	ld.global.f32 	%f509, [%rd148+24];
	st.f32 	[%rd149+24], %f509;
	ld.global.f32 	%f510, [%rd148+28];
	st.f32 	[%rd149+28], %f510;
	ld.global.f32 	%f511, [%rd148+32];
	st.f32 	[%rd149+32], %f511;
	ld.global.f32 	%f512, [%rd148+36];
	st.f32 	[%rd149+36], %f512;
	ld.global.f32 	%f513, [%rd148+40];
	st.f32 	[%rd149+40], %f513;
	ld.global.f32 	%f514, [%rd148+44];
	st.f32 	[%rd149+44], %f514;
	ld.global.f32 	%f515, [%rd148+48];
	st.f32 	[%rd149+48], %f515;
	ld.global.f32 	%f516, [%rd148+52];
	st.f32 	[%rd149+52], %f516;
	ld.global.f32 	%f517, [%rd148+56];
	st.f32 	[%rd149+56], %f517;
	ld.global.f32 	%f518, [%rd148+60];
	st.f32 	[%rd149+60], %f518;
	add.s32 	%r327, %r327, 16;
	setp.eq.s32 	%p74, %r327, %r322;
	@%p74 bra 	$L__BB1_94;
	bra.uni 	$L__BB1_93;
$L__BB1_94:
	setp.eq.s32 	%p75, %r88, 0;
	@%p75 bra 	$L__BB1_103;
	and.b32  	%r91, %r136, 7;
	setp.lt.u32 	%p76, %r88, 8;
	@%p76 bra 	$L__BB1_97;
	mul.wide.u32 	%rd150, %r322, 4;
	add.s64 	%rd151, %rd3, %rd150;
	ld.global.f32 	%f519, [%rd151];
	add.s64 	%rd152, %rd73, %rd150;
	st.f32 	[%rd152], %f519;
	ld.global.f32 	%f520, [%rd151+4];
	st.f32 	[%rd152+4], %f520;
	ld.global.f32 	%f521, [%rd151+8];
	st.f32 	[%rd152+8], %f521;
	ld.global.f32 	%f522, [%rd151+12];
	st.f32 	[%rd152+12], %f522;
	ld.global.f32 	%f523, [%rd151+16];
	st.f32 	[%rd152+16], %f523;
	ld.global.f32 	%f524, [%rd151+20];
	st.f32 	[%rd152+20], %f524;
	ld.global.f32 	%f525, [%rd151+24];
	st.f32 	[%rd152+24], %f525;
	ld.global.f32 	%f526, [%rd151+28];
	st.f32 	[%rd152+28], %f526;
	add.s32 	%r322, %r322, 8;
$L__BB1_97:
	setp.eq.s32 	%p77, %r91, 0;
	@%p77 bra 	$L__BB1_103;
	and.b32  	%r94, %r136, 3;
	setp.lt.u32 	%p78, %r91, 4;
	@%p78 bra 	$L__BB1_100;
	mul.wide.u32 	%rd153, %r322, 4;
	add.s64 	%rd154, %rd3, %rd153;
	ld.global.f32 	%f527, [%rd154];
	add.s64 	%rd155, %rd73, %rd153;
	st.f32 	[%rd155], %f527;
	ld.global.f32 	%f528, [%rd154+4];
	st.f32 	[%rd155+4], %f528;
	ld.global.f32 	%f529, [%rd154+8];
	st.f32 	[%rd155+8], %f529;
	ld.global.f32 	%f530, [%rd154+12];
	st.f32 	[%rd155+12], %f530;
	add.s32 	%r322, %r322, 4;
$L__BB1_100:
	setp.eq.s32 	%p79, %r94, 0;
	@%p79 bra 	$L__BB1_103;
	mov.b32 	%r326, 0;
$L__BB1_102:
	.pragma "nounroll";
	mul.wide.u32 	%rd156, %r322, 4;
	add.s64 	%rd157, %rd3, %rd156;
	ld.global.f32 	%f531, [%rd157];
	add.s64 	%rd158, %rd73, %rd156;
	st.f32 	[%rd158], %f531;
	add.s32 	%r322, %r322, 1;
	add.s32 	%r326, %r326, 1;
	setp.ne.s32 	%p80, %r326, %r94;
	@%p80 bra 	$L__BB1_102;
$L__BB1_103:
	setp.lt.s32 	%p81, %r136, 2;
	mov.f64 	%fd7, 0d0000000000000000;
	mov.f32 	%f643, 0f00000000;
	@%p81 bra 	$L__BB1_130;
	add.s32 	%r101, %r136, -2;
	and.b32  	%r102, %r136, 15;
	add.s32 	%r103, %r102, -1;
	and.b32  	%r104, %r136, 7;
	add.s32 	%r105, %r104, -1;
	and.b32  	%r106, %r136, 2147483632;
	and.b32  	%r107, %r136, 3;
	cvta.to.global.u64 	%rd13, %rd18;
	mov.b32 	%r328, 0;
$L__BB1_105:
	setp.lt.u32 	%p82, %r136, 16;
	mov.b32 	%r340, 0;
	mov.u32 	%r336, %r340;
	@%p82 bra 	$L__BB1_108;
	mov.b32 	%r340, 0;
	mov.u32 	%r330, %r340;
$L__BB1_107:
	.pragma "nounroll";
	add.s32 	%r230, %r330, 1;
	mul.wide.u32 	%rd159, %r330, 4;
	add.s64 	%rd160, %rd73, %rd159;
	ld.f32 	%f533, [%rd160+4];
	mul.wide.s32 	%rd161, %r340, 4;
	add.s64 	%rd162, %rd73, %rd161;
	ld.f32 	%f534, [%rd162];
	setp.gt.f32 	%p83, %f533, %f534;
	selp.b32 	%r231, %r230, %r340, %p83;
	add.s32 	%r232, %r330, 2;
	ld.f32 	%f535, [%rd160+8];
	mul.wide.s32 	%rd163, %r231, 4;
	add.s64 	%rd164, %rd73, %rd163;
	ld.f32 	%f536, [%rd164];
	setp.gt.f32 	%p84, %f535, %f536;
	selp.b32 	%r233, %r232, %r231, %p84;
	add.s32 	%r234, %r330, 3;
	ld.f32 	%f537, [%rd160+12];
	mul.wide.s32 	%rd165, %r233, 4;
	add.s64 	%rd166, %rd73, %rd165;
	ld.f32 	%f538, [%rd166];
	setp.gt.f32 	%p85, %f537, %f538;
	selp.b32 	%r235, %r234, %r233, %p85;
	add.s32 	%r236, %r330, 4;
	ld.f32 	%f539, [%rd160+16];
	mul.wide.s32 	%rd167, %r235, 4;
	add.s64 	%rd168, %rd73, %rd167;
	ld.f32 	%f540, [%rd168];
	setp.gt.f32 	%p86, %f539, %f540;
	selp.b32 	%r237, %r236, %r235, %p86;
	add.s32 	%r238, %r330, 5;
	ld.f32 	%f541, [%rd160+20];
	mul.wide.s32 	%rd169, %r237, 4;
	add.s64 	%rd170, %rd73, %rd169;
	ld.f32 	%f542, [%rd170];
	setp.gt.f32 	%p87, %f541, %f542;
	selp.b32 	%r239, %r238, %r237, %p87;
	add.s32 	%r240, %r330, 6;
	ld.f32 	%f543, [%rd160+24];
	mul.wide.s32 	%rd171, %r239, 4;
	add.s64 	%rd172, %rd73, %rd171;
	ld.f32 	%f544, [%rd172];
	setp.gt.f32 	%p88, %f543, %f544;
	selp.b32 	%r241, %r240, %r239, %p88;
	add.s32 	%r242, %r330, 7;
	ld.f32 	%f545, [%rd160+28];
	mul.wide.s32 	%rd173, %r241, 4;
	add.s64 	%rd174, %rd73, %rd173;
	ld.f32 	%f546, [%rd174];
	setp.gt.f32 	%p89, %f545, %f546;
	selp.b32 	%r243, %r242, %r241, %p89;
	add.s32 	%r244, %r330, 8;
	ld.f32 	%f547, [%rd160+32];
	mul.wide.s32 	%rd175, %r243, 4;
	add.s64 	%rd176, %rd73, %rd175;
	ld.f32 	%f548, [%rd176];
	setp.gt.f32 	%p90, %f547, %f548;
	selp.b32 	%r245, %r244, %r243, %p90;
	add.s32 	%r246, %r330, 9;
	ld.f32 	%f549, [%rd160+36];
	mul.wide.s32 	%rd177, %r245, 4;
	add.s64 	%rd178, %rd73, %rd177;
	ld.f32 	%f550, [%rd178];
	setp.gt.f32 	%p91, %f549, %f550;
	selp.b32 	%r247, %r246, %r245, %p91;
	add.s32 	%r248, %r330, 10;
	ld.f32 	%f551, [%rd160+40];
	mul.wide.s32 	%rd179, %r247, 4;
	add.s64 	%rd180, %rd73, %rd179;
	ld.f32 	%f552, [%rd180];
	setp.gt.f32 	%p92, %f551, %f552;
	selp.b32 	%r249, %r248, %r247, %p92;
	add.s32 	%r250, %r330, 11;
	ld.f32 	%f553, [%rd160+44];
	mul.wide.s32 	%rd181, %r249, 4;
	add.s64 	%rd182, %rd73, %rd181;
	ld.f32 	%f554, [%rd182];
	setp.gt.f32 	%p93, %f553, %f554;
	selp.b32 	%r251, %r250, %r249, %p93;
	add.s32 	%r252, %r330, 12;
	ld.f32 	%f555, [%rd160+48];
	mul.wide.s32 	%rd183, %r251, 4;
	add.s64 	%rd184, %rd73, %rd183;
	ld.f32 	%f556, [%rd184];
	setp.gt.f32 	%p94, %f555, %f556;
	selp.b32 	%r253, %r252, %r251, %p94;
	add.s32 	%r254, %r330, 13;
	ld.f32 	%f557, [%rd160+52];
	mul.wide.s32 	%rd185, %r253, 4;
	add.s64 	%rd186, %rd73, %rd185;
	ld.f32 	%f558, [%rd186];
	setp.gt.f32 	%p95, %f557, %f558;
	selp.b32 	%r255, %r254, %r253, %p95;
	add.s32 	%r256, %r330, 14;
	ld.f32 	%f559, [%rd160+56];
	mul.wide.s32 	%rd187, %r255, 4;
	add.s64 	%rd188, %rd73, %rd187;
	ld.f32 	%f560, [%rd188];
	setp.gt.f32 	%p96, %f559, %f560;
	selp.b32 	%r257, %r256, %r255, %p96;
	add.s32 	%r258, %r330, 15;
	ld.f32 	%f561, [%rd160+60];
	mul.wide.s32 	%rd189, %r257, 4;
	add.s64 	%rd190, %rd73, %rd189;
	ld.f32 	%f562, [%rd190];
	setp.gt.f32 	%p97, %f561, %f562;
	selp.b32 	%r259, %r258, %r257, %p97;
	add.s32 	%r330, %r330, 16;
	ld.f32 	%f563, [%rd160+64];
	mul.wide.s32 	%rd191, %r259, 4;
	add.s64 	%rd192, %rd73, %rd191;
	ld.f32 	%f564, [%rd192];
	setp.gt.f32 	%p98, %f563, %f564;
	selp.b32 	%r340, %r330, %r259, %p98;
	setp.ne.s32 	%p99, %r330, %r106;
	mov.u32 	%r336, %r106;
	@%p99 bra 	$L__BB1_107;
$L__BB1_108:
	setp.eq.s32 	%p100, %r102, 0;
	@%p100 bra 	$L__BB1_118;
	setp.lt.u32 	%p101, %r103, 7;
	@%p101 bra 	$L__BB1_111;
	add.s32 	%r261, %r336, 1;
	mul.wide.u32 	%rd193, %r336, 4;
	add.s64 	%rd194, %rd73, %rd193;
	ld.f32 	%f565, [%rd194+4];
	mul.wide.s32 	%rd195, %r340, 4;
	add.s64 	%rd196, %rd73, %rd195;
	ld.f32 	%f566, [%rd196];
	setp.gt.f32 	%p102, %f565, %f566;
	selp.b32 	%r262, %r261, %r340, %p102;
	add.s32 	%r263, %r336, 2;
	ld.f32 	%f567, [%rd194+8];
	mul.wide.s32 	%rd197, %r262, 4;
	add.s64 	%rd198, %rd73, %rd197;
	ld.f32 	%f568, [%rd198];
	setp.gt.f32 	%p103, %f567, %f568;
	selp.b32 	%r264, %r263, %r262, %p103;
	add.s32 	%r265, %r336, 3;
	ld.f32 	%f569, [%rd194+12];
	mul.wide.s32 	%rd199, %r264, 4;
	add.s64 	%rd200, %rd73, %rd199;
	ld.f32 	%f570, [%rd200];
	setp.gt.f32 	%p104, %f569, %f570;
	selp.b32 	%r266, %r265, %r264, %p104;
	add.s32 	%r267, %r336, 4;
	ld.f32 	%f571, [%rd194+16];
	mul.wide.s32 	%rd201, %r266, 4;
	add.s64 	%rd202, %rd73, %rd201;
	ld.f32 	%f572, [%rd202];
	setp.gt.f32 	%p105, %f571, %f572;
	selp.b32 	%r268, %r267, %r266, %p105;
	add.s32 	%r269, %r336, 5;
	ld.f32 	%f573, [%rd194+20];
	mul.wide.s32 	%rd203, %r268, 4;
	add.s64 	%rd204, %rd73, %rd203;
	ld.f32 	%f574, [%rd204];
	setp.gt.f32 	%p106, %f573, %f574;
	selp.b32 	%r270, %r269, %r268, %p106;
	add.s32 	%r271, %r336, 6;
	ld.f32 	%f575, [%rd194+24];
	mul.wide.s32 	%rd205, %r270, 4;
	add.s64 	%rd206, %rd73, %rd205;
	ld.f32 	%f576, [%rd206];
	setp.gt.f32 	%p107, %f575, %f576;
	selp.b32 	%r272, %r271, %r270, %p107;
	add.s32 	%r273, %r336, 7;
	ld.f32 	%f577, [%rd194+28];
	mul.wide.s32 	%rd207, %r272, 4;
	add.s64 	%rd208, %rd73, %rd207;
	ld.f32 	%f578, [%rd208];
	setp.gt.f32 	%p108, %f577, %f578;
	selp.b32 	%r274, %r273, %r272, %p108;
	add.s32 	%r336, %r336, 8;
	ld.f32 	%f579, [%rd194+32];
	mul.wide.s32 	%rd209, %r274, 4;
	add.s64 	%rd210, %rd73, %rd209;
	ld.f32 	%f580, [%rd210];
	setp.gt.f32 	%p109, %f579, %f580;
	selp.b32 	%r340, %r336, %r274, %p109;
$L__BB1_111:
	setp.eq.s32 	%p110, %r104, 0;
	@%p110 bra 	$L__BB1_118;
	setp.lt.u32 	%p111, %r105, 3;
	@%p111 bra 	$L__BB1_114;
	add.s32 	%r276, %r336, 1;
	mul.wide.u32 	%rd211, %r336, 4;
	add.s64 	%rd212, %rd73, %rd211;
	ld.f32 	%f581, [%rd212+4];
	mul.wide.s32 	%rd213, %r340, 4;
	add.s64 	%rd214, %rd73, %rd213;
	ld.f32 	%f582, [%rd214];
	setp.gt.f32 	%p112, %f581, %f582;
	selp.b32 	%r277, %r276, %r340, %p112;
	add.s32 	%r278, %r336, 2;
	ld.f32 	%f583, [%rd212+8];
	mul.wide.s32 	%rd215, %r277, 4;
	add.s64 	%rd216, %rd73, %rd215;
	ld.f32 	%f584, [%rd216];
	setp.gt.f32 	%p113, %f583, %f584;
	selp.b32 	%r279, %r278, %r277, %p113;
	add.s32 	%r280, %r336, 3;
	ld.f32 	%f585, [%rd212+12];
	mul.wide.s32 	%rd217, %r279, 4;
	add.s64 	%rd218, %rd73, %rd217;
	ld.f32 	%f586, [%rd218];
	setp.gt.f32 	%p114, %f585, %f586;
	selp.b32 	%r281, %r280, %r279, %p114;
	add.s32 	%r336, %r336, 4;
	ld.f32 	%f587, [%rd212+16];
	mul.wide.s32 	%rd219, %r281, 4;
	add.s64 	%rd220, %rd73, %rd219;
	ld.f32 	%f588, [%rd220];
	setp.gt.f32 	%p115, %f587, %f588;
	selp.b32 	%r340, %r336, %r281, %p115;
$L__BB1_114:
	setp.eq.s32 	%p116, %r107, 0;
	@%p116 bra 	$L__BB1_118;
	setp.eq.s32 	%p117, %r107, 1;
	add.s32 	%r282, %r336, 1;
	mul.wide.u32 	%rd221, %r336, 4;
	add.s64 	%rd14, %rd73, %rd221;
	ld.f32 	%f589, [%rd14+4];
	mul.wide.s32 	%rd222, %r340, 4;
	add.s64 	%rd223, %rd73, %rd222;
	ld.f32 	%f590, [%rd223];
	setp.gt.f32 	%p118, %f589, %f590;
	selp.b32 	%r340, %r282, %r340, %p118;
	@%p117 bra 	$L__BB1_118;
	setp.eq.s32 	%p119, %r107, 2;
	add.s32 	%r283, %r336, 2;
	ld.f32 	%f591, [%rd14+8];
	mul.wide.s32 	%rd224, %r340, 4;
	add.s64 	%rd225, %rd73, %rd224;
	ld.f32 	%f592, [%rd225];
	setp.gt.f32 	%p120, %f591, %f592;
	selp.b32 	%r340, %r283, %r340, %p120;
	@%p119 bra 	$L__BB1_118;
	add.s32 	%r284, %r336, 3;
	ld.f32 	%f593, [%rd14+12];
	mul.wide.s32 	%rd226, %r340, 4;
	add.s64 	%rd227, %rd73, %rd226;
	ld.f32 	%f594, [%rd227];
	setp.gt.f32 	%p121, %f593, %f594;
	selp.b32 	%r340, %r284, %r340, %p121;
$L__BB1_118:
	sub.s32 	%r286, %r136, %r328;
	add.s32 	%r287, %r286, 1;
	cvt.rn.f32.s32 	%f65, %r287;
	mul.lo.s32 	%r132, %r340, %r136;
	cvt.rn.f32.s32 	%f66, %r286;
	mov.b32 	%r341, 0;
	mov.f32 	%f641, 0f00000000;
$L__BB1_119:
	mul.wide.u32 	%rd228, %r341, 4;
	add.s64 	%rd15, %rd73, %rd228;
	ld.f32 	%f68, [%rd15];
	setp.eq.f32 	%p122, %f68, 0f00000000;
	@%p122 bra 	$L__BB1_122;
	setp.eq.s32 	%p124, %r340, %r136;
	add.f32 	%f641, %f641, %f68;
	mov.pred 	%p130, -1;
	@%p124 bra 	$L__BB1_123;
	mul.f32 	%f596, %f68, %f65;
	add.s32 	%r288, %r341, %r132;
	mul.wide.s32 	%rd229, %r288, 4;
	add.s64 	%rd230, %rd13, %rd229;
	ld.global.f32 	%f597, [%rd230];
	sub.f32 	%f598, %f596, %f597;
	div.rn.f32 	%f599, %f598, %f66;
	st.f32 	[%rd15], %f599;
$L__BB1_122:
	add.s32 	%r341, %r341, 1;
	setp.ne.s32 	%p126, %r341, %r136;
	mov.pred 	%p130, 0;
	@%p126 bra 	$L__BB1_119;
$L__BB1_123:
	ld.f32 	%f72, [%rd10];
	@%p130 bra 	$L__BB1_132;
	setp.eq.f32 	%p127, %f72, 0f00000000;
	@%p127 bra 	$L__BB1_128;
	setp.ne.s32 	%p128, %r340, %r136;
	@%p128 bra 	$L__BB1_127;
	mov.b32 	%r289, 0;
	st.u32 	[%rd10], %r289;
	bra.uni 	$L__BB1_128;
$L__BB1_127:
	mul.f32 	%f600, %f72, %f65;
	mul.wide.s32 	%rd231, %r340, 4;
	add.s64 	%rd232, %rd71, %rd231;
	ld.f32 	%f601, [%rd232];
	sub.f32 	%f602, %f600, %f601;
	div.rn.f32 	%f603, %f602, %f66;
	st.f32 	[%rd10], %f603;
$L__BB1_128:
	setp.eq.s32 	%p129, %r328, %r101;
	mul.wide.s32 	%rd233, %r340, 4;
	add.s64 	%rd234, %rd73, %rd233;
	mov.b32 	%r290, 0;
	st.u32 	[%rd234], %r290;
	add.s32 	%r328, %r328, 1;
	@%p129 bra 	$L__BB1_129;
	bra.uni 	$L__BB1_105;
$L__BB1_129:
	add.f32 	%f604, %f641, %f72;
	mul.f32 	%f643, %f604, 0f3F000000;
	mov.f64 	%fd7, 0d3FE0000000000000;
$L__BB1_130:
	ld.param.u64 	%rd240, [_Z13kernelGeNorm2iiiiiPfPsS_S_S_S__param_7];
	{ // callseq 11, 0
	.param .b64 param0;
	st.param.b64 	[param0], %rd71;
	call.uni 
	free, 
	(
	param0
	);
	} // callseq 11
	{ // callseq 12, 0
	.param .b64 param0;
	st.param.b64 	[param0], %rd73;
	call.uni 
	free, 
	(
	param0
	);
	} // callseq 12
	cvt.rn.f64.s32 	%fd5, %r136;
	div.rn.f64 	%fd6, %fd7, %fd5;
	cvt.rn.f32.f64 	%f606, %fd6;
	cvta.to.global.u64 	%rd235, %rd240;
	mul.wide.s32 	%rd236, %r3, 4;
	add.s64 	%rd237, %rd235, %rd236;
	st.global.f32 	[%rd237], %f606;
	cvta.to.global.u64 	%rd238, %rd17;
	add.s64 	%rd239, %rd238, %rd236;
	st.global.f32 	[%rd239], %f643;
$L__BB1_131:
	ret;
$L__BB1_132:
	add.f32 	%f605, %f641, %f72;
	div.rn.f32 	%f643, %f605, %f65;
	cvt.f64.f32 	%fd7, %f65;
	bra.uni 	$L__BB1_130;

}
	// .globl	_Z16kernelNormFinderiiiiPfS_PsS_S_iPKiPiS_S_S_ffS_S_S_S_S_ii
.visible .entry _Z16kernelNormFinderiiiiPfS_PsS_S_iPKiPiS_S_S_ffS_S_S_S_S_ii(
	.param .u32 _Z16kernelNormFinderiiiiPfS_PsS_S_iPKiPiS_S_S_ffS_S_S_S_S_ii_param_0,
	.param .u32 _Z16kernelNormFinderiiiiPfS_PsS_S_iPKiPiS_S_S_ffS_S_S_S_S_ii_param_1,
	.param .u32 _Z16kernelNormFinderiiiiPfS_PsS_S_iPKiPiS_S_S_ffS_S_S_S_S_ii_param_2,
	.param .u32 _Z16kernelNormFinderiiiiPfS_PsS_S_iPKiPiS_S_S_ffS_S_S_S_S_ii_param_3,
	.param .u64 .ptr .align 1 _Z16kernelNormFinderiiiiPfS_PsS_S_iPKiPiS_S_S_ffS_S_S_S_S_ii_param_4,
	.param .u64 .ptr .align 1 _Z16kernelNormFinderiiiiPfS_PsS_S_iPKiPiS_S_S_ffS_S_S_S_S_ii_param_5,
	.param .u64 .ptr .align 1 _Z16kernelNormFinderiiiiPfS_PsS_S_iPKiPiS_S_S_ffS_S_S_S_S_ii_param_6,
	.param .u64 .ptr .align 1 _Z16kernelNormFinderiiiiPfS_PsS_S_iPKiPiS_S_S_ffS_S_S_S_S_ii_param_7,
	.param .u64 .ptr .align 1 _Z16kernelNormFinderiiiiPfS_PsS_S_iPKiPiS_S_S_ffS_S_S_S_S_ii_param_8,
	.param .u32 _Z16kernelNormFinderiiiiPfS_PsS_S_iPKiPiS_S_S_ffS_S_S_S_S_ii_param_9,
	.param .u64 .ptr .align 1 _Z16kernelNormFinderiiiiPfS_PsS_S_iPKiPiS_S_S_ffS_S_S_S_S_ii_param_10,
	.param .u64 .ptr .align 1 _Z16kernelNormFinderiiiiPfS_PsS_S_iPKiPiS_S_S_ffS_S_S_S_S_ii_param_11,
	.param .u64 .ptr .align 1 _Z16kernelNormFinderiiiiPfS_PsS_S_iPKiPiS_S_S_ffS_S_S_S_S_ii_param_12,
	.param .u64 .ptr .align 1 _Z16kernelNormFinderiiiiPfS_PsS_S_iPKiPiS_S_S_ffS_S_S_S_S_ii_param_13,
	.param .u64 .ptr .align 1 _Z16kernelNormFinderiiiiPfS_PsS_S_iPKiPiS_S_S_ffS_S_S_S_S_ii_param_14,
	.param .f32 _Z16kernelNormFinderiiiiPfS_PsS_S_iPKiPiS_S_S_ffS_S_S_S_S_ii_param_15,
	.param .f32 _Z16kernelNormFinderiiiiPfS_PsS_S_iPKiPiS_S_S_ffS_S_S_S_S_ii_param_16,
	.param .u64 .ptr .align 1 _Z16kernelNormFinderiiiiPfS_PsS_S_iPKiPiS_S_S_ffS_S_S_S_S_ii_param_17,
	.param .u64 .ptr .align 1 _Z16kernelNormFinderiiiiPfS_PsS_S_iPKiPiS_S_S_ffS_S_S_S_S_ii_param_18,
	.param .u64 .ptr .align 1 _Z16kernelNormFinderiiiiPfS_PsS_S_iPKiPiS_S_S_ffS_S_S_S_S_ii_param_19,
	.param .u64 .ptr .align 1 _Z16kernelNormFinderiiiiPfS_PsS_S_iPKiPiS_S_S_ffS_S_S_S_S_ii_param_20,
	.param .u64 .ptr .align 1 _Z16kernelNormFinderiiiiPfS_PsS_S_iPKiPiS_S_S_ffS_S_S_S_S_ii_param_21,
	.param .u32 _Z16kernelNormFinderiiiiPfS_PsS_S_iPKiPiS_S_S_ffS_S_S_S_S_ii_param_22,
	.param .u32 _Z16kernelNormFinderiiiiPfS_PsS_S_iPKiPiS_S_S_ffS_S_S_S_S_ii_param_23
)
{
	.local .align 16 .b8 	__local_depot2[16];
	.reg .b64 	%SP;
	.reg .b64 	%SPL;
	.reg .pred 	%p<153>;
	.reg .b32 	%r<545>;
	.reg .b32 	%f<740>;
	.reg .b64 	%rd<400>;
	.reg .b64 	%fd<164>;

	mov.u64 	%SPL, __local_depot2;
	cvta.local.u64 	%SP, %SPL;
	ld.param.u32 	%r141, [_Z16kernelNormFinderiiiiPfS_PsS_S_iPKiPiS_S_S_ffS_S_S_S_S_ii_param_0];
	ld.param.u32 	%r142, [_Z16kernelNormFinderiiiiPfS_PsS_S_iPKiPiS_S_S_ffS_S_S_S_S_ii_param_1];
	ld.param.u32 	%r143, [_Z16kernelNormFinderiiiiPfS_PsS_S_iPKiPiS_S_S_ffS_S_S_S_S_ii_param_2];
	ld.param.u32 	%r147, [_Z16kernelNormFinderiiiiPfS_PsS_S_iPKiPiS_S_S_ffS_S_S_S_S_ii_param_3];
	ld.param.u64 	%rd44, [_Z16kernelNormFinderiiiiPfS_PsS_S_iPKiPiS_S_S_ffS_S_S_S_S_ii_param_4];
	ld.param.u64 	%rd45, [_Z16kernelNormFinderiiiiPfS_PsS_S_iPKiPiS_S_S_ffS_S_S_S_S_ii_param_5];
	ld.param.u64 	%rd46, [_Z16kernelNormFinderiiiiPfS_PsS_S_iPKiPiS_S_S_ffS_S_S_S_S_ii_param_6];
	ld.param.u32 	%r144, [_Z16kernelNormFinderiiiiPfS_PsS_S_iPKiPiS_S_S_ffS_S_S_S_S_ii_param_9];
	ld.param.u64 	%rd47, [_Z16kernelNormFinderiiiiPfS_PsS_S_iPKiPiS_S_S_ffS_S_S_S_S_ii_param_10];
	ld.param.u64 	%rd48, [_Z16kernelNormFinderiiiiPfS_PsS_S_iPKiPiS_S_S_ffS_S_S_S_S_ii_param_11];
	ld.param.u64 	%rd49, [_Z16kernelNormFinderiiiiPfS_PsS_S_iPKiPiS_S_S_ffS_S_S_S_S_ii_param_12];
	ld.param.u64 	%rd50, [_Z16kernelNormFinderiiiiPfS_PsS_S_iPKiPiS_S_S_ffS_S_S_S_S_ii_param_13];
	ld.param.u64 	%rd51, [_Z16kernelNormFinderiiiiPfS_PsS_S_iPKiPiS_S_S_ffS_S_S_S_S_ii_param_14];
	ld.param.f32 	%f60, [_Z16kernelNormFinderiiiiPfS_PsS_S_iPKiPiS_S_S_ffS_S_S_S_S_ii_param_15];
	ld.param.f32 	%f61, [_Z16kernelNormFinderiiiiPfS_PsS_S_iPKiPiS_S_S_ffS_S_S_S_S_ii_param_16];
	ld.param.u64 	%rd52, [_Z16kernelNormFinderiiiiPfS_PsS_S_iPKiPiS_S_S_ffS_S_S_S_S_ii_param_18];
	ld.param.u64 	%rd53, [_Z16kernelNormFinderiiiiPfS_PsS_S_iPKiPiS_S_S_ffS_S_S_S_S_ii_param_19];
	ld.param.u64 	%rd54, [_Z16kernelNormFinderiiiiPfS_PsS_S_iPKiPiS_S_S_ffS_S_S_S_S_ii_param_20];
	ld.param.u64 	%rd55, [_Z16kernelNormFinderiiiiPfS_PsS_S_iPKiPiS_S_S_ffS_S_S_S_S_ii_param_21];
	ld.param.u32 	%r145, [_Z16kernelNormFinderiiiiPfS_PsS_S_iPKiPiS_S_S_ffS_S_S_S_S_ii_param_22];
	cvta.to.global.u64 	%rd1, %rd45;
	cvta.to.global.u64 	%rd2, %rd44;
	cvta.to.global.u64 	%rd3, %rd46;
	cvta.to.global.u64 	%rd4, %rd50;
	cvta.to.global.u64 	%rd5, %rd49;
	cvta.to.global.u64 	%rd6, %rd54;
	cvta.to.global.u64 	%rd7, %rd47;
	cvta.to.global.u64 	%rd8, %rd52;
	cvta.to.global.u64 	%rd9, %rd51;
	cvta.to.global.u64 	%rd10, %rd53;
	cvta.to.global.u64 	%rd11, %rd48;
	cvta.to.global.u64 	%rd12, %rd55;
	add.u64 	%rd13, %SPL, 0;
	mov.u32 	%r148, %ctaid.x;
	mov.u32 	%r149, %ntid.x;
	mov.u32 	%r150, %tid.x;
	mad.lo.s32 	%r1, %r148, %r149, %r150;
	setp.ge.s32 	%p1, %r1, %r147;
	@%p1 bra 	$L__BB2_151;
	setp.lt.s32 	%p2, %r144, 1;
	@%p2 bra 	$L__BB2_13;
	mul.lo.s32 	%r2, %r144, %r1;
	and.b32  	%r3, %r144, 7;
	setp.lt.u32 	%p3, %r144, 8;
	mov.b32 	%r496, 0;
	@%p3 bra 	$L__BB2_5;
	and.b32  	%r496, %r144, 2147483640;
	mov.b32 	%r499, 0;
$L__BB2_4:
	.pragma "nounroll";
	add.s32 	%r153, %r499, %r2;
	mul.wide.s32 	%rd57, %r153, 4;
	add.s64 	%rd58, %rd10, %rd57;
	mov.b32 	%r154, 0;
	st.global.u32 	[%rd58], %r154;
	st.global.u32 	[%rd58+4], %r154;
	st.global.u32 	[%rd58+8], %r154;
	st.global.u32 	[%rd58+12], %r154;
	st.global.u32 	[%rd58+16], %r154;
	st.global.u32 	[%rd58+20], %r154;
	st.global.u32 	[%rd58+24], %r154;
	st.global.u32 	[%rd58+28], %r154;
	add.s32 	%r499, %r499, 8;
	setp.eq.s32 	%p4, %r499, %r496;
	@%p4 bra 	$L__BB2_5;
	bra.uni 	$L__BB2_4;
$L__BB2_5:
	setp.eq.s32 	%p5, %r3, 0;
	@%p5 bra 	$L__BB2_13;
	and.b32  	%r6, %r144, 3;
	setp.lt.u32 	%p6, %r3, 4;
	@%p6 bra 	$L__BB2_8;
	add.s32 	%r155, %r496, %r2;
	mul.wide.s32 	%rd59, %r155, 4;
	add.s64 	%rd60, %rd10, %rd59;
	mov.b32 	%r156, 0;
	st.global.u32 	[%rd60], %r156;
	st.global.u32 	[%rd60+4], %r156;
	st.global.u32 	[%rd60+8], %r156;
	st.global.u32 	[%rd60+12], %r156;
	add.s32 	%r496, %r496, 4;
$L__BB2_8:
	setp.eq.s32 	%p7, %r6, 0;
	@%p7 bra 	$L__BB2_13;
	setp.eq.s32 	%p8, %r6, 1;
	@%p8 bra 	$L__BB2_11;
	add.s32 	%r157, %r496, %r2;
	mul.wide.s32 	%rd61, %r157, 4;
	add.s64 	%rd62, %rd10, %rd61;
	mov.b32 	%r158, 0;
	st.global.u32 	[%rd62], %r158;
	st.global.u32 	[%rd62+4], %r158;
	add.s32 	%r496, %r496, 2;
$L__BB2_11:
	and.b32  	%r159, %r144, 1;
	setp.eq.b32 	%p9, %r159, 1;
	not.pred 	%p10, %p9;
	@%p10 bra 	$L__BB2_13;
	add.s32 	%r160, %r496, %r2;
	mul.wide.s32 	%rd63, %r160, 4;
	add.s64 	%rd64, %rd10, %rd63;
	mov.b32 	%r161, 0;
	st.global.u32 	[%rd64], %r161;
$L__BB2_13:
	setp.lt.s32 	%p11, %r142, 1;
	@%p11 bra 	$L__BB2_30;
	mul.lo.s32 	%r11, %r143, %r1;
	mov.f64 	%fd22, 0d4000000000000000;
	{
	.reg .b32 %temp; 
	mov.b64 	{%temp, %r12}, %fd22;
	}
	and.b32  	%r13, %r143, 7;
	and.b32  	%r14, %r143, 3;
	add.s32 	%r15, %r14, -1;
	and.b32  	%r16, %r143, 2147483640;
	and.b32  	%r17, %r143, 1;
	and.b32  	%r18, %r143, 2147483646;
	and.b32  	%r19, %r143, 2147483644;
	neg.s32 	%r20, %r16;
	mov.b32 	%r500, 0;
$L__BB2_15:
	ld.param.u32 	%r495, [_Z16kernelNormFinderiiiiPfS_PsS_S_iPKiPiS_S_S_ffS_S_S_S_S_ii_param_23];
	setp.ne.s32 	%p12, %r495, 1;
	mad.lo.s32 	%r163, %r142, %r1, %r500;
	mul.wide.s32 	%rd65, %r163, 4;
	add.s64 	%rd16, %rd8, %rd65;
	mov.b32 	%r164, 0;
	st.global.u32 	[%rd16], %r164;
	mov.f32 	%f725, 0f00000000;
	@%p12 bra 	$L__BB2_60;
	setp.eq.s32 	%p54, %r145, 1;
	@%p54 bra 	$L__BB2_45;
	setp.ne.s32 	%p55, %r145, 2;
	@%p55 bra 	$L__BB2_96;
	setp.lt.s32 	%p56, %r143, 1;
	mov.f32 	%f714, 0f00000000;
	@%p56 bra 	$L__BB2_27;
	setp.lt.u32 	%p57, %r143, 4;
	mov.b32 	%r504, 0;
	mov.f32 	%f714, 0f00000000;
	@%p57 bra 	$L__BB2_22;
	mov.b32 	%r502, 0;
	mov.f32 	%f714, 0f00000000;
$L__BB2_21:
	.pragma "nounroll";
	add.s32 	%r235, %r502, %r11;
	mul.wide.s32 	%rd133, %r235, 2;
	add.s64 	%rd134, %rd3, %rd133;
	ld.global.s16 	%r236, [%rd134];
	mad.lo.s32 	%r237, %r142, %r236, %r500;
	mul.wide.s32 	%rd135, %r237, 4;
	add.s64 	%rd136, %rd2, %rd135;
	ld.global.f32 	%f147, [%rd136];
	setp.lt.f32 	%p58, %f147, 0f00800000;
	mul.f32 	%f148, %f147, 0f4B000000;
	selp.f32 	%f149, %f148, %f147, %p58;
	selp.f32 	%f150, 0fC1B80000, 0f00000000, %p58;
	mov.b32 	%r238, %f149;
	add.s32 	%r239, %r238, -1060439283;
	and.b32  	%r240, %r239, -8388608;
	sub.s32 	%r241, %r238, %r240;
	mov.b32 	%f151, %r241;
	cvt.rn.f32.s32 	%f152, %r240;
	fma.rn.f32 	%f153, %f152, 0f34000000, %f150;
	add.f32 	%f154, %f151, 0fBF800000;
	fma.rn.f32 	%f155, %f154, 0f3DC6B27F, 0fBE2C7F30;
	fma.rn.f32 	%f156, %f155, %f154, 0f3E2FCF2A;
	fma.rn.f32 	%f157, %f156, %f154, 0fBE374E43;
	fma.rn.f32 	%f158, %f157, %f154, 0f3E520BF4;
	fma.rn.f32 	%f159, %f158, %f154, 0fBE763C8B;
	fma.rn.f32 	%f160, %f159, %f154, 0f3E93BF99;
	fma.rn.f32 	%f161, %f160, %f154, 0fBEB8AA49;
	fma.rn.f32 	%f162, %f161, %f154, 0f3EF6384A;
	fma.rn.f32 	%f163, %f162, %f154, 0fBF38AA3B;
	mul.f32 	%f164, %f154, %f163;
	mul.f32 	%f165, %f154, %f164;
	fma.rn.f32 	%f166, %f154, 0f3FB8AA3B, %f165;
	add.f32 	%f167, %f153, %f166;
	setp.gt.u32 	%p59, %r238, 2139095039;
	fma.rn.f32 	%f168, %f149, 0f7F800000, 0f7F800000;
	selp.f32 	%f169, %f168, %f167, %p59;
	setp.eq.f32 	%p60, %f149, 0f00000000;
	selp.f32 	%f170, 0fFF800000, %f169, %p60;
	mul.wide.s32 	%rd137, %r235, 4;
	add.s64 	%rd138, %rd1, %rd137;
	ld.global.f32 	%f171, [%rd138];
	fma.rn.f32 	%f172, %f171, %f170, %f714;
	st.global.f32 	[%rd16], %f172;
	ld.global.s16 	%r242, [%rd134+2];
	mad.lo.s32 	%r243, %r142, %r242, %r500;
	mul.wide.s32 	%rd139, %r243, 4;
	add.s64 	%rd140, %rd2, %rd139;
	ld.global.f32 	%f173, [%rd140];
	setp.lt.f32 	%p61, %f173, 0f00800000;
	mul.f32 	%f174, %f173, 0f4B000000;
	selp.f32 	%f175, %f174, %f173, %p61;
	selp.f32 	%f176, 0fC1B80000, 0f00000000, %p61;
	mov.b32 	%r244, %f175;
	add.s32 	%r245, %r244, -1060439283;
	and.b32  	%r246, %r245, -8388608;
	sub.s32 	%r247, %r244, %r246;
	mov.b32 	%f177, %r247;
	cvt.rn.f32.s32 	%f178, %r246;
	fma.rn.f32 	%f179, %f178, 0f34000000, %f176;
	add.f32 	%f180, %f177, 0fBF800000;
	fma.rn.f32 	%f181, %f180, 0f3DC6B27F, 0fBE2C7F30;
	fma.rn.f32 	%f182, %f181, %f180, 0f3E2FCF2A;
	fma.rn.f32 	%f183, %f182, %f180, 0fBE374E43;
	fma.rn.f32 	%f184, %f183, %f180, 0f3E520BF4;
	fma.rn.f32 	%f185, %f184, %f180, 0fBE763C8B;
	fma.rn.f32 	%f186, %f185, %f180, 0f3E93BF99;
	fma.rn.f32 	%f187, %f186, %f180, 0fBEB8AA49;
	fma.rn.f32 	%f188, %f187, %f180, 0f3EF6384A;
	fma.rn.f32 	%f189, %f188, %f180, 0fBF38AA3B;
	mul.f32 	%f190, %f180, %f189;
	mul.f32 	%f191, %f180, %f190;
	fma.rn.f32 	%f192, %f180, 0f3FB8AA3B, %f191;
	add.f32 	%f193, %f179, %f192;
	setp.gt.u32 	%p62, %r244, 2139095039;
	fma.rn.f32 	%f194, %f175, 0f7F800000, 0f7F800000;
	selp.f32 	%f195, %f194, %f193, %p62;
	setp.eq.f32 	%p63, %f175, 0f00000000;
	selp.f32 	%f196, 0fFF800000, %f195, %p63;
	ld.global.f32 	%f197, [%rd138+4];
	fma.rn.f32 	%f198, %f197, %f196, %f172;
	st.global.f32 	[%rd16], %f198;
	ld.global.s16 	%r248, [%rd134+4];
	mad.lo.s32 	%r249, %r142, %r248, %r500;
	mul.wide.s32 	%rd141, %r249, 4;
	add.s64 	%rd142, %rd2, %rd141;
	ld.global.f32 	%f199, [%rd142];
	setp.lt.f32 	%p64, %f199, 0f00800000;
	mul.f32 	%f200, %f199, 0f4B000000;
	selp.f32 	%f201, %f200, %f199, %p64;
	selp.f32 	%f202, 0fC1B80000, 0f00000000, %p64;
	mov.b32 	%r250, %f201;
	add.s32 	%r251, %r250, -1060439283;
	and.b32  	%r252, %r251, -8388608;
	sub.s32 	%r253, %r250, %r252;
	mov.b32 	%f203, %r253;
	cvt.rn.f32.s32 	%f204, %r252;
	fma.rn.f32 	%f205, %f204, 0f34000000, %f202;
	add.f32 	%f206, %f203, 0fBF800000;
	fma.rn.f32 	%f207, %f206, 0f3DC6B27F, 0fBE2C7F30;
	fma.rn.f32 	%f208, %f207, %f206, 0f3E2FCF2A;
	fma.rn.f32 	%f209, %f208, %f206, 0fBE374E43;
	fma.rn.f32 	%f210, %f209, %f206, 0f3E520BF4;
	fma.rn.f32 	%f211, %f210, %f206, 0fBE763C8B;
	fma.rn.f32 	%f212, %f211, %f206, 0f3E93BF99;
	fma.rn.f32 	%f213, %f212, %f206, 0fBEB8AA49;
	fma.rn.f32 	%f214, %f213, %f206, 0f3EF6384A;
	fma.rn.f32 	%f215, %f214, %f206, 0fBF38AA3B;
	mul.f32 	%f216, %f206, %f215;
	mul.f32 	%f217, %f206, %f216;
	fma.rn.f32 	%f218, %f206, 0f3FB8AA3B, %f217;
	add.f32 	%f219, %f205, %f218;
	setp.gt.u32 	%p65, %r250, 2139095039;
	fma.rn.f32 	%f220, %f201, 0f7F800000, 0f7F800000;
	selp.f32 	%f221, %f220, %f219, %p65;
	setp.eq.f32 	%p66, %f201, 0f00000000;
	selp.f32 	%f222, 0fFF800000, %f221, %p66;
	ld.global.f32 	%f223, [%rd138+8];
	fma.rn.f32 	%f224, %f223, %f222, %f198;
	st.global.f32 	[%rd16], %f224;
	ld.global.s16 	%r254, [%rd134+6];
	mad.lo.s32 	%r255, %r142, %r254, %r500;
	mul.wide.s32 	%rd143, %r255, 4;
	add.s64 	%rd144, %rd2, %rd143;
	ld.global.f32 	%f225, [%rd144];
	setp.lt.f32 	%p67, %f225, 0f00800000;
	mul.f32 	%f226, %f225, 0f4B000000;
	selp.f32 	%f227, %f226, %f225, %p67;
	selp.f32 	%f228, 0fC1B80000, 0f00000000, %p67;
	mov.b32 	%r256, %f227;
	add.s32 	%r257, %r256, -1060439283;
	and.b32  	%r258, %r257, -8388608;
	sub.s32 	%r259, %r256, %r258;
	mov.b32 	%f229, %r259;
	cvt.rn.f32.s32 	%f230, %r258;
	fma.rn.f32 	%f231, %f230, 0f34000000, %f228;
	add.f32 	%f232, %f229, 0fBF800000;
	fma.rn.f32 	%f233, %f232, 0f3DC6B27F, 0fBE2C7F30;
	fma.rn.f32 	%f234, %f233, %f232, 0f3E2FCF2A;
	fma.rn.f32 	%f235, %f234, %f232, 0fBE374E43;
	fma.rn.f32 	%f236, %f235, %f232, 0f3E520BF4;
	fma.rn.f32 	%f237, %f236, %f232, 0fBE763C8B;
	fma.rn.f32 	%f238, %f237, %f232, 0f3E93BF99;
	fma.rn.f32 	%f239, %f238, %f232, 0fBEB8AA49;
	fma.rn.f32 	%f240, %f239, %f232, 0f3EF6384A;
	fma.rn.f32 	%f241, %f240, %f232, 0fBF38AA3B;
	mul.f32 	%f242, %f232, %f241;
	mul.f32 	%f243, %f232, %f242;
	fma.rn.f32 	%f244, %f232, 0f3FB8AA3B, %f243;
	add.f32 	%f245, %f231, %f244;
	setp.gt.u32 	%p68, %r256, 2139095039;
	fma.rn.f32 	%f246, %f227, 0f7F800000, 0f7F800000;
	selp.f32 	%f247, %f246, %f245, %p68;
	setp.eq.f32 	%p69, %f227, 0f00000000;
	selp.f32 	%f248, 0fFF800000, %f247, %p69;
	ld.global.f32 	%f249, [%rd138+12];
	fma.rn.f32 	%f714, %f249, %f248, %f224;
	st.global.f32 	[%rd16], %f714;
	add.s32 	%r502, %r502, 4;
	setp.ne.s32 	%p70, %r502, %r19;
	mov.u32 	%r504, %r19;
	@%p70 bra 	$L__BB2_21;
$L__BB2_22:
	setp.eq.s32 	%p71, %r14, 0;
	@%p71 bra 	$L__BB2_27;
	setp.eq.s32 	%p72, %r15, 0;
	@%p72 bra 	$L__BB2_25;
	add.s32 	%r260, %r504, %r11;
	mul.wide.s32 	%rd145, %r260, 2;
	add.s64 	%rd146, %rd3, %rd145;
	ld.global.s16 	%r261, [%rd146];
	mad.lo.s32 	%r262, %r142, %r261, %r500;
	mul.wide.s32 	%rd147, %r262, 4;
	add.s64 	%rd148, %rd2, %rd147;
	ld.global.f32 	%f250, [%rd148];
	setp.lt.f32 	%p73, %f250, 0f00800000;
	mul.f32 	%f251, %f250, 0f4B000000;
	selp.f32 	%f252, %f251, %f250, %p73;
	selp.f32 	%f253, 0fC1B80000, 0f00000000, %p73;
	mov.b32 	%r263, %f252;
	add.s32 	%r264, %r263, -1060439283;
	and.b32  	%r265, %r264, -8388608;
	sub.s32 	%r266, %r263, %r265;
	mov.b32 	%f254, %r266;
	cvt.rn.f32.s32 	%f255, %r265;
	fma.rn.f32 	%f256, %f255, 0f34000000, %f253;
	add.f32 	%f257, %f254, 0fBF800000;
	fma.rn.f32 	%f258, %f257, 0f3DC6B27F, 0fBE2C7F30;
	fma.rn.f32 	%f259, %f258, %f257, 0f3E2FCF2A;
	fma.rn.f32 	%f260, %f259, %f257, 0fBE374E43;
	fma.rn.f32 	%f261, %f260, %f257, 0f3E520BF4;
	fma.rn.f32 	%f262, %f261, %f257, 0fBE763C8B;
	fma.rn.f32 	%f263, %f262, %f257, 0f3E93BF99;
	fma.rn.f32 	%f264, %f263, %f257, 0fBEB8AA49;
	fma.rn.f32 	%f265, %f264, %f257, 0f3EF6384A;
	fma.rn.f32 	%f266, %f265, %f257, 0fBF38AA3B;
	mul.f32 	%f267, %f257, %f266;
	mul.f32 	%f268, %f257, %f267;
	fma.rn.f32 	%f269, %f257, 0f3FB8AA3B, %f268;
	add.f32 	%f270, %f256, %f269;
	setp.gt.u32 	%p74, %r263, 2139095039;
	fma.rn.f32 	%f271, %f252, 0f7F800000, 0f7F800000;
	selp.f32 	%f272, %f271, %f270, %p74;
	setp.eq.f32 	%p75, %f252, 0f00000000;
	selp.f32 	%f273, 0fFF800000, %f272, %p75;
	mul.wide.s32 	%rd149, %r260, 4;
	add.s64 	%rd150, %rd1, %rd149;
	ld.global.f32 	%f274, [%rd150];
	fma.rn.f32 	%f275, %f274, %f273, %f714;
	st.global.f32 	[%rd16], %f275;
	ld.global.s16 	%r267, [%rd146+2];
	mad.lo.s32 	%r268, %r142, %r267, %r500;
	mul.wide.s32 	%rd151, %r268, 4;
	add.s64 	%rd152, %rd2, %rd151;
	ld.global.f32 	%f276, [%rd152];
	setp.lt.f32 	%p76, %f276, 0f00800000;
	mul.f32 	%f277, %f276, 0f4B000000;
	selp.f32 	%f278, %f277, %f276, %p76;
	selp.f32 	%f279, 0fC1B80000, 0f00000000, %p76;
	mov.b32 	%r269, %f278;
	add.s32 	%r270, %r269, -1060439283;
	and.b32  	%r271, %r270, -8388608;
	sub.s32 	%r272, %r269, %r271;
	mov.b32 	%f280, %r272;
	cvt.rn.f32.s32 	%f281, %r271;
	fma.rn.f32 	%f282, %f281, 0f34000000, %f279;
	add.f32 	%f283, %f280, 0fBF800000;
	fma.rn.f32 	%f284, %f283, 0f3DC6B27F, 0fBE2C7F30;
	fma.rn.f32 	%f285, %f284, %f283, 0f3E2FCF2A;
	fma.rn.f32 	%f286, %f285, %f283, 0fBE374E43;
	fma.rn.f32 	%f287, %f286, %f283, 0f3E520BF4;
	fma.rn.f32 	%f288, %f287, %f283, 0fBE763C8B;
	fma.rn.f32 	%f289, %f288, %f283, 0f3E93BF99;
	fma.rn.f32 	%f290, %f289, %f283, 0fBEB8AA49;
	fma.rn.f32 	%f291, %f290, %f283, 0f3EF6384A;
	fma.rn.f32 	%f292, %f291, %f283, 0fBF38AA3B;
	mul.f32 	%f293, %f283, %f292;
	mul.f32 	%f294, %f283, %f293;
	fma.rn.f32 	%f295, %f283, 0f3FB8AA3B, %f294;
	add.f32 	%f296, %f282, %f295;
	setp.gt.u32 	%p77, %r269, 2139095039;
	fma.rn.f32 	%f297, %f278, 0f7F800000, 0f7F800000;
	selp.f32 	%f298, %f297, %f296, %p77;
	setp.eq.f32 	%p78, %f278, 0f00000000;
	selp.f32 	%f299, 0fFF800000, %f298, %p78;
	ld.global.f32 	%f300, [%rd150+4];
	fma.rn.f32 	%f714, %f300, %f299, %f275;
	st.global.f32 	[%rd16], %f714;
	add.s32 	%r504, %r504, 2;
$L__BB2_25:
	setp.eq.s32 	%p79, %r17, 0;
	@%p79 bra 	$L__BB2_27;
	add.s32 	%r273, %r504, %r11;
	mul.wide.s32 	%rd153, %r273, 2;
	add.s64 	%rd154, %rd3, %rd153;
	ld.global.s16 	%r274, [%rd154];
	mad.lo.s32 	%r275, %r142, %r274, %r500;
	mul.wide.s32 	%rd155, %r275, 4;
	add.s64 	%rd156, %rd2, %rd155;
	ld.global.f32 	%f301, [%rd156];
	setp.lt.f32 	%p80, %f301, 0f00800000;
	mul.f32 	%f302, %f301, 0f4B000000;
	selp.f32 	%f303, %f302, %f301, %p80;
	selp.f32 	%f304, 0fC1B80000, 0f00000000, %p80;
	mov.b32 	%r276, %f303;
	add.s32 	%r277, %r276, -1060439283;
	and.b32  	%r278, %r277, -8388608;
	sub.s32 	%r279, %r276, %r278;
	mov.b32 	%f305, %r279;
	cvt.rn.f32.s32 	%f306, %r278;
	fma.rn.f32 	%f307, %f306, 0f34000000, %f304;
	add.f32 	%f308, %f305, 0fBF800000;
	fma.rn.f32 	%f309, %f308, 0f3DC6B27F, 0fBE2C7F30;
	fma.rn.f32 	%f310, %f309, %f308, 0f3E2FCF2A;
	fma.rn.f32 	%f311, %f310, %f308, 0fBE374E43;
	fma.rn.f32 	%f312, %f311, %f308, 0f3E520BF4;
	fma.rn.f32 	%f313, %f312, %f308, 0fBE763C8B;
	fma.rn.f32 	%f314, %f313, %f308, 0f3E93BF99;
	fma.rn.f32 	%f315, %f314, %f308, 0fBEB8AA49;
	fma.rn.f32 	%f316, %f315, %f308, 0f3EF6384A;
	fma.rn.f32 	%f317, %f316, %f308, 0fBF38AA3B;
	mul.f32 	%f318, %f308, %f317;
	mul.f32 	%f319, %f308, %f318;
	fma.rn.f32 	%f320, %f308, 0f3FB8AA3B, %f319;
	add.f32 	%f321, %f307, %f320;
	setp.gt.u32 	%p81, %r276, 2139095039;
	fma.rn.f32 	%f322, %f303, 0f7F800000, 0f7F800000;
	selp.f32 	%f323, %f322, %f321, %p81;
	setp.eq.f32 	%p82, %f303, 0f00000000;
	selp.f32 	%f324, 0fFF800000, %f323, %p82;
	mul.wide.s32 	%rd157, %r273, 4;
	add.s64 	%rd158, %rd1, %rd157;
	ld.global.f32 	%f325, [%rd158];
	fma.rn.f32 	%f714, %f325, %f324, %f714;
$L__BB2_27:
	setp.lt.s32 	%p83, %r12, 0;
	cvt.f64.f32 	%fd71, %f714;
	{
	.reg .b32 %temp; 
	mov.b64 	{%temp, %r35}, %fd71;
	}
	shr.u32 	%r280, %r35, 20;
	and.b32  	%r281, %r280, 2047;
	add.s32 	%r282, %r281, -1012;
	mov.b64 	%rd159, %fd71;
	shl.b64 	%rd160, %rd159, %r282;
	setp.eq.s64 	%p84, %rd160, -9223372036854775808;
	{ // callseq 16, 0
	.param .b64 param0;
	st.param.f64 	[param0], %fd71;
	.param .b64 retval0;
	call.uni (retval0), 
	__internal_accurate_pow, 
	(
	param0
	);
	ld.param.f64 	%fd72, [retval0];
	} // callseq 16
	neg.f64 	%fd74, %fd72;
	selp.f64 	%fd75, %fd74, %fd72, %p84;
	selp.f64 	%fd76, %fd75, %fd72, %p83;
	cvt.rzi.f64.f64 	%fd77, %fd71;
	setp.neu.f64 	%p85, %fd77, %fd71;
	selp.f64 	%fd79, 0dFFF8000000000000, %fd76, %p85;
	selp.f64 	%fd160, %fd79, %fd76, %p83;
	add.f64 	%fd80, %fd71, 0d4000000000000000;
	{
	.reg .b32 %temp; 
	mov.b64 	{%temp, %r283}, %fd80;
	}
	and.b32  	%r284, %r283, 2146435072;
	setp.ne.s32 	%p86, %r284, 2146435072;
	@%p86 bra 	$L__BB2_59;
	setp.num.f32 	%p87, %f714, %f714;
	@%p87 bra 	$L__BB2_57;
	mov.f64 	%fd82, 0d4000000000000000;
	add.rn.f64 	%fd160, %fd82, %fd71;
	bra.uni 	$L__BB2_59;
$L__BB2_30:
	setp.lt.s32 	%p100, %r144, 1;
	mov.f32 	%f732, 0f00000000;
	@%p100 bra 	$L__BB2_42;
	mul.lo.s32 	%r23, %r144, %r1;
	cvt.rn.f32.u32 	%f1, %r144;
	and.b32  	%r24, %r144, 7;
	setp.lt.u32 	%p101, %r144, 8;
	mov.b32 	%r515, 0;
	mov.f32 	%f732, 0f00000000;
	@%p101 bra 	$L__BB2_34;
	and.b32  	%r515, %r144, 2147483640;
	neg.s32 	%r519, %r515;
	add.s64 	%rd14, %rd6, 16;
	add.s64 	%rd15, %rd10, 16;
	mov.f32 	%f732, 0f00000000;
	mov.u32 	%r518, %r23;
$L__BB2_33:
	.pragma "nounroll";
	mul.wide.s32 	%rd214, %r518, 4;
	add.s64 	%rd215, %rd14, %rd214;
	add.s64 	%rd216, %rd15, %rd214;
	mov.b32 	%r328, 0;
	st.global.u32 	[%rd215+-16], %r328;
	ld.global.f32 	%f379, [%rd216+-16];
	div.rn.f32 	%f380, %f379, %f1;
	add.f32 	%f381, %f732, %f380;
	st.global.u32 	[%rd215+-12], %r328;
	ld.global.f32 	%f382, [%rd216+-12];
	div.rn.f32 	%f383, %f382, %f1;
	add.f32 	%f384, %f381, %f383;
	st.global.u32 	[%rd215+-8], %r328;
	ld.global.f32 	%f385, [%rd216+-8];
	div.rn.f32 	%f386, %f385, %f1;
	add.f32 	%f387, %f384, %f386;
	st.global.u32 	[%rd215+-4], %r328;
	ld.global.f32 	%f388, [%rd216+-4];
	div.rn.f32 	%f389, %f388, %f1;
	add.f32 	%f390, %f387, %f389;
	st.global.u32 	[%rd215], %r328;
	ld.global.f32 	%f391, [%rd216];
	div.rn.f32 	%f392, %f391, %f1;
	add.f32 	%f393, %f390, %f392;
	st.global.u32 	[%rd215+4], %r328;
	ld.global.f32 	%f394, [%rd216+4];
	div.rn.f32 	%f395, %f394, %f1;
	add.f32 	%f396, %f393, %f395;
	st.global.u32 	[%rd215+8], %r328;
	ld.global.f32 	%f397, [%rd216+8];
	div.rn.f32 	%f398, %f397, %f1;
	add.f32 	%f399, %f396, %f398;
	st.global.u32 	[%rd215+12], %r328;
	ld.global.f32 	%f400, [%rd216+12];
	div.rn.f32 	%f401, %f400, %f1;
	add.f32 	%f732, %f399, %f401;
	add.s32 	%r519, %r519, 8;
	add.s32 	%r518, %r518, 8;
	setp.eq.s32 	%p102, %r519, 0;
	@%p102 bra 	$L__BB2_34;
	bra.uni 	$L__BB2_33;
$L__BB2_34:
	setp.eq.s32 	%p103, %r24, 0;
	@%p103 bra 	$L__BB2_42;
	and.b32  	%r60, %r144, 3;
	setp.lt.u32 	%p104, %r24, 4;
	@%p104 bra 	$L__BB2_37;
	add.s32 	%r329, %r515, %r23;
	mul.wide.s32 	%rd217, %r329, 4;
	add.s64 	%rd218, %rd6, %rd217;
	mov.b32 	%r330, 0;
	st.global.u32 	[%rd218], %r330;
	add.s64 	%rd219, %rd10, %rd217;
	ld.global.f32 	%f403, [%rd219];
	div.rn.f32 	%f404, %f403, %f1;
	add.f32 	%f405, %f732, %f404;
	st.global.u32 	[%rd218+4], %r330;
	ld.global.f32 	%f406, [%rd219+4];
	div.rn.f32 	%f407, %f406, %f1;
	add.f32 	%f408, %f405, %f407;
	st.global.u32 	[%rd218+8], %r330;
	ld.global.f32 	%f409, [%rd219+8];
	div.rn.f32 	%f410, %f409, %f1;
	add.f32 	%f411, %f408, %f410;
	st.global.u32 	[%rd218+12], %r330;
	ld.global.f32 	%f412, [%rd219+12];
	div.rn.f32 	%f413, %f412, %f1;
	add.f32 	%f732, %f411, %f413;
	add.s32 	%r515, %r515, 4;
$L__BB2_37:
	setp.eq.s32 	%p105, %r60, 0;
	@%p105 bra 	$L__BB2_42;
	setp.eq.s32 	%p106, %r60, 1;
	@%p106 bra 	$L__BB2_40;
	add.s32 	%r331, %r515, %r23;
	mul.wide.s32 	%rd220, %r331, 4;
	add.s64 	%rd221, %rd6, %rd220;
	mov.b32 	%r332, 0;
	st.global.u32 	[%rd221], %r332;
	add.s64 	%rd222, %rd10, %rd220;
	ld.global.f32 	%f415, [%rd222];
	div.rn.f32 	%f416, %f415, %f1;
	add.f32 	%f417, %f732, %f416;
	st.global.u32 	[%rd221+4], %r332;
	ld.global.f32 	%f418, [%rd222+4];
	div.rn.f32 	%f419, %f418, %f1;
	add.f32 	%f732, %f417, %f419;
	add.s32 	%r515, %r515, 2;
$L__BB2_40:
	and.b32  	%r333, %r144, 1;
	setp.eq.b32 	%p107, %r333, 1;
	not.pred 	%p108, %p107;
	@%p108 bra 	$L__BB2_42;
	add.s32 	%r334, %r515, %r23;
	mul.wide.s32 	%rd223, %r334, 4;
	add.s64 	%rd224, %rd6, %rd223;
	mov.b32 	%r335, 0;
	st.global.u32 	[%rd224], %r335;
	add.s64 	%rd225, %rd10, %rd223;
	ld.global.f32 	%f420, [%rd225];
	div.rn.f32 	%f421, %f420, %f1;
	add.f32 	%f732, %f732, %f421;
$L__BB2_42:
	setp.lt.s32 	%p109, %r142, 1;
	@%p109 bra 	$L__BB2_103;
	mul.lo.s32 	%r65, %r142, %r1;
	mul.lo.s32 	%r66, %r144, %r1;
	add.s32 	%r337, %r142, -1;
	and.b32  	%r67, %r142, 3;
	setp.lt.u32 	%p110, %r337, 3;
	mov.b32 	%r520, 0;
	@%p110 bra 	$L__BB2_98;
	and.b32  	%r520, %r142, 2147483644;
	neg.s32 	%r523, %r520;
	add.s64 	%rd19, %rd8, 8;
	add.s64 	%rd396, %rd7, 8;
	add.s64 	%rd395, %rd5, 8;
	mov.u32 	%r522, %r65;
	bra.uni 	$L__BB2_97;
$L__BB2_45:
	setp.lt.s32 	%p91, %r143, 1;
	@%p91 bra 	$L__BB2_96;
	setp.lt.u32 	%p92, %r143, 8;
	mov.b32 	%r510, 0;
	mov.f32 	%f725, 0f00000000;
	@%p92 bra 	$L__BB2_49;
	mov.b32 	%r501, 0;
	mov.f32 	%f725, 0f00000000;
$L__BB2_48:
	.pragma "nounroll";
	add.s32 	%r289, %r501, %r11;
	mul.wide.s32 	%rd162, %r289, 2;
	add.s64 	%rd163, %rd3, %rd162;
	ld.global.s16 	%r290, [%rd163];
	mad.lo.s32 	%r291, %r142, %r290, %r500;
	mul.wide.s32 	%rd164, %r291, 4;
	add.s64 	%rd165, %rd2, %rd164;
	ld.global.f32 	%f330, [%rd165];
	mul.wide.s32 	%rd166, %r289, 4;
	add.s64 	%rd167, %rd1, %rd166;
	ld.global.f32 	%f331, [%rd167];
	fma.rn.f32 	%f332, %f330, %f331, %f725;
	st.global.f32 	[%rd16], %f332;
	ld.global.s16 	%r292, [%rd163+2];
	mad.lo.s32 	%r293, %r142, %r292, %r500;
	mul.wide.s32 	%rd168, %r293, 4;
	add.s64 	%rd169, %rd2, %rd168;
	ld.global.f32 	%f333, [%rd169];
	ld.global.f32 	%f334, [%rd167+4];
	fma.rn.f32 	%f335, %f333, %f334, %f332;
	st.global.f32 	[%rd16], %f335;
	ld.global.s16 	%r294, [%rd163+4];
	mad.lo.s32 	%r295, %r142, %r294, %r500;
	mul.wide.s32 	%rd170, %r295, 4;
	add.s64 	%rd171, %rd2, %rd170;
	ld.global.f32 	%f336, [%rd171];
	ld.global.f32 	%f337, [%rd167+8];
	fma.rn.f32 	%f338, %f336, %f337, %f335;
	st.global.f32 	[%rd16], %f338;
	ld.global.s16 	%r296, [%rd163+6];
	mad.lo.s32 	%r297, %r142, %r296, %r500;
	mul.wide.s32 	%rd172, %r297, 4;
	add.s64 	%rd173, %rd2, %rd172;
	ld.global.f32 	%f339, [%rd173];
	ld.global.f32 	%f340, [%rd167+12];
	fma.rn.f32 	%f341, %f339, %f340, %f338;
	st.global.f32 	[%rd16], %f341;
	ld.global.s16 	%r298, [%rd163+8];
	mad.lo.s32 	%r299, %r142, %r298, %r500;
	mul.wide.s32 	%rd174, %r299, 4;
	add.s64 	%rd175, %rd2, %rd174;
	ld.global.f32 	%f342, [%rd175];
	ld.global.f32 	%f343, [%rd167+16];
	fma.rn.f32 	%f344, %f342, %f343, %f341;
	st.global.f32 	[%rd16], %f344;
	ld.global.s16 	%r300, [%rd163+10];
	mad.lo.s32 	%r301, %r142, %r300, %r500;
	mul.wide.s32 	%rd176, %r301, 4;
	add.s64 	%rd177, %rd2, %rd176;
	ld.global.f32 	%f345, [%rd177];
	ld.global.f32 	%f346, [%rd167+20];
	fma.rn.f32 	%f347, %f345, %f346, %f344;
	st.global.f32 	[%rd16], %f347;
	ld.global.s16 	%r302, [%rd163+12];
	mad.lo.s32 	%r303, %r142, %r302, %r500;
	mul.wide.s32 	%rd178, %r303, 4;
	add.s64 	%rd179, %rd2, %rd178;
	ld.global.f32 	%f348, [%rd179];
	ld.global.f32 	%f349, [%rd167+24];
	fma.rn.f32 	%f350, %f348, %f349, %f347;
	st.global.f32 	[%rd16], %f350;
	ld.global.s16 	%r304, [%rd163+14];
	mad.lo.s32 	%r305, %r142, %r304, %r500;
	mul.wide.s32 	%rd180, %r305, 4;
	add.s64 	%rd181, %rd2, %rd180;
	ld.global.f32 	%f351, [%rd181];
	ld.global.f32 	%f352, [%rd167+28];
	fma.rn.f32 	%f725, %f351, %f352, %f350;
	st.global.f32 	[%rd16], %f725;
	add.s32 	%r501, %r501, 8;
	setp.eq.s32 	%p93, %r501, %r16;
	mov.u32 	%r510, %r16;
	@%p93 bra 	$L__BB2_49;
	bra.uni 	$L__BB2_48;
$L__BB2_49:
	setp.eq.s32 	%p94, %r13, 0;
	@%p94 bra 	$L__BB2_96;
	add.s32 	%r306, %r13, -1;
	setp.lt.u32 	%p95, %r306, 3;
	@%p95 bra 	$L__BB2_52;
	add.s32 	%r307, %r510, %r11;
	mul.wide.s32 	%rd182, %r307, 2;
	add.s64 	%rd183, %rd3, %rd182;
	ld.global.s16 	%r308, [%rd183];
	mad.lo.s32 	%r309, %r142, %r308, %r500;
	mul.wide.s32 	%rd184, %r309, 4;
	add.s64 	%rd185, %rd2, %rd184;
	ld.global.f32 	%f353, [%rd185];
	mul.wide.s32 	%rd186, %r307, 4;
	add.s64 	%rd187, %rd1, %rd186;
	ld.global.f32 	%f354, [%rd187];
	fma.rn.f32 	%f355, %f353, %f354, %f725;
	st.global.f32 	[%rd16], %f355;
	ld.global.s16 	%r310, [%rd183+2];
	mad.lo.s32 	%r311, %r142, %r310, %r500;
	mul.wide.s32 	%rd188, %r311, 4;
	add.s64 	%rd189, %rd2, %rd188;
	ld.global.f32 	%f356, [%rd189];
	ld.global.f32 	%f357, [%rd187+4];
	fma.rn.f32 	%f358, %f356, %f357, %f355;
	st.global.f32 	[%rd16], %f358;
	ld.global.s16 	%r312, [%rd183+4];
	mad.lo.s32 	%r313, %r142, %r312, %r500;
	mul.wide.s32 	%rd190, %r313, 4;
	add.s64 	%rd191, %rd2, %rd190;
	ld.global.f32 	%f359, [%rd191];
	ld.global.f32 	%f360, [%rd187+8];
	fma.rn.f32 	%f361, %f359, %f360, %f358;
	st.global.f32 	[%rd16], %f361;
	ld.global.s16 	%r314, [%rd183+6];
	mad.lo.s32 	%r315, %r142, %r314, %r500;
	mul.wide.s32 	%rd192, %r315, 4;
	add.s64 	%rd193, %rd2, %rd192;
	ld.global.f32 	%f362, [%rd193];
	ld.global.f32 	%f363, [%rd187+12];
	fma.rn.f32 	%f725, %f362, %f363, %f361;
	st.global.f32 	[%rd16], %f725;
	add.s32 	%r510, %r510, 4;
$L__BB2_52:
	setp.eq.s32 	%p96, %r14, 0;
	@%p96 bra 	$L__BB2_96;
	setp.eq.s32 	%p97, %r15, 0;
	@%p97 bra 	$L__BB2_55;
	add.s32 	%r316, %r510, %r11;
	mul.wide.s32 	%rd194, %r316, 2;
	add.s64 	%rd195, %rd3, %rd194;
	ld.global.s16 	%r317, [%rd195];
	mad.lo.s32 	%r318, %r142, %r317, %r500;
	mul.wide.s32 	%rd196, %r318, 4;
	add.s64 	%rd197, %rd2, %rd196;
	ld.global.f32 	%f364, [%rd197];
	mul.wide.s32 	%rd198, %r316, 4;
	add.s64 	%rd199, %rd1, %rd198;
	ld.global.f32 	%f365, [%rd199];
	fma.rn.f32 	%f366, %f364, %f365, %f725;
	st.global.f32 	[%rd16], %f366;
	ld.global.s16 	%r319, [%rd195+2];
	mad.lo.s32 	%r320, %r142, %r319, %r500;
	mul.wide.s32 	%rd200, %r320, 4;
	add.s64 	%rd201, %rd2, %rd200;
	ld.global.f32 	%f367, [%rd201];
	ld.global.f32 	%f368, [%rd199+4];
	fma.rn.f32 	%f725, %f367, %f368, %f366;
	st.global.f32 	[%rd16], %f725;
	add.s32 	%r510, %r510, 2;
$L__BB2_55:
	setp.eq.s32 	%p98, %r17, 0;
	@%p98 bra 	$L__BB2_96;
	add.s32 	%r321, %r510, %r11;
	mul.wide.s32 	%rd202, %r321, 2;
	add.s64 	%rd203, %rd3, %rd202;
	ld.global.s16 	%r322, [%rd203];
	mad.lo.s32 	%r323, %r142, %r322, %r500;
	mul.wide.s32 	%rd204, %r323, 4;
	add.s64 	%rd205, %rd2, %rd204;
	ld.global.f32 	%f369, [%rd205];
	mul.wide.s32 	%rd206, %r321, 4;
	add.s64 	%rd207, %rd1, %rd206;
	ld.global.f32 	%f370, [%rd207];
	fma.rn.f32 	%f725, %f369, %f370, %f725;
	st.global.f32 	[%rd16], %f725;
	bra.uni 	$L__BB2_96;
$L__BB2_57:
	abs.f64 	%fd81, %fd71;
	setp.neu.f64 	%p88, %fd81, 0d7FF0000000000000;
	@%p88 bra 	$L__BB2_59;
	setp.lt.s32 	%p89, %r35, 0;
	selp.b32 	%r285, 0, 2146435072, %p89;
	mov.b32 	%r286, 0;
	mov.b64 	%fd160, {%r286, %r285};
$L__BB2_59:
	setp.eq.f32 	%p90, %f714, 0f00000000;
	cvt.rn.f32.f64 	%f326, %fd160;
	selp.f32 	%f725, 0f3F800000, %f326, %p90;
	st.global.f32 	[%rd16], %f725;
	bra.uni 	$L__BB2_96;
$L__BB2_60:
	setp.eq.s32 	%p13, %r145, 1;
	@%p13 bra 	$L__BB2_74;
	setp.ne.s32 	%p14, %r145, 2;
	@%p14 bra 	$L__BB2_96;
	setp.lt.s32 	%p15, %r143, 1;
	@%p15 bra 	$L__BB2_96;
	setp.lt.u32 	%p16, %r143, 8;
	mov.b32 	%r513, 0;
	mov.f32 	%f725, 0f00000000;
	@%p16 bra 	$L__BB2_66;
	mov.f32 	%f725, 0f00000000;
	mov.u32 	%r507, %r11;
	mov.u32 	%r508, %r20;
$L__BB2_65:
	.pragma "nounroll";
	mul.wide.s32 	%rd66, %r507, 2;
	add.s64 	%rd67, %rd3, %rd66;
	mul.wide.s32 	%rd68, %r507, 4;
	add.s64 	%rd69, %rd1, %rd68;
	ld.global.s16 	%r166, [%rd67];
	mad.lo.s32 	%r167, %r142, %r166, %r500;
	mul.wide.s32 	%rd70, %r167, 4;
	add.s64 	%rd71, %rd2, %rd70;
	ld.global.f32 	%f66, [%rd71];
	ld.global.f32 	%f67, [%rd69];
	fma.rn.f32 	%f68, %f66, %f67, %f725;
	st.global.f32 	[%rd16], %f68;
	ld.global.s16 	%r168, [%rd67+2];
	mad.lo.s32 	%r169, %r142, %r168, %r500;
	mul.wide.s32 	%rd72, %r169, 4;
	add.s64 	%rd73, %rd2, %rd72;
	ld.global.f32 	%f69, [%rd73];
	ld.global.f32 	%f70, [%rd69+4];
	fma.rn.f32 	%f71, %f69, %f70, %f68;
	st.global.f32 	[%rd16], %f71;
	ld.global.s16 	%r170, [%rd67+4];
	mad.lo.s32 	%r171, %r142, %r170, %r500;
	mul.wide.s32 	%rd74, %r171, 4;
	add.s64 	%rd75, %rd2, %rd74;
	ld.global.f32 	%f72, [%rd75];
	ld.global.f32 	%f73, [%rd69+8];
	fma.rn.f32 	%f74, %f72, %f73, %f71;
	st.global.f32 	[%rd16], %f74;
	ld.global.s16 	%r172, [%rd67+6];
	mad.lo.s32 	%r173, %r142, %r172, %r500;
	mul.wide.s32 	%rd76, %r173, 4;
	add.s64 	%rd77, %rd2, %rd76;
	ld.global.f32 	%f75, [%rd77];
	ld.global.f32 	%f76, [%rd69+12];
	fma.rn.f32 	%f77, %f75, %f76, %f74;
	st.global.f32 	[%rd16], %f77;
	ld.global.s16 	%r174, [%rd67+8];
	mad.lo.s32 	%r175, %r142, %r174, %r500;
	mul.wide.s32 	%rd78, %r175, 4;
	add.s64 	%rd79, %rd2, %rd78;
	ld.global.f32 	%f78, [%rd79];
	ld.global.f32 	%f79, [%rd69+16];
	fma.rn.f32 	%f80, %f78, %f79, %f77;
	st.global.f32 	[%rd16], %f80;
	ld.global.s16 	%r176, [%rd67+10];
	mad.lo.s32 	%r177, %r142, %r176, %r500;
	mul.wide.s32 	%rd80, %r177, 4;
	add.s64 	%rd81, %rd2, %rd80;
	ld.global.f32 	%f81, [%rd81];
	ld.global.f32 	%f82, [%rd69+20];
	fma.rn.f32 	%f83, %f81, %f82, %f80;
	st.global.f32 	[%rd16], %f83;
	ld.global.s16 	%r178, [%rd67+12];
	mad.lo.s32 	%r179, %r142, %r178, %r500;
	mul.wide.s32 	%rd82, %r179, 4;
	add.s64 	%rd83, %rd2, %rd82;
	ld.global.f32 	%f84, [%rd83];
	ld.global.f32 	%f85, [%rd69+24];
	fma.rn.f32 	%f86, %f84, %f85, %f83;
	st.global.f32 	[%rd16], %f86;
	ld.global.s16 	%r180, [%rd67+14];
	mad.lo.s32 	%r181, %r142, %r180, %r500;
	mul.wide.s32 	%rd84, %r181, 4;
	add.s64 	%rd85, %rd2, %rd84;
	ld.global.f32 	%f87, [%rd85];
	ld.global.f32 	%f88, [%rd69+28];
	fma.rn.f32 	%f725, %f87, %f88, %f86;
	st.global.f32 	[%rd16], %f725;
	add.s32 	%r508, %r508, 8;
	add.s32 	%r507, %r507, 8;
	setp.eq.s32 	%p17, %r508, 0;
	mov.u32 	%r513, %r16;
	@%p17 bra 	$L__BB2_66;
	bra.uni 	$L__BB2_65;
$L__BB2_66:
	setp.eq.s32 	%p18, %r13, 0;
	@%p18 bra 	$L__BB2_96;
	add.s32 	%r182, %r13, -1;
	setp.lt.u32 	%p19, %r182, 3;
	@%p19 bra 	$L__BB2_69;
	add.s32 	%r183, %r513, %r11;
	mul.wide.s32 	%rd86, %r183, 2;
	add.s64 	%rd87, %rd3, %rd86;
	ld.global.s16 	%r184, [%rd87];
	mad.lo.s32 	%r185, %r142, %r184, %r500;
	mul.wide.s32 	%rd88, %r185, 4;
	add.s64 	%rd89, %rd2, %rd88;
	ld.global.f32 	%f89, [%rd89];
	mul.wide.s32 	%rd90, %r183, 4;
	add.s64 	%rd91, %rd1, %rd90;
	ld.global.f32 	%f90, [%rd91];
	fma.rn.f32 	%f91, %f89, %f90, %f725;
	st.global.f32 	[%rd16], %f91;
	ld.global.s16 	%r186, [%rd87+2];
	mad.lo.s32 	%r187, %r142, %r186, %r500;
	mul.wide.s32 	%rd92, %r187, 4;
	add.s64 	%rd93, %rd2, %rd92;
	ld.global.f32 	%f92, [%rd93];
	ld.global.f32 	%f93, [%rd91+4];
	fma.rn.f32 	%f94, %f92, %f93, %f91;
	st.global.f32 	[%rd16], %f94;
	ld.global.s16 	%r188, [%rd87+4];
	mad.lo.s32 	%r189, %r142, %r188, %r500;
	mul.wide.s32 	%rd94, %r189, 4;
	add.s64 	%rd95, %rd2, %rd94;
	ld.global.f32 	%f95, [%rd95];
	ld.global.f32 	%f96, [%rd91+8];
	fma.rn.f32 	%f97, %f95, %f96, %f94;
	st.global.f32 	[%rd16], %f97;
	ld.global.s16 	%r190, [%rd87+6];
	mad.lo.s32 	%r191, %r142, %r190, %r500;
	mul.wide.s32 	%rd96, %r191, 4;
	add.s64 	%rd97, %rd2, %rd96;
	ld.global.f32 	%f98, [%rd97];
	ld.global.f32 	%f99, [%rd91+12];
	fma.rn.f32 	%f725, %f98, %f99, %f97;
	st.global.f32 	[%rd16], %f725;
	add.s32 	%r513, %r513, 4;
$L__BB2_69:
	setp.eq.s32 	%p20, %r14, 0;
	@%p20 bra 	$L__BB2_96;
	setp.eq.s32 	%p21, %r15, 0;
	@%p21 bra 	$L__BB2_72;
	add.s32 	%r192, %r513, %r11;
	mul.wide.s32 	%rd98, %r192, 2;
	add.s64 	%rd99, %rd3, %rd98;
	ld.global.s16 	%r193, [%rd99];
	mad.lo.s32 	%r194, %r142, %r193, %r500;
	mul.wide.s32 	%rd100, %r194, 4;
	add.s64 	%rd101, %rd2, %rd100;
	ld.global.f32 	%f100, [%rd101];
	mul.wide.s32 	%rd102, %r192, 4;
	add.s64 	%rd103, %rd1, %rd102;
	ld.global.f32 	%f101, [%rd103];
	fma.rn.f32 	%f102, %f100, %f101, %f725;
	st.global.f32 	[%rd16], %f102;
	ld.global.s16 	%r195, [%rd99+2];
	mad.lo.s32 	%r196, %r142, %r195, %r500;
	mul.wide.s32 	%rd104, %r196, 4;
	add.s64 	%rd105, %rd2, %rd104;
	ld.global.f32 	%f103, [%rd105];
	ld.global.f32 	%f104, [%rd103+4];
	fma.rn.f32 	%f725, %f103, %f104, %f102;
	st.global.f32 	[%rd16], %f725;
	add.s32 	%r513, %r513, 2;
$L__BB2_72:
	setp.eq.s32 	%p22, %r17, 0;
	@%p22 bra 	$L__BB2_96;
	add.s32 	%r197, %r513, %r11;
	mul.wide.s32 	%rd106, %r197, 2;
	add.s64 	%rd107, %rd3, %rd106;
	ld.global.s16 	%r198, [%rd107];
	mad.lo.s32 	%r199, %r142, %r198, %r500;
	mul.wide.s32 	%rd108, %r199, 4;
	add.s64 	%rd109, %rd2, %rd108;
	ld.global.f32 	%f105, [%rd109];
	mul.wide.s32 	%rd110, %r197, 4;
	add.s64 	%rd111, %rd1, %rd110;
	ld.global.f32 	%f106, [%rd111];
	fma.rn.f32 	%f725, %f105, %f106, %f725;
	st.global.f32 	[%rd16], %f725;
	bra.uni 	$L__BB2_96;
$L__BB2_74:
	setp.lt.s32 	%p23, %r143, 1;
	mov.f32 	%f716, 0f00000000;
	@%p23 bra 	$L__BB2_95;
	setp.eq.s32 	%p24, %r143, 1;
	mov.b32 	%r506, 0;
	mov.f32 	%f716, 0f00000000;
	@%p24 bra 	$L__BB2_88;
	mov.b32 	%r505, 0;
	mov.f32 	%f716, 0f00000000;
$L__BB2_77:
	setp.lt.s32 	%p25, %r12, 0;
	add.s32 	%r37, %r505, %r11;
	mul.wide.s32 	%rd112, %r37, 2;
	add.s64 	%rd17, %rd3, %rd112;
	ld.global.s16 	%r202, [%rd17];
	mad.lo.s32 	%r203, %r142, %r202, %r500;
	mul.wide.s32 	%rd113, %r203, 4;
	add.s64 	%rd114, %rd2, %rd113;
	ld.global.f32 	%f110, [%rd114];
	mov.f32 	%f111, 0f41F00000;
	sub.f32 	%f13, %f111, %f110;
	cvt.f64.f32 	%fd23, %f13;
	{
	.reg .b32 %temp; 
	mov.b64 	{%temp, %r38}, %fd23;
	}
	shr.u32 	%r204, %r38, 20;
	and.b32  	%r205, %r204, 2047;
	add.s32 	%r206, %r205, -1012;
	mov.b64 	%rd115, %fd23;
	shl.b64 	%rd116, %rd115, %r206;
	setp.eq.s64 	%p26, %rd116, -9223372036854775808;
	{ // callseq 13, 0
	.param .b64 param0;
	st.param.f64 	[param0], %fd23;
	.param .b64 retval0;
	call.uni (retval0), 
	__internal_accurate_pow, 
	(
	param0
	);
	ld.param.f64 	%fd24, [retval0];
	} // callseq 13
	neg.f64 	%fd26, %fd24;
	selp.f64 	%fd27, %fd26, %fd24, %p26;
	selp.f64 	%fd28, %fd27, %fd24, %p25;
	cvt.rzi.f64.f64 	%fd29, %fd23;
	setp.neu.f64 	%p27, %fd29, %fd23;
	selp.f64 	%fd31, 0dFFF8000000000000, %fd28, %p27;
	selp.f64 	%fd161, %fd31, %fd28, %p25;
	add.f64 	%fd32, %fd23, 0d4000000000000000;
	{
	.reg .b32 %temp; 
	mov.b64 	{%temp, %r207}, %fd32;
	}
	and.b32  	%r208, %r207, 2146435072;
	setp.ne.s32 	%p28, %r208, 2146435072;
	@%p28 bra 	$L__BB2_82;
	setp.num.f32 	%p29, %f13, %f13;
	@%p29 bra 	$L__BB2_80;
	mov.f64 	%fd34, 0d4000000000000000;
	add.rn.f64 	%fd161, %fd34, %fd23;
	bra.uni 	$L__BB2_82;
$L__BB2_80:
	abs.f64 	%fd33, %fd23;
	setp.neu.f64 	%p30, %fd33, 0d7FF0000000000000;
	@%p30 bra 	$L__BB2_82;
	setp.lt.s32 	%p31, %r38, 0;
	selp.b32 	%r209, 0, 2146435072, %p31;
	mov.b32 	%r210, 0;
	mov.b64 	%fd161, {%r210, %r209};
$L__BB2_82:
	setp.eq.f32 	%p33, %f13, 0f00000000;
	selp.f64 	%fd35, 0d3FF0000000000000, %fd161, %p33;
	mul.wide.s32 	%rd118, %r37, 4;
	add.s64 	%rd18, %rd1, %rd118;
	ld.global.f32 	%f112, [%rd18];
	cvt.f64.f32 	%fd36, %f112;
	cvt.f64.f32 	%fd37, %f716;
	fma.rn.f64 	%fd38, %fd35, %fd36, %fd37;
	cvt.rn.f32.f64 	%f14, %fd38;
	st.global.f32 	[%rd16], %f14;
	ld.global.s16 	%r211, [%rd17+2];
	mad.lo.s32 	%r212, %r142, %r211, %r500;
	mul.wide.s32 	%rd119, %r212, 4;
	add.s64 	%rd120, %rd2, %rd119;
	ld.global.f32 	%f113, [%rd120];
	mov.f32 	%f114, 0f41F00000;
	sub.f32 	%f15, %f114, %f113;
	cvt.f64.f32 	%fd39, %f15;
	{
	.reg .b32 %temp; 
	mov.b64 	{%temp, %r39}, %fd39;
	}
	shr.u32 	%r213, %r39, 20;
	and.b32  	%r214, %r213, 2047;
	add.s32 	%r215, %r214, -1012;
	mov.b64 	%rd121, %fd39;
	shl.b64 	%rd122, %rd121, %r215;
	setp.eq.s64 	%p34, %rd122, -9223372036854775808;
	{ // callseq 14, 0
	.param .b64 param0;
	st.param.f64 	[param0], %fd39;
	.param .b64 retval0;
	call.uni (retval0), 
	__internal_accurate_pow, 
	(
	param0
	);
	ld.param.f64 	%fd40, [retval0];
	} // callseq 14
	neg.f64 	%fd42, %fd40;
	selp.f64 	%fd43, %fd42, %fd40, %p34;
	selp.f64 	%fd44, %fd43, %fd40, %p25;
	cvt.rzi.f64.f64 	%fd45, %fd39;
	setp.neu.f64 	%p35, %fd45, %fd39;
	selp.f64 	%fd47, 0dFFF8000000000000, %fd44, %p35;
	selp.f64 	%fd162, %fd47, %fd44, %p25;
	add.f64 	%fd48, %fd39, 0d4000000000000000;
	{
	.reg .b32 %temp; 
	mov.b64 	{%temp, %r216}, %fd48;
	}
	and.b32  	%r217, %r216, 2146435072;
	setp.ne.s32 	%p36, %r217, 2146435072;
	@%p36 bra 	$L__BB2_87;
	setp.nan.f32 	%p37, %f15, %f15;
	@%p37 bra 	$L__BB2_86;
	abs.f64 	%fd49, %fd39;
	setp.neu.f64 	%p38, %fd49, 0d7FF0000000000000;
	@%p38 bra 	$L__BB2_87;
	setp.lt.s32 	%p39, %r39, 0;
	selp.b32 	%r218, 0, 2146435072, %p39;
	mov.b32 	%r219, 0;
	mov.b64 	%fd162, {%r219, %r218};
	bra.uni 	$L__BB2_87;
$L__BB2_86:
	mov.f64 	%fd50, 0d4000000000000000;
	add.rn.f64 	%fd162, %fd50, %fd39;
$L__BB2_87:
	setp.eq.f32 	%p40, %f15, 0f00000000;
	selp.f64 	%fd51, 0d3FF0000000000000, %fd162, %p40;
	ld.global.f32 	%f115, [%rd18+4];
	cvt.f64.f32 	%fd52, %f115;
	cvt.f64.f32 	%fd53, %f14;
	fma.rn.f64 	%fd54, %fd51, %fd52, %fd53;
	cvt.rn.f32.f64 	%f716, %fd54;
	st.global.f32 	[%rd16], %f716;
	add.s32 	%r505, %r505, 2;
	setp.ne.s32 	%p41, %r505, %r18;
	mov.u32 	%r506, %r18;
	@%p41 bra 	$L__BB2_77;
$L__BB2_88:
	setp.eq.s32 	%p42, %r17, 0;
	@%p42 bra 	$L__BB2_95;
	setp.lt.s32 	%p43, %r12, 0;
	add.s32 	%r42, %r506, %r11;
	mul.wide.s32 	%rd124, %r42, 2;
	add.s64 	%rd125, %rd3, %rd124;
	ld.global.s16 	%r220, [%rd125];
	mad.lo.s32 	%r221, %r142, %r220, %r500;
	mul.wide.s32 	%rd126, %r221, 4;
	add.s64 	%rd127, %rd2, %rd126;
	ld.global.f32 	%f116, [%rd127];
	mov.f32 	%f117, 0f41F00000;
	sub.f32 	%f18, %f117, %f116;
	cvt.f64.f32 	%fd55, %f18;
	{
	.reg .b32 %temp; 
	mov.b64 	{%temp, %r43}, %fd55;
	}
	shr.u32 	%r222, %r43, 20;
	and.b32  	%r223, %r222, 2047;
	add.s32 	%r224, %r223, -1012;
	mov.b64 	%rd128, %fd55;
	shl.b64 	%rd129, %rd128, %r224;
	setp.eq.s64 	%p44, %rd129, -9223372036854775808;
	{ // callseq 15, 0
	.param .b64 param0;
	st.param.f64 	[param0], %fd55;
	.param .b64 retval0;
	call.uni (retval0), 
	__internal_accurate_pow, 
	(
	param0
	);
	ld.param.f64 	%fd56, [retval0];
	} // callseq 15
	neg.f64 	%fd58, %fd56;
	selp.f64 	%fd59, %fd58, %fd56, %p44;
	selp.f64 	%fd60, %fd59, %fd56, %p43;
	cvt.rzi.f64.f64 	%fd61, %fd55;
	setp.neu.f64 	%p45, %fd61, %fd55;
	selp.f64 	%fd63, 0dFFF8000000000000, %fd60, %p45;
	selp.f64 	%fd163, %fd63, %fd60, %p43;
	add.f64 	%fd64, %fd55, 0d4000000000000000;
	{
	.reg .b32 %temp; 
	mov.b64 	{%temp, %r225}, %fd64;
	}
	and.b32  	%r226, %r225, 2146435072;
	setp.ne.s32 	%p46, %r226, 2146435072;
	@%p46 bra 	$L__BB2_94;
	setp.nan.f32 	%p47, %f18, %f18;
	@%p47 bra 	$L__BB2_93;
	abs.f64 	%fd65, %fd55;
	setp.neu.f64 	%p48, %fd65, 0d7FF0000000000000;
	@%p48 bra 	$L__BB2_94;
	setp.lt.s32 	%p49, %r43, 0;
	selp.b32 	%r227, 0, 2146435072, %p49;
	mov.b32 	%r228, 0;
	mov.b64 	%fd163, {%r228, %r227};
	bra.uni 	$L__BB2_94;
$L__BB2_93:
	mov.f64 	%fd66, 0d4000000000000000;
	add.rn.f64 	%fd163, %fd66, %fd55;
$L__BB2_94:
	setp.eq.f32 	%p50, %f18, 0f00000000;
	selp.f64 	%fd67, 0d3FF0000000000000, %fd163, %p50;
	mul.wide.s32 	%rd131, %r42, 4;
	add.s64 	%rd132, %rd1, %rd131;
	ld.global.f32 	%f118, [%rd132];
	cvt.f64.f32 	%fd68, %f118;
	cvt.f64.f32 	%fd69, %f716;
	fma.rn.f64 	%fd70, %fd67, %fd68, %fd69;
	cvt.rn.f32.f64 	%f716, %fd70;
$L__BB2_95:
	setp.lt.f32 	%p51, %f716, 0f00800000;
	mul.f32 	%f119, %f716, 0f4B000000;
	selp.f32 	%f120, %f119, %f716, %p51;
	selp.f32 	%f121, 0fC1B80000, 0f00000000, %p51;
	mov.b32 	%r229, %f120;
	add.s32 	%r230, %r229, -1060439283;
	and.b32  	%r231, %r230, -8388608;
	sub.s32 	%r232, %r229, %r231;
	mov.b32 	%f122, %r232;
	cvt.rn.f32.s32 	%f123, %r231;
	fma.rn.f32 	%f124, %f123, 0f34000000, %f121;
	add.f32 	%f125, %f122, 0fBF800000;
	fma.rn.f32 	%f126, %f125, 0f3DC6B27F, 0fBE2C7F30;
	fma.rn.f32 	%f127, %f126, %f125, 0f3E2FCF2A;
	fma.rn.f32 	%f128, %f127, %f125, 0fBE374E43;
	fma.rn.f32 	%f129, %f128, %f125, 0f3E520BF4;
	fma.rn.f32 	%f130, %f129, %f125, 0fBE763C8B;
	fma.rn.f32 	%f131, %f130, %f125, 0f3E93BF99;
	fma.rn.f32 	%f132, %f131, %f125, 0fBEB8AA49;
	fma.rn.f32 	%f133, %f132, %f125, 0f3EF6384A;
	fma.rn.f32 	%f134, %f133, %f125, 0fBF38AA3B;
	mul.f32 	%f135, %f125, %f134;
	mul.f32 	%f136, %f125, %f135;
	fma.rn.f32 	%f137, %f125, 0f3FB8AA3B, %f136;
	add.f32 	%f138, %f124, %f137;
	setp.gt.u32 	%p52, %r229, 2139095039;
	fma.rn.f32 	%f139, %f120, 0f7F800000, 0f7F800000;
	selp.f32 	%f140, %f139, %f138, %p52;
	setp.eq.f32 	%p53, %f120, 0f00000000;
	mov.f32 	%f141, 0f41F00000;
	sub.f32 	%f142, %f141, %f140;
	selp.f32 	%f725, 0f7F800000, %f142, %p53;
	st.global.f32 	[%rd16], %f725;
$L__BB2_96:
	mul.wide.u32 	%rd208, %r500, 4;
	add.s64 	%rd209, %rd7, %rd208;
	ld.global.u32 	%r324, [%rd209];
	mul.wide.s32 	%rd210, %r324, 4;
	add.s64 	%rd211, %rd11, %rd210;
	ld.global.u32 	%r325, [%rd211];
	cvt.rn.f32.s32 	%f371, %r325;
	div.rn.f32 	%f372, %f725, %f371;
	mad.lo.s32 	%r326, %r144, %r1, %r324;
	mul.wide.s32 	%rd212, %r326, 4;
	add.s64 	%rd213, %rd10, %rd212;
	ld.global.f32 	%f373, [%rd213];
	add.f32 	%f374, %f373, %f372;
	st.global.f32 	[%rd213], %f374;
	add.s32 	%r500, %r500, 1;
	setp.eq.s32 	%p99, %r500, %r142;
	@%p99 bra 	$L__BB2_30;
	bra.uni 	$L__BB2_15;
$L__BB2_97:
	.pragma "nounroll";
	mul.wide.s32 	%rd226, %r522, 4;
	add.s64 	%rd227, %rd19, %rd226;
	ld.global.f32 	%f422, [%rd227+-8];
	ld.global.u32 	%r338, [%rd396+-8];
	add.s32 	%r339, %r338, %r66;
	mul.wide.s32 	%rd228, %r339, 4;
	add.s64 	%rd229, %rd10, %rd228;
	ld.global.f32 	%f423, [%rd229];
	sub.f32 	%f424, %f422, %f423;
	ld.global.f32 	%f425, [%rd395+-8];
	sub.f32 	%f426, %f424, %f425;
	mul.wide.s32 	%rd230, %r338, 4;
	add.s64 	%rd231, %rd4, %rd230;
	ld.global.f32 	%f427, [%rd231];
	add.f32 	%f428, %f426, %f427;
	st.global.f32 	[%rd227+-8], %f428;
	ld.global.u32 	%r340, [%rd396+-8];
	mul.wide.s32 	%rd232, %r340, 4;
	add.s64 	%rd233, %rd11, %rd232;
	ld.global.u32 	%r341, [%rd233];
	cvt.rn.f32.s32 	%f429, %r341;
	div.rn.f32 	%f430, %f428, %f429;
	add.s32 	%r342, %r340, %r66;
	mul.wide.s32 	%rd234, %r342, 4;
	add.s64 	%rd235, %rd6, %rd234;
	ld.global.f32 	%f431, [%rd235];
	add.f32 	%f432, %f431, %f430;
	st.global.f32 	[%rd235], %f432;
	ld.global.f32 	%f433, [%rd227+-4];
	ld.global.u32 	%r343, [%rd396+-4];
	add.s32 	%r344, %r343, %r66;
	mul.wide.s32 	%rd236, %r344, 4;
	add.s64 	%rd237, %rd10, %rd236;
	ld.global.f32 	%f434, [%rd237];
	sub.f32 	%f435, %f433, %f434;
	ld.global.f32 	%f436, [%rd395+-4];
	sub.f32 	%f437, %f435, %f436;
	mul.wide.s32 	%rd238, %r343, 4;
	add.s64 	%rd239, %rd4, %rd238;
	ld.global.f32 	%f438, [%rd239];
	add.f32 	%f439, %f437, %f438;
	st.global.f32 	[%rd227+-4], %f439;
	ld.global.u32 	%r345, [%rd396+-4];
	mul.wide.s32 	%rd240, %r345, 4;
	add.s64 	%rd241, %rd11, %rd240;
	ld.global.u32 	%r346, [%rd241];
	cvt.rn.f32.s32 	%f440, %r346;
	div.rn.f32 	%f441, %f439, %f440;
	add.s32 	%r347, %r345, %r66;
	mul.wide.s32 	%rd242, %r347, 4;
	add.s64 	%rd243, %rd6, %rd242;
	ld.global.f32 	%f442, [%rd243];
	add.f32 	%f443, %f442, %f441;
	st.global.f32 	[%rd243], %f443;
	ld.global.f32 	%f444, [%rd227];
	ld.global.u32 	%r348, [%rd396];
	add.s32 	%r349, %r348, %r66;
	mul.wide.s32 	%rd244, %r349, 4;
	add.s64 	%rd245, %rd10, %rd244;
	ld.global.f32 	%f445, [%rd245];
	sub.f32 	%f446, %f444, %f445;
	ld.global.f32 	%f447, [%rd395];
	sub.f32 	%f448, %f446, %f447;
	mul.wide.s32 	%rd246, %r348, 4;
	add.s64 	%rd247, %rd4, %rd246;
	ld.global.f32 	%f449, [%rd247];
	add.f32 	%f450, %f448, %f449;
	st.global.f32 	[%rd227], %f450;
	ld.global.u32 	%r350, [%rd396];
	mul.wide.s32 	%rd248, %r350, 4;
	add.s64 	%rd249, %rd11, %rd248;
	ld.global.u32 	%r351, [%rd249];
	cvt.rn.f32.s32 	%f451, %r351;
	div.rn.f32 	%f452, %f450, %f451;
	add.s32 	%r352, %r350, %r66;
	mul.wide.s32 	%rd250, %r352, 4;
	add.s64 	%rd251, %rd6, %rd250;
	ld.global.f32 	%f453, [%rd251];
	add.f32 	%f454, %f453, %f452;
	st.global.f32 	[%rd251], %f454;
	ld.global.f32 	%f455, [%rd227+4];
	ld.global.u32 	%r353, [%rd396+4];
	add.s32 	%r354, %r353, %r66;
	mul.wide.s32 	%rd252, %r354, 4;
	add.s64 	%rd253, %rd10, %rd252;
	ld.global.f32 	%f456, [%rd253];
	sub.f32 	%f457, %f455, %f456;
	ld.global.f32 	%f458, [%rd395+4];
	sub.f32 	%f459, %f457, %f458;
	mul.wide.s32 	%rd254, %r353, 4;
	add.s64 	%rd255, %rd4, %rd254;
	ld.global.f32 	%f460, [%rd255];
	add.f32 	%f461, %f459, %f460;
	st.global.f32 	[%rd227+4], %f461;
	ld.global.u32 	%r355, [%rd396+4];
	mul.wide.s32 	%rd256, %r355, 4;
	add.s64 	%rd257, %rd11, %rd256;
	ld.global.u32 	%r356, [%rd257];
	cvt.rn.f32.s32 	%f462, %r356;
	div.rn.f32 	%f463, %f461, %f462;
	add.s32 	%r357, %r355, %r66;
	mul.wide.s32 	%rd258, %r357, 4;
	add.s64 	%rd259, %rd6, %rd258;
	ld.global.f32 	%f464, [%rd259];
	add.f32 	%f465, %f464, %f463;
	st.global.f32 	[%rd259], %f465;
	add.s32 	%r523, %r523, 4;
	add.s32 	%r522, %r522, 4;
	add.s64 	%rd396, %rd396, 16;
	add.s64 	%rd395, %rd395, 16;
	setp.eq.s32 	%p111, %r523, 0;
	@%p111 bra 	$L__BB2_98;
	bra.uni 	$L__BB2_97;
$L__BB2_98:
	setp.eq.s32 	%p112, %r67, 0;
	@%p112 bra 	$L__BB2_103;
	setp.eq.s32 	%p113, %r67, 1;
	@%p113 bra 	$L__BB2_101;
	add.s32 	%r358, %r520, %r65;
	mul.wide.s32 	%rd260, %r358, 4;
	add.s64 	%rd261, %rd8, %rd260;
	ld.global.f32 	%f466, [%rd261];
	mul.wide.u32 	%rd262, %r520, 4;
	add.s64 	%rd263, %rd7, %rd262;
	ld.global.u32 	%r359, [%rd263];
	add.s32 	%r360, %r359, %r66;
	mul.wide.s32 	%rd264, %r360, 4;
	add.s64 	%rd265, %rd10, %rd264;
	ld.global.f32 	%f467, [%rd265];
	sub.f32 	%f468, %f466, %f467;
	add.s64 	%rd266, %rd5, %rd262;
	ld.global.f32 	%f469, [%rd266];
	sub.f32 	%f470, %f468, %f469;
	mul.wide.s32 	%rd267, %r359, 4;
	add.s64 	%rd268, %rd4, %rd267;
	ld.global.f32 	%f471, [%rd268];
	add.f32 	%f472, %f470, %f471;
	st.global.f32 	[%rd261], %f472;
	ld.global.u32 	%r361, [%rd263];
	mul.wide.s32 	%rd269, %r361, 4;
	add.s64 	%rd270, %rd11, %rd269;
	ld.global.u32 	%r362, [%rd270];
	cvt.rn.f32.s32 	%f473, %r362;
	div.rn.f32 	%f474, %f472, %f473;
	add.s32 	%r363, %r361, %r66;
	mul.wide.s32 	%rd271, %r363, 4;
	add.s64 	%rd272, %rd6, %rd271;
	ld.global.f32 	%f475, [%rd272];
	add.f32 	%f476, %f475, %f474;
	st.global.f32 	[%rd272], %f476;
	ld.global.f32 	%f477, [%rd261+4];
	ld.global.u32 	%r364, [%rd263+4];
	add.s32 	%r365, %r364, %r66;
	mul.wide.s32 	%rd273, %r365, 4;
	add.s64 	%rd274, %rd10, %rd273;
	ld.global.f32 	%f478, [%rd274];
	sub.f32 	%f479, %f477, %f478;
	ld.global.f32 	%f480, [%rd266+4];
	sub.f32 	%f481, %f479, %f480;
	mul.wide.s32 	%rd275, %r364, 4;
	add.s64 	%rd276, %rd4, %rd275;
	ld.global.f32 	%f482, [%rd276];
	add.f32 	%f483, %f481, %f482;
	st.global.f32 	[%rd261+4], %f483;
	ld.global.u32 	%r366, [%rd263+4];
	mul.wide.s32 	%rd277, %r366, 4;
	add.s64 	%rd278, %rd11, %rd277;
	ld.global.u32 	%r367, [%rd278];
	cvt.rn.f32.s32 	%f484, %r367;
	div.rn.f32 	%f485, %f483, %f484;
	add.s32 	%r368, %r366, %r66;
	mul.wide.s32 	%rd279, %r368, 4;
	add.s64 	%rd280, %rd6, %rd279;
	ld.global.f32 	%f486, [%rd280];
	add.f32 	%f487, %f486, %f485;
	st.global.f32 	[%rd280], %f487;
	add.s32 	%r520, %r520, 2;
$L__BB2_101:
	and.b32  	%r369, %r142, 1;
	setp.eq.b32 	%p114, %r369, 1;
	not.pred 	%p115, %p114;
	@%p115 bra 	$L__BB2_103;
	add.s32 	%r370, %r520, %r65;
	mul.wide.s32 	%rd281, %r370, 4;
	add.s64 	%rd282, %rd8, %rd281;
	ld.global.f32 	%f488, [%rd282];
	mul.wide.u32 	%rd283, %r520, 4;
	add.s64 	%rd284, %rd7, %rd283;
	ld.global.u32 	%r371, [%rd284];
	add.s32 	%r372, %r371, %r66;
	mul.wide.s32 	%rd285, %r372, 4;
	add.s64 	%rd286, %rd10, %rd285;
	ld.global.f32 	%f489, [%rd286];
	sub.f32 	%f490, %f488, %f489;
	add.s64 	%rd287, %rd5, %rd283;
	ld.global.f32 	%f491, [%rd287];
	sub.f32 	%f492, %f490, %f491;
	mul.wide.s32 	%rd288, %r371, 4;
	add.s64 	%rd289, %rd4, %rd288;
	ld.global.f32 	%f493, [%rd289];
	add.f32 	%f494, %f492, %f493;
	st.global.f32 	[%rd282], %f494;
	ld.global.u32 	%r373, [%rd284];
	mul.wide.s32 	%rd290, %r373, 4;
	add.s64 	%rd291, %rd11, %rd290;
	ld.global.u32 	%r374, [%rd291];
	cvt.rn.f32.s32 	%f495, %r374;
	div.rn.f32 	%f496, %f494, %f495;
	add.s32 	%r375, %r373, %r66;
	mul.wide.s32 	%rd292, %r375, 4;
	add.s64 	%rd293, %rd6, %rd292;
	ld.global.f32 	%f497, [%rd293];
	add.f32 	%f498, %f497, %f496;
	st.global.f32 	[%rd293], %f498;
$L__BB2_103:
	setp.lt.s32 	%p116, %r144, 1;
	@%p116 bra 	$L__BB2_115;
	mul.lo.s32 	%r77, %r144, %r1;
	add.s32 	%r377, %r144, -1;
	and.b32  	%r78, %r144, 7;
	setp.lt.u32 	%p117, %r377, 7;
	mov.b32 	%r524, 0;
	@%p117 bra 	$L__BB2_107;
	and.b32  	%r524, %r144, 2147483640;
	neg.s32 	%r528, %r524;
	add.s64 	%rd22, %rd12, 16;
	mov.u32 	%r527, %r77;
$L__BB2_106:
	.pragma "nounroll";
	mul.wide.s32 	%rd294, %r527, 4;
	add.s64 	%rd295, %rd22, %rd294;
	mov.b32 	%r378, 0;
	st.global.u32 	[%rd295+-16], %r378;
	st.global.u32 	[%rd295+-12], %r378;
	st.global.u32 	[%rd295+-8], %r378;
	st.global.u32 	[%rd295+-4], %r378;
	st.global.u32 	[%rd295], %r378;
	st.global.u32 	[%rd295+4], %r378;
	st.global.u32 	[%rd295+8], %r378;
	st.global.u32 	[%rd295+12], %r378;
	add.s32 	%r528, %r528, 8;
	add.s32 	%r527, %r527, 8;
	setp.eq.s32 	%p118, %r528, 0;
	@%p118 bra 	$L__BB2_107;
	bra.uni 	$L__BB2_106;
$L__BB2_107:
	setp.eq.s32 	%p119, %r78, 0;
	@%p119 bra 	$L__BB2_115;
	and.b32  	%r86, %r144, 3;
	setp.lt.u32 	%p120, %r78, 4;
	@%p120 bra 	$L__BB2_110;
	add.s32 	%r379, %r524, %r77;
	mul.wide.s32 	%rd296, %r379, 4;
	add.s64 	%rd297, %rd12, %rd296;
	mov.b32 	%r380, 0;
	st.global.u32 	[%rd297], %r380;
	st.global.u32 	[%rd297+4], %r380;
	st.global.u32 	[%rd297+8], %r380;
	st.global.u32 	[%rd297+12], %r380;
	add.s32 	%r524, %r524, 4;
$L__BB2_110:
	setp.eq.s32 	%p121, %r86, 0;
	@%p121 bra 	$L__BB2_115;
	setp.eq.s32 	%p122, %r86, 1;
	@%p122 bra 	$L__BB2_113;
	add.s32 	%r381, %r524, %r77;
	mul.wide.s32 	%rd298, %r381, 4;
	add.s64 	%rd299, %rd12, %rd298;
	mov.b32 	%r382, 0;
	st.global.u32 	[%rd299], %r382;
	st.global.u32 	[%rd299+4], %r382;
	add.s32 	%r524, %r524, 2;
$L__BB2_113:
	and.b32  	%r383, %r144, 1;
	setp.eq.b32 	%p123, %r383, 1;
	not.pred 	%p124, %p123;
	@%p124 bra 	$L__BB2_115;
	add.s32 	%r384, %r524, %r77;
	mul.wide.s32 	%rd300, %r384, 4;
	add.s64 	%rd301, %rd12, %rd300;
	mov.b32 	%r385, 0;
	st.global.u32 	[%rd301], %r385;
$L__BB2_115:
	setp.lt.s32 	%p125, %r142, 1;
	@%p125 bra 	$L__BB2_124;
	mul.lo.s32 	%r91, %r142, %r1;
	mul.lo.s32 	%r92, %r144, %r1;
	cvt.rn.f64.s32 	%fd83, %r141;
	mov.f64 	%fd84, 0dC000000000000000;
	div.rn.f64 	%fd85, %fd84, %fd83;
	add.f64 	%fd21, %fd85, 0d3FF0000000000000;
	add.s32 	%r387, %r142, -1;
	and.b32  	%r93, %r142, 3;
	setp.lt.u32 	%p126, %r387, 3;
	mov.b32 	%r531, 0;
	@%p126 bra 	$L__BB2_119;
	and.b32  	%r531, %r142, 2147483644;
	neg.s32 	%r530, %r531;
	add.s64 	%rd27, %rd8, 8;
	add.s64 	%rd397, %rd7, 8;
	mov.u32 	%r529, %r91;
$L__BB2_118:
	.pragma "nounroll";
	mul.wide.s32 	%rd302, %r529, 4;
	add.s64 	%rd303, %rd27, %rd302;
	ld.global.f32 	%f499, [%rd303+-8];
	ld.global.u32 	%r388, [%rd397+-8];
	add.s32 	%r389, %r388, %r92;
	mul.wide.s32 	%rd304, %r389, 4;
	add.s64 	%rd305, %rd6, %rd304;
	ld.global.f32 	%f500, [%rd305];
	sub.f32 	%f501, %f499, %f500;
	mul.f32 	%f502, %f501, %f501;
	cvt.f64.f32 	%fd86, %f502;
	mul.wide.s32 	%rd306, %r388, 4;
	add.s64 	%rd307, %rd11, %rd306;
	ld.global.u32 	%r390, [%rd307];
	add.s32 	%r391, %r390, -1;
	cvt.rn.f64.s32 	%fd87, %r391;
	mul.f64 	%fd88, %fd21, %fd87;
	div.rn.f64 	%fd89, %fd86, %fd88;
	add.s64 	%rd308, %rd12, %rd304;
	ld.global.f32 	%f503, [%rd308];
	cvt.f64.f32 	%fd90, %f503;
	add.f64 	%fd91, %fd89, %fd90;
	cvt.rn.f32.f64 	%f504, %fd91;
	st.global.f32 	[%rd308], %f504;
	ld.global.f32 	%f505, [%rd303+-4];
	ld.global.u32 	%r392, [%rd397+-4];
	add.s32 	%r393, %r392, %r92;
	mul.wide.s32 	%rd309, %r393, 4;
	add.s64 	%rd310, %rd6, %rd309;
	ld.global.f32 	%f506, [%rd310];
	sub.f32 	%f507, %f505, %f506;
	mul.f32 	%f508, %f507, %f507;
	cvt.f64.f32 	%fd92, %f508;
	mul.wide.s32 	%rd311, %r392, 4;
	add.s64 	%rd312, %rd11, %rd311;
	ld.global.u32 	%r394, [%rd312];
	add.s32 	%r395, %r394, -1;
	cvt.rn.f64.s32 	%fd93, %r395;
	mul.f64 	%fd94, %fd21, %fd93;
	div.rn.f64 	%fd95, %fd92, %fd94;
	add.s64 	%rd313, %rd12, %rd309;
	ld.global.f32 	%f509, [%rd313];
	cvt.f64.f32 	%fd96, %f509;
	add.f64 	%fd97, %fd95, %fd96;
	cvt.rn.f32.f64 	%f510, %fd97;
	st.global.f32 	[%rd313], %f510;
	ld.global.f32 	%f511, [%rd303];
	ld.global.u32 	%r396, [%rd397];
	add.s32 	%r397, %r396, %r92;
	mul.wide.s32 	%rd314, %r397, 4;
	add.s64 	%rd315, %rd6, %rd314;
	ld.global.f32 	%f512, [%rd315];
	sub.f32 	%f513, %f511, %f512;
	mul.f32 	%f514, %f513, %f513;
	cvt.f64.f32 	%fd98, %f514;
	mul.wide.s32 	%rd316, %r396, 4;
	add.s64 	%rd317, %rd11, %rd316;
	ld.global.u32 	%r398, [%rd317];
	add.s32 	%r399, %r398, -1;
	cvt.rn.f64.s32 	%fd99, %r399;
	mul.f64 	%fd100, %fd21, %fd99;
	div.rn.f64 	%fd101, %fd98, %fd100;
	add.s64 	%rd318, %rd12, %rd314;
	ld.global.f32 	%f515, [%rd318];
	cvt.f64.f32 	%fd102, %f515;
	add.f64 	%fd103, %fd101, %fd102;
	cvt.rn.f32.f64 	%f516, %fd103;
	st.global.f32 	[%rd318], %f516;
	ld.global.f32 	%f517, [%rd303+4];
	ld.global.u32 	%r400, [%rd397+4];
	add.s32 	%r401, %r400, %r92;
	mul.wide.s32 	%rd319, %r401, 4;
	add.s64 	%rd320, %rd6, %rd319;
	ld.global.f32 	%f518, [%rd320];
	sub.f32 	%f519, %f517, %f518;
	mul.f32 	%f520, %f519, %f519;
	cvt.f64.f32 	%fd104, %f520;
	mul.wide.s32 	%rd321, %r400, 4;
	add.s64 	%rd322, %rd11, %rd321;
	ld.global.u32 	%r402, [%rd322];
	add.s32 	%r403, %r402, -1;
	cvt.rn.f64.s32 	%fd105, %r403;
	mul.f64 	%fd106, %fd21, %fd105;
	div.rn.f64 	%fd107, %fd104, %fd106;
	add.s64 	%rd323, %rd12, %rd319;
	ld.global.f32 	%f521, [%rd323];
	cvt.f64.f32 	%fd108, %f521;
	add.f64 	%fd109, %fd107, %fd108;
	cvt.rn.f32.f64 	%f522, %fd109;
	st.global.f32 	[%rd323], %f522;
	add.s32 	%r530, %r530, 4;
	add.s32 	%r529, %r529, 4;
	add.s64 	%rd397, %rd397, 16;
	setp.ne.s32 	%p127, %r530, 0;
	@%p127 bra 	$L__BB2_118;
$L__BB2_119:
	setp.eq.s32 	%p128, %r93, 0;
	@%p128 bra 	$L__BB2_124;
	setp.eq.s32 	%p129, %r93, 1;
	@%p129 bra 	$L__BB2_122;
	add.s32 	%r404, %r531, %r91;
	mul.wide.s32 	%rd324, %r404, 4;
	add.s64 	%rd325, %rd8, %rd324;
	ld.global.f32 	%f523, [%rd325];
	mul.wide.u32 	%rd326, %r531, 4;
	add.s64 	%rd327, %rd7, %rd326;
	ld.global.u32 	%r405, [%rd327];
	add.s32 	%r406, %r405, %r92;
	mul.wide.s32 	%rd328, %r406, 4;
	add.s64 	%rd329, %rd6, %rd328;
	ld.global.f32 	%f524, [%rd329];
	sub.f32 	%f525, %f523, %f524;
	mul.f32 	%f526, %f525, %f525;
	cvt.f64.f32 	%fd110, %f526;
	mul.wide.s32 	%rd330, %r405, 4;
	add.s64 	%rd331, %rd11, %rd330;
	ld.global.u32 	%r407, [%rd331];
	add.s32 	%r408, %r407, -1;
	cvt.rn.f64.s32 	%fd111, %r408;
	mul.f64 	%fd112, %fd21, %fd111;
	div.rn.f64 	%fd113, %fd110, %fd112;
	add.s64 	%rd332, %rd12, %rd328;
	ld.global.f32 	%f527, [%rd332];
	cvt.f64.f32 	%fd114, %f527;
	add.f64 	%fd115, %fd113, %fd114;
	cvt.rn.f32.f64 	%f528, %fd115;
	st.global.f32 	[%rd332], %f528;
	ld.global.f32 	%f529, [%rd325+4];
	ld.global.u32 	%r409, [%rd327+4];
	add.s32 	%r410, %r409, %r92;
	mul.wide.s32 	%rd333, %r410, 4;
	add.s64 	%rd334, %rd6, %rd333;
	ld.global.f32 	%f530, [%rd334];
	sub.f32 	%f531, %f529, %f530;
	mul.f32 	%f532, %f531, %f531;
	cvt.f64.f32 	%fd116, %f532;
	mul.wide.s32 	%rd335, %r409, 4;
	add.s64 	%rd336, %rd11, %rd335;
	ld.global.u32 	%r411, [%rd336];
	add.s32 	%r412, %r411, -1;
	cvt.rn.f64.s32 	%fd117, %r412;
	mul.f64 	%fd118, %fd21, %fd117;
	div.rn.f64 	%fd119, %fd116, %fd118;
	add.s64 	%rd337, %rd12, %rd333;
	ld.global.f32 	%f533, [%rd337];
	cvt.f64.f32 	%fd120, %f533;
	add.f64 	%fd121, %fd119, %fd120;
	cvt.rn.f32.f64 	%f534, %fd121;
	st.global.f32 	[%rd337], %f534;
	add.s32 	%r531, %r531, 2;
$L__BB2_122:
	and.b32  	%r413, %r142, 1;
	setp.eq.b32 	%p130, %r413, 1;
	not.pred 	%p131, %p130;
	@%p131 bra 	$L__BB2_124;
	add.s32 	%r414, %r531, %r91;
	mul.wide.s32 	%rd338, %r414, 4;
	add.s64 	%rd339, %rd8, %rd338;
	ld.global.f32 	%f535, [%rd339];
	mul.wide.u32 	%rd340, %r531, 4;
	add.s64 	%rd341, %rd7, %rd340;
	ld.global.u32 	%r415, [%rd341];
	add.s32 	%r416, %r415, %r92;
	mul.wide.s32 	%rd342, %r416, 4;
	add.s64 	%rd343, %rd6, %rd342;
	ld.global.f32 	%f536, [%rd343];
	sub.f32 	%f537, %f535, %f536;
	mul.f32 	%f538, %f537, %f537;
	cvt.f64.f32 	%fd122, %f538;
	mul.wide.s32 	%rd344, %r415, 4;
	add.s64 	%rd345, %rd11, %rd344;
	ld.global.u32 	%r417, [%rd345];
	add.s32 	%r418, %r417, -1;
	cvt.rn.f64.s32 	%fd123, %r418;
	mul.f64 	%fd124, %fd21, %fd123;
	div.rn.f64 	%fd125, %fd122, %fd124;
	add.s64 	%rd346, %rd12, %rd342;
	ld.global.f32 	%f539, [%rd346];
	cvt.f64.f32 	%fd126, %f539;
	add.f64 	%fd127, %fd125, %fd126;
	cvt.rn.f32.f64 	%f540, %fd127;
	st.global.f32 	[%rd346], %f540;
$L__BB2_124:
	setp.lt.s32 	%p132, %r144, 1;
	setp.gt.s32 	%p133, %r1, 1;
	or.pred  	%p134, %p133, %p132;
	@%p134 bra 	$L__BB2_137;
	mul.lo.s32 	%r107, %r144, %r1;
	add.s32 	%r420, %r144, -1;
	and.b32  	%r108, %r144, 15;
	setp.lt.u32 	%p135, %r420, 15;
	mov.b32 	%r536, 0;
	@%p135 bra 	$L__BB2_128;
	and.b32  	%r536, %r144, 2147483632;
	neg.s32 	%r534, %r536;
	add.s64 	%rd31, %rd10, 32;
	mov.u64 	%rd349, $str$1;
	add.u64 	%rd351, %SP, 0;
	mov.u32 	%r533, %r107;
$L__BB2_127:
	.pragma "nounroll";
	mul.wide.s32 	%rd347, %r533, 4;
	add.s64 	%rd348, %rd31, %rd347;
	ld.global.f32 	%f541, [%rd348+-32];
	cvt.f64.f32 	%fd128, %f541;
	st.local.u32 	[%rd13], %r1;
	st.local.f64 	[%rd13+8], %fd128;
	cvta.global.u64 	%rd350, %rd349;
	{ // callseq 17, 0
	.param .b64 param0;
	st.param.b64 	[param0], %rd350;
	.param .b64 param1;
	st.param.b64 	[param1], %rd351;
	.param .b32 retval0;
	call.uni (retval0), 
	vprintf, 
	(
	param0, 
	param1
	);
	ld.param.b32 	%r421, [retval0];
	} // callseq 17
	ld.global.f32 	%f542, [%rd348+-28];
	cvt.f64.f32 	%fd129, %f542;
	st.local.u32 	[%rd13], %r1;
	st.local.f64 	[%rd13+8], %fd129;
	{ // callseq 18, 0
	.param .b64 param0;
	st.param.b64 	[param0], %rd350;
	.param .b64 param1;
	st.param.b64 	[param1], %rd351;
	.param .b32 retval0;
	call.uni (retval0), 
	vprintf, 
	(
	param0, 
	param1
	);
	ld.param.b32 	%r423, [retval0];
	} // callseq 18
	ld.global.f32 	%f543, [%rd348+-24];
	cvt.f64.f32 	%fd130, %f543;
	st.local.u32 	[%rd13], %r1;
	st.local.f64 	[%rd13+8], %fd130;
	{ // callseq 19, 0
	.param .b64 param0;
	st.param.b64 	[param0], %rd350;
	.param .b64 param1;
	st.param.b64 	[param1], %rd351;
	.param .b32 retval0;
	call.uni (retval0), 
	vprintf, 
	(
	param0, 
	param1
	);
	ld.param.b32 	%r425, [retval0];
	} // callseq 19
	ld.global.f32 	%f544, [%rd348+-20];
	cvt.f64.f32 	%fd131, %f544;
	st.local.u32 	[%rd13], %r1;
	st.local.f64 	[%rd13+8], %fd131;
	{ // callseq 20, 0
	.param .b64 param0;
	st.param.b64 	[param0], %rd350;
	.param .b64 param1;
	st.param.b64 	[param1], %rd351;
	.param .b32 retval0;
	call.uni (retval0), 
	vprintf, 
	(
	param0, 
	param1
	);
	ld.param.b32 	%r427, [retval0];
	} // callseq 20
	ld.global.f32 	%f545, [%rd348+-16];
	cvt.f64.f32 	%fd132, %f545;
	st.local.u32 	[%rd13], %r1;
	st.local.f64 	[%rd13+8], %fd132;
	{ // callseq 21, 0
	.param .b64 param0;
	st.param.b64 	[param0], %rd350;
	.param .b64 param1;
	st.param.b64 	[param1], %rd351;
	.param .b32 retval0;
	call.uni (retval0), 
	vprintf, 
	(
	param0, 
	param1
	);
	ld.param.b32 	%r429, [retval0];
	} // callseq 21
	ld.global.f32 	%f546, [%rd348+-12];
	cvt.f64.f32 	%fd133, %f546;
	st.local.u32 	[%rd13], %r1;
	st.local.f64 	[%rd13+8], %fd133;
	{ // callseq 22, 0
	.param .b64 param0;
	st.param.b64 	[param0], %rd350;
	.param .b64 param1;
	st.param.b64 	[param1], %rd351;
	.param .b32 retval0;
	call.uni (retval0), 
	vprintf, 
	(
	param0, 
	param1
	);
	ld.param.b32 	%r431, [retval0];
	} // callseq 22
	ld.global.f32 	%f547, [%rd348+-8];
	cvt.f64.f32 	%fd134, %f547;
	st.local.u32 	[%rd13], %r1;
	st.local.f64 	[%rd13+8], %fd134;
	{ // callseq 23, 0
	.param .b64 param0;
	st.param.b64 	[param0], %rd350;
	.param .b64 param1;
	st.param.b64 	[param1], %rd351;
	.param .b32 retval0;
	call.uni (retval0), 
	vprintf, 
	(
	param0, 
	param1
	);
	ld.param.b32 	%r433, [retval0];
	} // callseq 23
	ld.global.f32 	%f548, [%rd348+-4];
	cvt.f64.f32 	%fd135, %f548;
	st.local.u32 	[%rd13], %r1;
	st.local.f64 	[%rd13+8], %fd135;
	{ // callseq 24, 0
	.param .b64 param0;
	st.param.b64 	[param0], %rd350;
	.param .b64 param1;
	st.param.b64 	[param1], %rd351;
	.param .b32 retval0;
	call.uni (retval0), 
	vprintf, 
	(
	param0, 
	param1
	);
	ld.param.b32 	%r435, [retval0];
	} // callseq 24
	ld.global.f32 	%f549, [%rd348];
	cvt.f64.f32 	%fd136, %f549;
	st.local.u32 	[%rd13], %r1;
	st.local.f64 	[%rd13+8], %fd136;
	{ // callseq 25, 0
	.param .b64 param0;
	st.param.b64 	[param0], %rd350;
	.param .b64 param1;
	st.param.b64 	[param1], %rd351;
	.param .b32 retval0;
	call.uni (retval0), 
	vprintf, 
	(
	param0, 
	param1
	);
	ld.param.b32 	%r437, [retval0];
	} // callseq 25
	ld.global.f32 	%f550, [%rd348+4];
	cvt.f64.f32 	%fd137, %f550;
	st.local.u32 	[%rd13], %r1;
	st.local.f64 	[%rd13+8], %fd137;
	{ // callseq 26, 0
	.param .b64 param0;
	st.param.b64 	[param0], %rd350;
	.param .b64 param1;
	st.param.b64 	[param1], %rd351;
	.param .b32 retval0;
	call.uni (retval0), 
	vprintf, 
	(
	param0, 
	param1
	);
	ld.param.b32 	%r439, [retval0];
	} // callseq 26
	ld.global.f32 	%f551, [%rd348+8];
	cvt.f64.f32 	%fd138, %f551;
	st.local.u32 	[%rd13], %r1;
	st.local.f64 	[%rd13+8], %fd138;
	{ // callseq 27, 0
	.param .b64 param0;
	st.param.b64 	[param0], %rd350;
	.param .b64 param1;
	st.param.b64 	[param1], %rd351;
	.param .b32 retval0;
	call.uni (retval0), 
	vprintf, 
	(
	param0, 
	param1
	);
	ld.param.b32 	%r441, [retval0];
	} // callseq 27
	ld.global.f32 	%f552, [%rd348+12];
	cvt.f64.f32 	%fd139, %f552;
	st.local.u32 	[%rd13], %r1;
	st.local.f64 	[%rd13+8], %fd139;
	{ // callseq 28, 0
	.param .b64 param0;
	st.param.b64 	[param0], %rd350;
	.param .b64 param1;
	st.param.b64 	[param1], %rd351;
	.param .b32 retval0;
	call.uni (retval0), 
	vprintf, 
	(
	param0, 
	param1
	);
	ld.param.b32 	%r443, [retval0];
	} // callseq 28
	ld.global.f32 	%f553, [%rd348+16];
	cvt.f64.f32 	%fd140, %f553;
	st.local.u32 	[%rd13], %r1;
	st.local.f64 	[%rd13+8], %fd140;
	{ // callseq 29, 0
	.param .b64 param0;
	st.param.b64 	[param0], %rd350;
	.param .b64 param1;
	st.param.b64 	[param1], %rd351;
	.param .b32 retval0;
	call.uni (retval0), 
	vprintf, 
	(
	param0, 
	param1
	);
	ld.param.b32 	%r445, [retval0];
	} // callseq 29
	ld.global.f32 	%f554, [%rd348+20];
	cvt.f64.f32 	%fd141, %f554;
	st.local.u32 	[%rd13], %r1;
	st.local.f64 	[%rd13+8], %fd141;
	{ // callseq 30, 0
	.param .b64 param0;
	st.param.b64 	[param0], %rd350;
	.param .b64 param1;
	st.param.b64 	[param1], %rd351;
	.param .b32 retval0;
	call.uni (retval0), 
	vprintf, 
	(
	param0, 
	param1
	);
	ld.param.b32 	%r447, [retval0];
	} // callseq 30
	ld.global.f32 	%f555, [%rd348+24];
	cvt.f64.f32 	%fd142, %f555;
	st.local.u32 	[%rd13], %r1;
	st.local.f64 	[%rd13+8], %fd142;
	{ // callseq 31, 0
	.param .b64 param0;
	st.param.b64 	[param0], %rd350;
	.param .b64 param1;
	st.param.b64 	[param1], %rd351;
	.param .b32 retval0;
	call.uni (retval0), 
	vprintf, 
	(
	param0, 
	param1
	);
	ld.param.b32 	%r449, [retval0];
	} // callseq 31
	ld.global.f32 	%f556, [%rd348+28];
	cvt.f64.f32 	%fd143, %f556;
	st.local.u32 	[%rd13], %r1;
	st.local.f64 	[%rd13+8], %fd143;
	{ // callseq 32, 0
	.param .b64 param0;
	st.param.b64 	[param0], %rd350;
	.param .b64 param1;
	st.param.b64 	[param1], %rd351;
	.param .b32 retval0;
	call.uni (retval0), 
	vprintf, 
	(
	param0, 
	param1
	);
	ld.param.b32 	%r451, [retval0];
	} // callseq 32
	add.s32 	%r534, %r534, 16;
	add.s32 	%r533, %r533, 16;
	setp.ne.s32 	%p136, %r534, 0;
	@%p136 bra 	$L__BB2_127;
$L__BB2_128:
	setp.eq.s32 	%p137, %r108, 0;
	@%p137 bra 	$L__BB2_137;
	and.b32  	%r116, %r144, 7;
	setp.lt.u32 	%p138, %r108, 8;
	@%p138 bra 	$L__BB2_131;
	add.s32 	%r453, %r536, %r107;
	mul.wide.s32 	%rd352, %r453, 4;
	add.s64 	%rd353, %rd10, %rd352;
	ld.global.f32 	%f557, [%rd353];
	cvt.f64.f32 	%fd144, %f557;
	st.local.u32 	[%rd13], %r1;
	st.local.f64 	[%rd13+8], %fd144;
	mov.u64 	%rd354, $str$1;
	cvta.global.u64 	%rd355, %rd354;
	add.u64 	%rd356, %SP, 0;
	{ // callseq 33, 0
	.param .b64 param0;
	st.param.b64 	[param0], %rd355;
	.param .b64 param1;
	st.param.b64 	[param1], %rd356;
	.param .b32 retval0;
	call.uni (retval0), 
	vprintf, 
	(
	param0, 
	param1
	);
	ld.param.b32 	%r454, [retval0];
	} // callseq 33
	ld.global.f32 	%f558, [%rd353+4];
	cvt.f64.f32 	%fd145, %f558;
	st.local.u32 	[%rd13], %r1;
	st.local.f64 	[%rd13+8], %fd145;
	{ // callseq 34, 0
	.param .b64 param0;
	st.param.b64 	[param0], %rd355;
	.param .b64 param1;
	st.param.b64 	[param1], %rd356;
	.param .b32 retval0;
	call.uni (retval0), 
	vprintf, 
	(
	param0, 
	param1
	);
	ld.param.b32 	%r456, [retval0];
	} // callseq 34
	ld.global.f32 	%f559, [%rd353+8];
	cvt.f64.f32 	%fd146, %f559;
	st.local.u32 	[%rd13], %r1;
	st.local.f64 	[%rd13+8], %fd146;
	{ // callseq 35, 0
	.param .b64 param0;
	st.param.b64 	[param0], %rd355;
	.param .b64 param1;
	st.param.b64 	[param1], %rd356;
	.param .b32 retval0;
	call.uni (retval0), 
	vprintf, 
	(
	param0, 
	param1
	);
	ld.param.b32 	%r458, [retval0];
	} // callseq 35
	ld.global.f32 	%f560, [%rd353+12];
	cvt.f64.f32 	%fd147, %f560;
	st.local.u32 	[%rd13], %r1;
	st.local.f64 	[%rd13+8], %fd147;
	{ // callseq 36, 0
	.param .b64 param0;
	st.param.b64 	[param0], %rd355;
	.param .b64 param1;
	st.param.b64 	[param1], %rd356;
	.param .b32 retval0;
	call.uni (retval0), 
	vprintf, 
	(
	param0, 
	param1
	);
	ld.param.b32 	%r460, [retval0];
	} // callseq 36
	ld.global.f32 	%f561, [%rd353+16];
	cvt.f64.f32 	%fd148, %f561;
	st.local.u32 	[%rd13], %r1;
	st.local.f64 	[%rd13+8], %fd148;
	{ // callseq 37, 0
	.param .b64 param0;
	st.param.b64 	[param0], %rd355;
	.param .b64 param1;
	st.param.b64 	[param1], %rd356;
	.param .b32 retval0;
	call.uni (retval0), 
	vprintf, 
	(
	param0, 
	param1
	);
	ld.param.b32 	%r462, [retval0];
	} // callseq 37
	ld.global.f32 	%f562, [%rd353+20];
	cvt.f64.f32 	%fd149, %f562;
	st.local.u32 	[%rd13], %r1;
	st.local.f64 	[%rd13+8], %fd149;
	{ // callseq 38, 0
	.param .b64 param0;
	st.param.b64 	[param0], %rd355;
	.param .b64 param1;
	st.param.b64 	[param1], %rd356;
	.param .b32 retval0;
	call.uni (retval0), 
	vprintf, 
	(
	param0, 
	param1
	);
	ld.param.b32 	%r464, [retval0];
	} // callseq 38
	ld.global.f32 	%f563, [%rd353+24];
	cvt.f64.f32 	%fd150, %f563;
	st.local.u32 	[%rd13], %r1;
	st.local.f64 	[%rd13+8], %fd150;
	{ // callseq 39, 0
	.param .b64 param0;
	st.param.b64 	[param0], %rd355;
	.param .b64 param1;
	st.param.b64 	[param1], %rd356;
	.param .b32 retval0;
	call.uni (retval0), 
	vprintf, 
	(
	param0, 
	param1
	);
	ld.param.b32 	%r466, [retval0];
	} // callseq 39
	ld.global.f32 	%f564, [%rd353+28];
	cvt.f64.f32 	%fd151, %f564;
	st.local.u32 	[%rd13], %r1;
	st.local.f64 	[%rd13+8], %fd151;
	{ // callseq 40, 0
	.param .b64 param0;
	st.param.b64 	[param0], %rd355;
	.param .b64 param1;
	st.param.b64 	[param1], %rd356;
	.param .b32 retval0;
	call.uni (retval0), 
	vprintf, 
	(
	param0, 
	param1
	);
	ld.param.b32 	%r468, [retval0];
	} // callseq 40
	add.s32 	%r536, %r536, 8;
$L__BB2_131:
	setp.eq.s32 	%p139, %r116, 0;
	@%p139 bra 	$L__BB2_137;
	and.b32  	%r119, %r144, 3;
	setp.lt.u32 	%p140, %r116, 4;
	@%p140 bra 	$L__BB2_134;
	add.s32 	%r470, %r536, %r107;
	mul.wide.s32 	%rd357, %r470, 4;
	add.s64 	%rd358, %rd10, %rd357;
	ld.global.f32 	%f565, [%rd358];
	cvt.f64.f32 	%fd152, %f565;
	st.local.u32 	[%rd13], %r1;
	st.local.f64 	[%rd13+8], %fd152;
	mov.u64 	%rd359, $str$1;
	cvta.global.u64 	%rd360, %rd359;
	add.u64 	%rd361, %SP, 0;
	{ // callseq 41, 0
	.param .b64 param0;
	st.param.b64 	[param0], %rd360;
	.param .b64 param1;
	st.param.b64 	[param1], %rd361;
	.param .b32 retval0;
	call.uni (retval0), 
	vprintf, 
	(
	param0, 
	param1
	);
	ld.param.b32 	%r471, [retval0];
	} // callseq 41
	ld.global.f32 	%f566, [%rd358+4];
	cvt.f64.f32 	%fd153, %f566;
	st.local.u32 	[%rd13], %r1;
	st.local.f64 	[%rd13+8], %fd153;
	{ // callseq 42, 0
	.param .b64 param0;
	st.param.b64 	[param0], %rd360;
	.param .b64 param1;
	st.param.b64 	[param1], %rd361;
	.param .b32 retval0;
	call.uni (retval0), 
	vprintf, 
	(
	param0, 
	param1
	);
	ld.param.b32 	%r473, [retval0];
	} // callseq 42
	ld.global.f32 	%f567, [%rd358+8];
	cvt.f64.f32 	%fd154, %f567;
	st.local.u32 	[%rd13], %r1;
	st.local.f64 	[%rd13+8], %fd154;
	{ // callseq 43, 0
	.param .b64 param0;
	st.param.b64 	[param0], %rd360;
	.param .b64 param1;
	st.param.b64 	[param1], %rd361;
	.param .b32 retval0;
	call.uni (retval0), 
	vprintf, 
	(
	param0, 
	param1
	);
	ld.param.b32 	%r475, [retval0];
	} // callseq 43
	ld.global.f32 	%f568, [%rd358+12];
	cvt.f64.f32 	%fd155, %f568;
	st.local.u32 	[%rd13], %r1;
	st.local.f64 	[%rd13+8], %fd155;
	{ // callseq 44, 0
	.param .b64 param0;
	st.param.b64 	[param0], %rd360;
	.param .b64 param1;
	st.param.b64 	[param1], %rd361;
	.param .b32 retval0;
	call.uni (retval0), 
	vprintf, 
	(
	param0, 
	param1
	);
	ld.param.b32 	%r477, [retval0];
	} // callseq 44
	add.s32 	%r536, %r536, 4;
$L__BB2_134:
	setp.eq.s32 	%p141, %r119, 0;
	@%p141 bra 	$L__BB2_137;
	add.s32 	%r539, %r536, %r107;
	neg.s32 	%r538, %r119;
	mov.u64 	%rd364, $str$1;
	add.u64 	%rd366, %SP, 0;
$L__BB2_136:
	.pragma "nounroll";
	mul.wide.s32 	%rd362, %r539, 4;
	add.s64 	%rd363, %rd10, %rd362;
	ld.global.f32 	%f569, [%rd363];
	cvt.f64.f32 	%fd156, %f569;
	st.local.u32 	[%rd13], %r1;
	st.local.f64 	[%rd13+8], %fd156;
	cvta.global.u64 	%rd365, %rd364;
	{ // callseq 45, 0
	.param .b64 param0;
	st.param.b64 	[param0], %rd365;
	.param .b64 param1;
	st.param.b64 	[param1], %rd366;
	.param .b32 retval0;
	call.uni (retval0), 
	vprintf, 
	(
	param0, 
	param1
	);
	ld.param.b32 	%r479, [retval0];
	} // callseq 45
	add.s32 	%r539, %r539, 1;
	add.s32 	%r538, %r538, 1;
	setp.ne.s32 	%p142, %r538, 0;
	@%p142 bra 	$L__BB2_136;
$L__BB2_137:
	setp.lt.s32 	%p143, %r144, 2;
	@%p143 bra 	$L__BB2_152;
	mul.lo.s32 	%r128, %r144, %r1;
	cvt.rn.f32.u32 	%f49, %r144;
	add.s32 	%r483, %r144, -1;
	and.b32  	%r129, %r144, 3;
	setp.lt.u32 	%p144, %r483, 3;
	mov.b32 	%r543, 0;
	mov.f32 	%f739, 0f00000000;
	@%p144 bra 	$L__BB2_141;
	and.b32  	%r543, %r144, 2147483644;
	neg.s32 	%r541, %r543;
	add.s64 	%rd32, %rd12, 8;
	add.s64 	%rd33, %rd10, 8;
	add.s64 	%rd399, %rd11, 8;
	add.s64 	%rd398, %rd9, 8;
	mov.f32 	%f739, 0f00000000;
	mov.u32 	%r540, %r128;
$L__BB2_140:
	.pragma "nounroll";
	mul.wide.s32 	%rd369, %r540, 4;
	add.s64 	%rd370, %rd32, %rd369;
	add.s64 	%rd371, %rd33, %rd369;
	ld.global.f32 	%f576, [%rd370+-8];
	ld.global.u32 	%r484, [%rd399+-8];
	cvt.rn.f32.s32 	%f577, %r484;
	div.rn.f32 	%f578, %f576, %f577;
	ld.global.f32 	%f579, [%rd371+-8];
	sub.f32 	%f580, %f579, %f732;
	ld.global.f32 	%f581, [%rd398+-8];
	sub.f32 	%f582, %f580, %f581;
	add.f32 	%f583, %f60, %f582;
	abs.f32 	%f584, %f583;
	mul.f32 	%f585, %f61, %f584;
	add.f32 	%f586, %f61, %f578;
	div.rn.f32 	%f587, %f585, %f586;
	mul.f32 	%f588, %f61, %f578;
	div.rn.f32 	%f589, %f588, %f586;
	add.f32 	%f590, %f578, %f589;
	sqrt.rn.f32 	%f591, %f590;
	add.f32 	%f592, %f591, %f587;
	div.rn.f32 	%f593, %f592, %f49;
	add.f32 	%f594, %f739, %f593;
	ld.global.f32 	%f595, [%rd370+-4];
	ld.global.u32 	%r485, [%rd399+-4];
	cvt.rn.f32.s32 	%f596, %r485;
	div.rn.f32 	%f597, %f595, %f596;
	ld.global.f32 	%f598, [%rd371+-4];
	sub.f32 	%f599, %f598, %f732;
	ld.global.f32 	%f600, [%rd398+-4];
	sub.f32 	%f601, %f599, %f600;
	add.f32 	%f602, %f60, %f601;
	abs.f32 	%f603, %f602;
	mul.f32 	%f604, %f61, %f603;
	add.f32 	%f605, %f61, %f597;
	div.rn.f32 	%f606, %f604, %f605;
	mul.f32 	%f607, %f61, %f597;
	div.rn.f32 	%f608, %f607, %f605;
	add.f32 	%f609, %f597, %f608;
	sqrt.rn.f32 	%f610, %f609;
	add.f32 	%f611, %f610, %f606;
	div.rn.f32 	%f612, %f611, %f49;
	add.f32 	%f613, %f594, %f612;
	ld.global.f32 	%f614, [%rd370];
	ld.global.u32 	%r486, [%rd399];
	cvt.rn.f32.s32 	%f615, %r486;
	div.rn.f32 	%f616, %f614, %f615;
	ld.global.f32 	%f617, [%rd371];
	sub.f32 	%f618, %f617, %f732;
	ld.global.f32 	%f619, [%rd398];
	sub.f32 	%f620, %f618, %f619;
	add.f32 	%f621, %f60, %f620;
	abs.f32 	%f622, %f621;
	mul.f32 	%f623, %f61, %f622;
	add.f32 	%f624, %f61, %f616;
	div.rn.f32 	%f625, %f623, %f624;
	mul.f32 	%f626, %f61, %f616;
	div.rn.f32 	%f627, %f626, %f624;
	add.f32 	%f628, %f616, %f627;
	sqrt.rn.f32 	%f629, %f628;
	add.f32 	%f630, %f629, %f625;
	div.rn.f32 	%f631, %f630, %f49;
	add.f32 	%f632, %f613, %f631;
	ld.global.f32 	%f633, [%rd370+4];
	ld.global.u32 	%r487, [%rd399+4];
	cvt.rn.f32.s32 	%f634, %r487;
	div.rn.f32 	%f635, %f633, %f634;
	ld.global.f32 	%f636, [%rd371+4];
	sub.f32 	%f637, %f636, %f732;
	ld.global.f32 	%f638, [%rd398+4];
	sub.f32 	%f639, %f637, %f638;
	add.f32 	%f640, %f60, %f639;
	abs.f32 	%f641, %f640;
	mul.f32 	%f642, %f61, %f641;
	add.f32 	%f643, %f61, %f635;
	div.rn.f32 	%f644, %f642, %f643;
	mul.f32 	%f645, %f61, %f635;
	div.rn.f32 	%f646, %f645, %f643;
	add.f32 	%f647, %f635, %f646;
	sqrt.rn.f32 	%f648, %f647;
	add.f32 	%f649, %f648, %f644;
	div.rn.f32 	%f650, %f649, %f49;
	add.f32 	%f739, %f632, %f650;
	add.s32 	%r541, %r541, 4;
	add.s32 	%r540, %r540, 4;
	add.s64 	%rd399, %rd399, 16;
	add.s64 	%rd398, %rd398, 16;
	setp.eq.s32 	%p145, %r541, 0;
	@%p145 bra 	$L__BB2_141;
	bra.uni 	$L__BB2_140;
$L__BB2_141:
	setp.eq.s32 	%p146, %r129, 0;
	@%p146 bra 	$L__BB2_146;
	setp.eq.s32 	%p147, %r129, 1;
	@%p147 bra 	$L__BB2_144;
	add.s32 	%r488, %r543, %r128;
	mul.wide.s32 	%rd372, %r488, 4;
	add.s64 	%rd373, %rd12, %rd372;
	ld.global.f32 	%f652, [%rd373];
	mul.wide.u32 	%rd374, %r543, 4;
	add.s64 	%rd375, %rd11, %rd374;
	ld.global.u32 	%r489, [%rd375];
	cvt.rn.f32.s32 	%f653, %r489;
	div.rn.f32 	%f654, %f652, %f653;
	add.s64 	%rd376, %rd10, %rd372;
	ld.global.f32 	%f655, [%rd376];
	sub.f32 	%f656, %f655, %f732;
	add.s64 	%rd377, %rd9, %rd374;
	ld.global.f32 	%f657, [%rd377];
	sub.f32 	%f658, %f656, %f657;
	add.f32 	%f659, %f60, %f658;
	abs.f32 	%f660, %f659;
	mul.f32 	%f661, %f61, %f660;
	add.f32 	%f662, %f61, %f654;
	div.rn.f32 	%f663, %f661, %f662;
	mul.f32 	%f664, %f61, %f654;
	div.rn.f32 	%f665, %f664, %f662;
	add.f32 	%f666, %f654, %f665;
	sqrt.rn.f32 	%f667, %f666;
	add.f32 	%f668, %f667, %f663;
	div.rn.f32 	%f669, %f668, %f49;
	add.f32 	%f670, %f739, %f669;
	ld.global.f32 	%f671, [%rd373+4];
	ld.global.u32 	%r490, [%rd375+4];
	cvt.rn.f32.s32 	%f672, %r490;
	div.rn.f32 	%f673, %f671, %f672;
	ld.global.f32 	%f674, [%rd376+4];
	sub.f32 	%f675, %f674, %f732;
	ld.global.f32 	%f676, [%rd377+4];
	sub.f32 	%f677, %f675, %f676;
	add.f32 	%f678, %f60, %f677;
	abs.f32 	%f679, %f678;
	mul.f32 	%f680, %f61, %f679;
	add.f32 	%f681, %f61, %f673;
	div.rn.f32 	%f682, %f680, %f681;
	mul.f32 	%f683, %f61, %f673;
	div.rn.f32 	%f684, %f683, %f681;
	add.f32 	%f685, %f673, %f684;
	sqrt.rn.f32 	%f686, %f685;
	add.f32 	%f687, %f686, %f682;
	div.rn.f32 	%f688, %f687, %f49;
	add.f32 	%f739, %f670, %f688;
	add.s32 	%r543, %r543, 2;
$L__BB2_144:
	and.b32  	%r491, %r144, 1;
	setp.eq.b32 	%p148, %r491, 1;
	not.pred 	%p149, %p148;
	@%p149 bra 	$L__BB2_146;
	add.s32 	%r492, %r543, %r128;
	mul.wide.s32 	%rd378, %r492, 4;
	add.s64 	%rd379, %rd12, %rd378;
	ld.global.f32 	%f689, [%rd379];
	mul.wide.u32 	%rd380, %r543, 4;
	add.s64 	%rd381, %rd11, %rd380;
	ld.global.u32 	%r493, [%rd381];
	cvt.rn.f32.s32 	%f690, %r493;
	div.rn.f32 	%f691, %f689, %f690;
	add.s64 	%rd382, %rd10, %rd378;
	ld.global.f32 	%f692, [%rd382];
	sub.f32 	%f693, %f692, %f732;
	add.s64 	%rd383, %rd9, %rd380;
	ld.global.f32 	%f694, [%rd383];
	sub.f32 	%f695, %f693, %f694;
	add.f32 	%f696, %f60, %f695;
	abs.f32 	%f697, %f696;
	mul.f32 	%f698, %f61, %f697;
	add.f32 	%f699, %f61, %f691;
	div.rn.f32 	%f700, %f698, %f699;
	mul.f32 	%f701, %f61, %f691;
	div.rn.f32 	%f702, %f701, %f699;
	add.f32 	%f703, %f691, %f702;
	sqrt.rn.f32 	%f704, %f703;
	add.f32 	%f705, %f704, %f700;
	div.rn.f32 	%f706, %f705, %f49;
	add.f32 	%f739, %f739, %f706;
$L__BB2_146:
	ld.param.u64 	%rd393, [_Z16kernelNormFinderiiiiPfS_PsS_S_iPKiPiS_S_S_ffS_S_S_S_S_ii_param_8];
	cvta.to.global.u64 	%rd384, %rd393;
	mul.wide.s32 	%rd385, %r1, 4;
	add.s64 	%rd386, %rd384, %rd385;
	st.global.f32 	[%rd386], %f739;
	setp.lt.s32 	%p150, %r141, 1;
	@%p150 bra 	$L__BB2_151;
	ld.param.u64 	%rd394, [_Z16kernelNormFinderiiiiPfS_PsS_S_iPKiPiS_S_S_ffS_S_S_S_S_ii_param_17];
	cvta.to.global.u64 	%rd40, %rd394;
	mov.b32 	%r544, 0;
$L__BB2_148:
	mul.wide.u32 	%rd387, %r544, 4;
	add.s64 	%rd388, %rd40, %rd387;
	ld.global.f32 	%f707, [%rd388];
	setp.ltu.f32 	%p151, %f707, %f739;
	@%p151 bra 	$L__BB2_150;
	ld.param.u64 	%rd392, [_Z16kernelNormFinderiiiiPfS_PsS_S_iPKiPiS_S_S_ffS_S_S_S_S_ii_param_7];
	cvt.rn.f64.u32 	%fd157, %r544;
	cvt.rn.f64.s32 	%fd158, %r141;
	div.rn.f64 	%fd159, %fd157, %fd158;
	cvt.rn.f32.f64 	%f708, %fd159;
	cvta.to.global.u64 	%rd389, %rd392;
	add.s64 	%rd391, %rd389, %rd385;
	st.global.f32 	[%rd391], %f708;
	bra.uni 	$L__BB2_151;
$L__BB2_150:
	add.s32 	%r544, %r544, 1;
	setp.ne.s32 	%p152, %r544, %r141;
	@%p152 bra 	$L__BB2_148;
$L__BB2_151:
	ret;
$L__BB2_152:
	mul.lo.s32 	%r481, %r144, %r1;
	mul.wide.s32 	%rd367, %r481, 4;
	add.s64 	%rd368, %rd12, %rd367;
	ld.global.f32 	%f570, [%rd368];
	cvt.rn.f32.s32 	%f571, %r142;
	div.rn.f32 	%f572, %f570, %f571;
	sqrt.rn.f32 	%f739, %f572;
	bra.uni 	$L__BB2_146;

}
	// .globl	_Z17kernelNormFinder2iiiiPfPsS_S_iPKiPiS_S_S_ffS_
.visible .entry _Z17kernelNormFinder2iiiiPfPsS_S_iPKiPiS_S_S_ffS_(
	.param .u32 _Z17kernelNormFinder2iiiiPfPsS_S_iPKiPiS_S_S_ffS__param_0,
	.param .u32 _Z17kernelNormFinder2iiiiPfPsS_S_iPKiPiS_S_S_ffS__param_1,
	.param .u32 _Z17kernelNormFinder2iiiiPfPsS_S_iPKiPiS_S_S_ffS__param_2,
	.param .u32 _Z17kernelNormFinder2iiiiPfPsS_S_iPKiPiS_S_S_ffS__param_3,
	.param .u64 .ptr .align 1 _Z17kernelNormFinder2iiiiPfPsS_S_iPKiPiS_S_S_ffS__param_4,
	.param .u64 .ptr .align 1 _Z17kernelNormFinder2iiiiPfPsS_S_iPKiPiS_S_S_ffS__param_5,
	.param .u64 .ptr .align 1 _Z17kernelNormFinder2iiiiPfPsS_S_iPKiPiS_S_S_ffS__param_6,
	.param .u64 .ptr .align 1 _Z17kernelNormFinder2iiiiPfPsS_S_iPKiPiS_S_S_ffS__param_7,
	.param .u32 _Z17kernelNormFinder2iiiiPfPsS_S_iPKiPiS_S_S_ffS__param_8,
	.param .u64 .ptr .align 1 _Z17kernelNormFinder2iiiiPfPsS_S_iPKiPiS_S_S_ffS__param_9,
	.param .u64 .ptr .align 1 _Z17kernelNormFinder2iiiiPfPsS_S_iPKiPiS_S_S_ffS__param_10,
	.param .u64 .ptr .align 1 _Z17kernelNormFinder2iiiiPfPsS_S_iPKiPiS_S_S_ffS__param_11,
	.param .u64 .ptr .align 1 _Z17kernelNormFinder2iiiiPfPsS_S_iPKiPiS_S_S_ffS__param_12,
	.param .u64 .ptr .align 1 _Z17kernelNormFinder2iiiiPfPsS_S_iPKiPiS_S_S_ffS__param_13,
	.param .f32 _Z17kernelNormFinder2iiiiPfPsS_S_iPKiPiS_S_S_ffS__param_14,
	.param .f32 _Z17kernelNormFinder2iiiiPfPsS_S_iPKiPiS_S_S_ffS__param_15,
	.param .u64 .ptr .align 1 _Z17kernelNormFinder2iiiiPfPsS_S_iPKiPiS_S_S_ffS__param_16
)
{
	.reg .pred 	%p<71>;
	.reg .b32 	%r<292>;
	.reg .b32 	%f<506>;
	.reg .b64 	%rd<315>;
	.reg .b64 	%fd<50>;

	ld.param.u32 	%r100, [_Z17kernelNormFinder2iiiiPfPsS_S_iPKiPiS_S_S_ffS__param_0];
	ld.param.u32 	%r101, [_Z17kernelNormFinder2iiiiPfPsS_S_iPKiPiS_S_S_ffS__param_1];
	ld.param.u32 	%r102, [_Z17kernelNormFinder2iiiiPfPsS_S_iPKiPiS_S_S_ffS__param_2];
	ld.param.u32 	%r104, [_Z17kernelNormFinder2iiiiPfPsS_S_iPKiPiS_S_S_ffS__param_3];
	ld.param.u64 	%rd63, [_Z17kernelNormFinder2iiiiPfPsS_S_iPKiPiS_S_S_ffS__param_4];
	ld.param.u64 	%rd64, [_Z17kernelNormFinder2iiiiPfPsS_S_iPKiPiS_S_S_ffS__param_5];
	ld.param.u32 	%r103, [_Z17kernelNormFinder2iiiiPfPsS_S_iPKiPiS_S_S_ffS__param_8];
	ld.param.u64 	%rd65, [_Z17kernelNormFinder2iiiiPfPsS_S_iPKiPiS_S_S_ffS__param_9];
	ld.param.u64 	%rd66, [_Z17kernelNormFinder2iiiiPfPsS_S_iPKiPiS_S_S_ffS__param_10];
	ld.param.u64 	%rd67, [_Z17kernelNormFinder2iiiiPfPsS_S_iPKiPiS_S_S_ffS__param_11];
	ld.param.u64 	%rd68, [_Z17kernelNormFinder2iiiiPfPsS_S_iPKiPiS_S_S_ffS__param_12];
	ld.param.u64 	%rd69, [_Z17kernelNormFinder2iiiiPfPsS_S_iPKiPiS_S_S_ffS__param_13];
	ld.param.f32 	%f37, [_Z17kernelNormFinder2iiiiPfPsS_S_iPKiPiS_S_S_ffS__param_14];
	ld.param.f32 	%f38, [_Z17kernelNormFinder2iiiiPfPsS_S_iPKiPiS_S_S_ffS__param_15];
	ld.param.u64 	%rd62, [_Z17kernelNormFinder2iiiiPfPsS_S_iPKiPiS_S_S_ffS__param_16];
	cvta.to.global.u64 	%rd1, %rd63;
	cvta.to.global.u64 	%rd2, %rd64;
	cvta.to.global.u64 	%rd3, %rd68;
	cvta.to.global.u64 	%rd4, %rd67;
	cvta.to.global.u64 	%rd5, %rd65;
	cvta.to.global.u64 	%rd6, %rd69;
	cvta.to.global.u64 	%rd7, %rd66;
	mov.u32 	%r105, %ctaid.x;
	mov.u32 	%r106, %ntid.x;
	mov.u32 	%r107, %tid.x;
	mad.lo.s32 	%r1, %r105, %r106, %r107;
	setp.ge.s32 	%p1, %r1, %r104;
	@%p1 bra 	$L__BB3_98;
	mul.wide.s32 	%rd70, %r101, 4;
	{ // callseq 46, 0
	.param .b64 param0;
	st.param.b64 	[param0], %rd70;
	.param .b64 retval0;
	call.uni (retval0), 
	malloc, 
	(
	param0
	);
	ld.param.b64 	%rd71, [retval0];
	} // callseq 46
	mul.wide.s32 	%rd9, %r103, 4;
	{ // callseq 47, 0
	.param .b64 param0;
	st.param.b64 	[param0], %rd9;
	.param .b64 retval0;
	call.uni (retval0), 
	malloc, 
	(
	param0
	);
	ld.param.b64 	%rd72, [retval0];
	} // callseq 47
	setp.lt.s32 	%p2, %r103, 1;
	@%p2 bra 	$L__BB3_14;
	and.b32  	%r2, %r103, 15;
	setp.lt.u32 	%p3, %r103, 16;
	mov.b32 	%r256, 0;
	@%p3 bra 	$L__BB3_5;
	and.b32  	%r256, %r103, 2147483632;
	mov.b32 	%r267, 0;
$L__BB3_4:
	.pragma "nounroll";
	mul.wide.u32 	%rd73, %r267, 4;
	add.s64 	%rd74, %rd72, %rd73;
	mov.b32 	%r110, 0;
	st.u32 	[%rd74], %r110;
	st.u32 	[%rd74+4], %r110;
	st.u32 	[%rd74+8], %r110;
	st.u32 	[%rd74+12], %r110;
	st.u32 	[%rd74+16], %r110;
	st.u32 	[%rd74+20], %r110;
	st.u32 	[%rd74+24], %r110;
	st.u32 	[%rd74+28], %r110;
	st.u32 	[%rd74+32], %r110;
	st.u32 	[%rd74+36], %r110;
	st.u32 	[%rd74+40], %r110;
	st.u32 	[%rd74+44], %r110;
	st.u32 	[%rd74+48], %r110;
	st.u32 	[%rd74+52], %r110;
	st.u32 	[%rd74+56], %r110;
	st.u32 	[%rd74+60], %r110;
	add.s32 	%r267, %r267, 16;
	setp.eq.s32 	%p4, %r267, %r256;
	@%p4 bra 	$L__BB3_5;
	bra.uni 	$L__BB3_4;
$L__BB3_5:
	setp.eq.s32 	%p5, %r2, 0;
	@%p5 bra 	$L__BB3_14;
	and.b32  	%r5, %r103, 7;
	setp.lt.u32 	%p6, %r2, 8;
	@%p6 bra 	$L__BB3_8;
	mul.wide.u32 	%rd75, %r256, 4;
	add.s64 	%rd76, %rd72, %rd75;
	mov.b32 	%r111, 0;
	st.u32 	[%rd76], %r111;
	st.u32 	[%rd76+4], %r111;
	st.u32 	[%rd76+8], %r111;
	st.u32 	[%rd76+12], %r111;
	st.u32 	[%rd76+16], %r111;
	st.u32 	[%rd76+20], %r111;
	st.u32 	[%rd76+24], %r111;
	st.u32 	[%rd76+28], %r111;
	add.s32 	%r256, %r256, 8;
$L__BB3_8:
	setp.eq.s32 	%p7, %r5, 0;
	@%p7 bra 	$L__BB3_14;
	and.b32  	%r8, %r103, 3;
	setp.lt.u32 	%p8, %r5, 4;
	@%p8 bra 	$L__BB3_11;
	mul.wide.u32 	%rd77, %r256, 4;
	add.s64 	%rd78, %rd72, %rd77;
	mov.b32 	%r112, 0;
	st.u32 	[%rd78], %r112;
	st.u32 	[%rd78+4], %r112;
	st.u32 	[%rd78+8], %r112;
	st.u32 	[%rd78+12], %r112;
	add.s32 	%r256, %r256, 4;
$L__BB3_11:
	setp.eq.s32 	%p9, %r8, 0;
	@%p9 bra 	$L__BB3_14;
	mov.b32 	%r260, 0;
$L__BB3_13:
	.pragma "nounroll";
	mul.wide.u32 	%rd79, %r256, 4;
	add.s64 	%rd80, %rd72, %rd79;
	mov.b32 	%r114, 0;
	st.u32 	[%rd80], %r114;
	add.s32 	%r256, %r256, 1;
	add.s32 	%r260, %r260, 1;
	setp.ne.s32 	%p10, %r260, %r8;
	@%p10 bra 	$L__BB3_13;
$L__BB3_14:
	setp.lt.s32 	%p11, %r101, 1;
	@%p11 bra 	$L__BB3_40;
	setp.lt.s32 	%p12, %r102, 1;
	mul.lo.s32 	%r15, %r102, %r1;
	cvt.rn.f32.s32 	%f1, %r102;
	@%p12 bra 	$L__BB3_29;
	and.b32  	%r16, %r102, 7;
	and.b32  	%r17, %r102, 3;
	and.b32  	%r18, %r102, 2147483640;
	and.b32  	%r19, %r102, 1;
	neg.s32 	%r20, %r18;
	mov.b32 	%r261, 0;
$L__BB3_17:
	setp.lt.u32 	%p21, %r102, 8;
	mul.wide.u32 	%rd138, %r261, 4;
	add.s64 	%rd11, %rd71, %rd138;
	mov.b32 	%r265, 0;
	st.u32 	[%rd11], %r265;
	mov.f32 	%f490, 0f00000000;
	@%p21 bra 	$L__BB3_20;
	mov.f32 	%f490, 0f00000000;
	mov.u32 	%r262, %r15;
	mov.u32 	%r263, %r20;
$L__BB3_19:
	.pragma "nounroll";
	mul.wide.s32 	%rd139, %r262, 2;
	add.s64 	%rd140, %rd2, %rd139;
	ld.global.s16 	%r151, [%rd140];
	mad.lo.s32 	%r152, %r101, %r151, %r261;
	mul.wide.s32 	%rd141, %r152, 4;
	add.s64 	%rd142, %rd1, %rd141;
	ld.global.f32 	%f108, [%rd142];
	add.f32 	%f109, %f108, %f490;
	st.f32 	[%rd11], %f109;
	ld.global.s16 	%r153, [%rd140+2];
	mad.lo.s32 	%r154, %r101, %r153, %r261;
	mul.wide.s32 	%rd143, %r154, 4;
	add.s64 	%rd144, %rd1, %rd143;
	ld.global.f32 	%f110, [%rd144];
	add.f32 	%f111, %f110, %f109;
	st.f32 	[%rd11], %f111;
	ld.global.s16 	%r155, [%rd140+4];
	mad.lo.s32 	%r156, %r101, %r155, %r261;
	mul.wide.s32 	%rd145, %r156, 4;
	add.s64 	%rd146, %rd1, %rd145;
	ld.global.f32 	%f112, [%rd146];
	add.f32 	%f113, %f112, %f111;
	st.f32 	[%rd11], %f113;
	ld.global.s16 	%r157, [%rd140+6];
	mad.lo.s32 	%r158, %r101, %r157, %r261;
	mul.wide.s32 	%rd147, %r158, 4;
	add.s64 	%rd148, %rd1, %rd147;
	ld.global.f32 	%f114, [%rd148];
	add.f32 	%f115, %f114, %f113;
	st.f32 	[%rd11], %f115;
	ld.global.s16 	%r159, [%rd140+8];
	mad.lo.s32 	%r160, %r101, %r159, %r261;
	mul.wide.s32 	%rd149, %r160, 4;
	add.s64 	%rd150, %rd1, %rd149;
	ld.global.f32 	%f116, [%rd150];
	add.f32 	%f117, %f116, %f115;
	st.f32 	[%rd11], %f117;
	ld.global.s16 	%r161, [%rd140+10];
	mad.lo.s32 	%r162, %r101, %r161, %r261;
	mul.wide.s32 	%rd151, %r162, 4;
	add.s64 	%rd152, %rd1, %rd151;
	ld.global.f32 	%f118, [%rd152];
	add.f32 	%f119, %f118, %f117;
	st.f32 	[%rd11], %f119;
	ld.global.s16 	%r163, [%rd140+12];
	mad.lo.s32 	%r164, %r101, %r163, %r261;
	mul.wide.s32 	%rd153, %r164, 4;
	add.s64 	%rd154, %rd1, %rd153;
	ld.global.f32 	%f120, [%rd154];
	add.f32 	%f121, %f120, %f119;
	st.f32 	[%rd11], %f121;
	ld.global.s16 	%r165, [%rd140+14];
	mad.lo.s32 	%r166, %r101, %r165, %r261;
	mul.wide.s32 	%rd155, %r166, 4;
	add.s64 	%rd156, %rd1, %rd155;
	ld.global.f32 	%f122, [%rd156];
	add.f32 	%f490, %f122, %f121;
	st.f32 	[%rd11], %f490;
	add.s32 	%r263, %r263, 8;
	add.s32 	%r262, %r262, 8;
	setp.ne.s32 	%p22, %r263, 0;
	mov.u32 	%r265, %r18;
	@%p22 bra 	$L__BB3_19;
$L__BB3_20:
	setp.eq.s32 	%p23, %r16, 0;
	@%p23 bra 	$L__BB3_28;
	add.s32 	%r167, %r16, -1;
	setp.lt.u32 	%p24, %r167, 3;
	@%p24 bra 	$L__BB3_23;
	add.s32 	%r168, %r265, %r15;
	mul.wide.s32 	%rd157, %r168, 2;
	add.s64 	%rd158, %rd2, %rd157;
	ld.global.s16 	%r169, [%rd158];
	mad.lo.s32 	%r170, %r101, %r169, %r261;
	mul.wide.s32 	%rd159, %r170, 4;
	add.s64 	%rd160, %rd1, %rd159;
	ld.global.f32 	%f123, [%rd160];
	add.f32 	%f124, %f123, %f490;
	st.f32 	[%rd11], %f124;
	ld.global.s16 	%r171, [%rd158+2];
	mad.lo.s32 	%r172, %r101, %r171, %r261;
	mul.wide.s32 	%rd161, %r172, 4;
	add.s64 	%rd162, %rd1, %rd161;
	ld.global.f32 	%f125, [%rd162];
	add.f32 	%f126, %f125, %f124;
	st.f32 	[%rd11], %f126;
	ld.global.s16 	%r173, [%rd158+4];
	mad.lo.s32 	%r174, %r101, %r173, %r261;
	mul.wide.s32 	%rd163, %r174, 4;
	add.s64 	%rd164, %rd1, %rd163;
	ld.global.f32 	%f127, [%rd164];
	add.f32 	%f128, %f127, %f126;
	st.f32 	[%rd11], %f128;
	ld.global.s16 	%r175, [%rd158+6];
	mad.lo.s32 	%r176, %r101, %r175, %r261;
	mul.wide.s32 	%rd165, %r176, 4;
	add.s64 	%rd166, %rd1, %rd165;
	ld.global.f32 	%f129, [%rd166];
	add.f32 	%f490, %f129, %f128;
	st.f32 	[%rd11], %f490;
	add.s32 	%r265, %r265, 4;
$L__BB3_23:
	setp.eq.s32 	%p25, %r17, 0;
	@%p25 bra 	$L__BB3_28;
	setp.eq.s32 	%p26, %r17, 1;
	@%p26 bra 	$L__BB3_26;
	add.s32 	%r177, %r265, %r15;
	mul.wide.s32 	%rd167, %r177, 2;
	add.s64 	%rd168, %rd2, %rd167;
	ld.global.s16 	%r178, [%rd168];
	mad.lo.s32 	%r179, %r101, %r178, %r261;
	mul.wide.s32 	%rd169, %r179, 4;
	add.s64 	%rd170, %rd1, %rd169;
	ld.global.f32 	%f130, [%rd170];
	add.f32 	%f131, %f130, %f490;
	st.f32 	[%rd11], %f131;
	ld.global.s16 	%r180, [%rd168+2];
	mad.lo.s32 	%r181, %r101, %r180, %r261;
	mul.wide.s32 	%rd171, %r181, 4;
	add.s64 	%rd172, %rd1, %rd171;
	ld.global.f32 	%f132, [%rd172];
	add.f32 	%f490, %f132, %f131;
	st.f32 	[%rd11], %f490;
	add.s32 	%r265, %r265, 2;
$L__BB3_26:
	setp.eq.s32 	%p27, %r19, 0;
	@%p27 bra 	$L__BB3_28;
	add.s32 	%r182, %r265, %r15;
	mul.wide.s32 	%rd173, %r182, 2;
	add.s64 	%rd174, %rd2, %rd173;
	ld.global.s16 	%r183, [%rd174];
	mad.lo.s32 	%r184, %r101, %r183, %r261;
	mul.wide.s32 	%rd175, %r184, 4;
	add.s64 	%rd176, %rd1, %rd175;
	ld.global.f32 	%f133, [%rd176];
	add.f32 	%f490, %f133, %f490;
$L__BB3_28:
	div.rn.f32 	%f134, %f490, %f1;
	st.f32 	[%rd11], %f134;
	mul.wide.u32 	%rd177, %r261, 4;
	add.s64 	%rd178, %rd5, %rd177;
	ld.global.u32 	%r185, [%rd178];
	mul.wide.s32 	%rd179, %r185, 4;
	add.s64 	%rd180, %rd7, %rd179;
	ld.global.u32 	%r186, [%rd180];
	cvt.rn.f32.s32 	%f135, %r186;
	div.rn.f32 	%f136, %f134, %f135;
	add.s64 	%rd181, %rd72, %rd179;
	ld.f32 	%f137, [%rd181];
	add.f32 	%f138, %f137, %f136;
	st.f32 	[%rd181], %f138;
	add.s32 	%r261, %r261, 1;
	setp.eq.s32 	%p28, %r261, %r101;
	@%p28 bra 	$L__BB3_40;
	bra.uni 	$L__BB3_17;
$L__BB3_29:
	add.s32 	%r116, %r101, -1;
	and.b32  	%r32, %r101, 7;
	setp.lt.u32 	%p13, %r116, 7;
	mov.b32 	%r269, 0;
	@%p13 bra 	$L__BB3_32;
	and.b32  	%r269, %r101, 2147483640;
	mov.f32 	%f39, 0f00000000;
	div.rn.f32 	%f11, %f39, %f1;
	mov.b32 	%r268, 0;
$L__BB3_31:
	.pragma "nounroll";
	mul.wide.u32 	%rd81, %r268, 4;
	add.s64 	%rd82, %rd71, %rd81;
	st.f32 	[%rd82], %f11;
	add.s64 	%rd83, %rd5, %rd81;
	ld.global.u32 	%r118, [%rd83];
	mul.wide.s32 	%rd84, %r118, 4;
	add.s64 	%rd85, %rd7, %rd84;
	ld.global.u32 	%r119, [%rd85];
	cvt.rn.f32.s32 	%f40, %r119;
	div.rn.f32 	%f41, %f11, %f40;
	add.s64 	%rd86, %rd72, %rd84;
	ld.f32 	%f42, [%rd86];
	add.f32 	%f43, %f42, %f41;
	st.f32 	[%rd86], %f43;
	st.f32 	[%rd82+4], %f11;
	ld.global.u32 	%r120, [%rd83+4];
	mul.wide.s32 	%rd87, %r120, 4;
	add.s64 	%rd88, %rd7, %rd87;
	ld.global.u32 	%r121, [%rd88];
	cvt.rn.f32.s32 	%f44, %r121;
	div.rn.f32 	%f45, %f11, %f44;
	add.s64 	%rd89, %rd72, %rd87;
	ld.f32 	%f46, [%rd89];
	add.f32 	%f47, %f46, %f45;
	st.f32 	[%rd89], %f47;
	st.f32 	[%rd82+8], %f11;
	ld.global.u32 	%r122, [%rd83+8];
	mul.wide.s32 	%rd90, %r122, 4;
	add.s64 	%rd91, %rd7, %rd90;
	ld.global.u32 	%r123, [%rd91];
	cvt.rn.f32.s32 	%f48, %r123;
	div.rn.f32 	%f49, %f11, %f48;
	add.s64 	%rd92, %rd72, %rd90;
	ld.f32 	%f50, [%rd92];
	add.f32 	%f51, %f50, %f49;
	st.f32 	[%rd92], %f51;
	st.f32 	[%rd82+12], %f11;
	ld.global.u32 	%r124, [%rd83+12];
	mul.wide.s32 	%rd93, %r124, 4;
	add.s64 	%rd94, %rd7, %rd93;
	ld.global.u32 	%r125, [%rd94];
	cvt.rn.f32.s32 	%f52, %r125;
	div.rn.f32 	%f53, %f11, %f52;
	add.s64 	%rd95, %rd72, %rd93;
	ld.f32 	%f54, [%rd95];
	add.f32 	%f55, %f54, %f53;
	st.f32 	[%rd95], %f55;
	st.f32 	[%rd82+16], %f11;
	ld.global.u32 	%r126, [%rd83+16];
	mul.wide.s32 	%rd96, %r126, 4;
	add.s64 	%rd97, %rd7, %rd96;
	ld.global.u32 	%r127, [%rd97];
	cvt.rn.f32.s32 	%f56, %r127;
	div.rn.f32 	%f57, %f11, %f56;
	add.s64 	%rd98, %rd72, %rd96;
	ld.f32 	%f58, [%rd98];
	add.f32 	%f59, %f58, %f57;
	st.f32 	[%rd98], %f59;
	st.f32 	[%rd82+20], %f11;
	ld.global.u32 	%r128, [%rd83+20];
	mul.wide.s32 	%rd99, %r128, 4;
	add.s64 	%rd100, %rd7, %rd99;
	ld.global.u32 	%r129, [%rd100];
	cvt.rn.f32.s32 	%f60, %r129;
	div.rn.f32 	%f61, %f11, %f60;
	add.s64 	%rd101, %rd72, %rd99;
	ld.f32 	%f62, [%rd101];
	add.f32 	%f63, %f62, %f61;
	st.f32 	[%rd101], %f63;
	st.f32 	[%rd82+24], %f11;
	ld.global.u32 	%r130, [%rd83+24];
	mul.wide.s32 	%rd102, %r130, 4;
	add.s64 	%rd103, %rd7, %rd102;
	ld.global.u32 	%r131, [%rd103];
	cvt.rn.f32.s32 	%f64, %r131;
	div.rn.f32 	%f65, %f11, %f64;
	add.s64 	%rd104, %rd72, %rd102;
	ld.f32 	%f66, [%rd104];
	add.f32 	%f67, %f66, %f65;
	st.f32 	[%rd104], %f67;
	st.f32 	[%rd82+28], %f11;
	ld.global.u32 	%r132, [%rd83+28];
	mul.wide.s32 	%rd105, %r132, 4;
	add.s64 	%rd106, %rd7, %rd105;
	ld.global.u32 	%r133, [%rd106];
	cvt.rn.f32.s32 	%f68, %r133;
	div.rn.f32 	%f69, %f11, %f68;
	add.s64 	%rd107, %rd72, %rd105;
	ld.f32 	%f70, [%rd107];
	add.f32 	%f71, %f70, %f69;
	st.f32 	[%rd107], %f71;
	add.s32 	%r268, %r268, 8;
	setp.ne.s32 	%p14, %r268, %r269;
	@%p14 bra 	$L__BB3_31;
$L__BB3_32:
	setp.eq.s32 	%p15, %r32, 0;
	@%p15 bra 	$L__BB3_40;
	and.b32  	%r39, %r101, 3;
	setp.lt.u32 	%p16, %r32, 4;
	@%p16 bra 	$L__BB3_35;
	mul.wide.u32 	%rd108, %r269, 4;
	add.s64 	%rd109, %rd71, %rd108;
	mov.f32 	%f72, 0f00000000;
	div.rn.f32 	%f73, %f72, %f1;
	st.f32 	[%rd109], %f73;
	add.s64 	%rd110, %rd5, %rd108;
	ld.global.u32 	%r134, [%rd110];
	mul.wide.s32 	%rd111, %r134, 4;
	add.s64 	%rd112, %rd7, %rd111;
	ld.global.u32 	%r135, [%rd112];
	cvt.rn.f32.s32 	%f74, %r135;
	div.rn.f32 	%f75, %f73, %f74;
	add.s64 	%rd113, %rd72, %rd111;
	ld.f32 	%f76, [%rd113];
	add.f32 	%f77, %f76, %f75;
	st.f32 	[%rd113], %f77;
	st.f32 	[%rd109+4], %f73;
	ld.global.u32 	%r136, [%rd110+4];
	mul.wide.s32 	%rd114, %r136, 4;
	add.s64 	%rd115, %rd7, %rd114;
	ld.global.u32 	%r137, [%rd115];
	cvt.rn.f32.s32 	%f78, %r137;
	div.rn.f32 	%f79, %f73, %f78;
	add.s64 	%rd116, %rd72, %rd114;
	ld.f32 	%f80, [%rd116];
	add.f32 	%f81, %f80, %f79;
	st.f32 	[%rd116], %f81;
	st.f32 	[%rd109+8], %f73;
	ld.global.u32 	%r138, [%rd110+8];
	mul.wide.s32 	%rd117, %r138, 4;
	add.s64 	%rd118, %rd7, %rd117;
	ld.global.u32 	%r139, [%rd118];
	cvt.rn.f32.s32 	%f82, %r139;
	div.rn.f32 	%f83, %f73, %f82;
	add.s64 	%rd119, %rd72, %rd117;
	ld.f32 	%f84, [%rd119];
	add.f32 	%f85, %f84, %f83;
	st.f32 	[%rd119], %f85;
	st.f32 	[%rd109+12], %f73;
	ld.global.u32 	%r140, [%rd110+12];
	mul.wide.s32 	%rd120, %r140, 4;
	add.s64 	%rd121, %rd7, %rd120;
	ld.global.u32 	%r141, [%rd121];
	cvt.rn.f32.s32 	%f86, %r141;
	div.rn.f32 	%f87, %f73, %f86;
	add.s64 	%rd122, %rd72, %rd120;
	ld.f32 	%f88, [%rd122];
	add.f32 	%f89, %f88, %f87;
	st.f32 	[%rd122], %f89;
	add.s32 	%r269, %r269, 4;
$L__BB3_35:
	setp.eq.s32 	%p17, %r39, 0;
	@%p17 bra 	$L__BB3_40;
	setp.eq.s32 	%p18, %r39, 1;
	@%p18 bra 	$L__BB3_38;
	mul.wide.u32 	%rd123, %r269, 4;
	add.s64 	%rd124, %rd71, %rd123;
	mov.f32 	%f90, 0f00000000;
	div.rn.f32 	%f91, %f90, %f1;
	st.f32 	[%rd124], %f91;
	add.s64 	%rd125, %rd5, %rd123;
	ld.global.u32 	%r142, [%rd125];
	mul.wide.s32 	%rd126, %r142, 4;
	add.s64 	%rd127, %rd7, %rd126;
	ld.global.u32 	%r143, [%rd127];
	cvt.rn.f32.s32 	%f92, %r143;
	div.rn.f32 	%f93, %f91, %f92;
	add.s64 	%rd128, %rd72, %rd126;
	ld.f32 	%f94, [%rd128];
	add.f32 	%f95, %f94, %f93;
	st.f32 	[%rd128], %f95;
	st.f32 	[%rd124+4], %f91;
	ld.global.u32 	%r144, [%rd125+4];
	mul.wide.s32 	%rd129, %r144, 4;
	add.s64 	%rd130, %rd7, %rd129;
	ld.global.u32 	%r145, [%rd130];
	cvt.rn.f32.s32 	%f96, %r145;
	div.rn.f32 	%f97, %f91, %f96;
	add.s64 	%rd131, %rd72, %rd129;
	ld.f32 	%f98, [%rd131];
	add.f32 	%f99, %f98, %f97;
	st.f32 	[%rd131], %f99;
	add.s32 	%r269, %r269, 2;
$L__BB3_38:
	and.b32  	%r146, %r101, 1;
	setp.eq.b32 	%p19, %r146, 1;
	not.pred 	%p20, %p19;
	@%p20 bra 	$L__BB3_40;
	mul.wide.u32 	%rd132, %r269, 4;
	add.s64 	%rd133, %rd71, %rd132;
	mov.f32 	%f100, 0f00000000;
	div.rn.f32 	%f101, %f100, %f1;
	st.f32 	[%rd133], %f101;
	add.s64 	%rd134, %rd5, %rd132;
	ld.global.u32 	%r147, [%rd134];
	mul.wide.s32 	%rd135, %r147, 4;
	add.s64 	%rd136, %rd7, %rd135;
	ld.global.u32 	%r148, [%rd136];
	cvt.rn.f32.s32 	%f102, %r148;
	div.rn.f32 	%f103, %f101, %f102;
	add.s64 	%rd137, %rd72, %rd135;
	ld.f32 	%f104, [%rd137];
	add.f32 	%f105, %f104, %f103;
	st.f32 	[%rd137], %f105;
$L__BB3_40:
	setp.lt.s32 	%p29, %r103, 1;
	{ // callseq 48, 0
	.param .b64 param0;
	st.param.b64 	[param0], %rd9;
	.param .b64 retval0;
	call.uni (retval0), 
	malloc, 
	(
	param0
	);
	ld.param.b64 	%rd182, [retval0];
	} // callseq 48
	mov.f32 	%f498, 0f00000000;
	@%p29 bra 	$L__BB3_53;
	cvt.rn.f32.u32 	%f12, %r103;
	and.b32  	%r44, %r103, 15;
	setp.lt.u32 	%p30, %r103, 16;
	mov.b32 	%r272, 0;
	mov.f32 	%f498, 0f00000000;
	@%p30 bra 	$L__BB3_44;
	and.b32  	%r272, %r103, 2147483632;
	neg.s32 	%r276, %r272;
	add.s64 	%rd303, %rd182, 32;
	add.s64 	%rd302, %rd72, 32;
	mov.f32 	%f498, 0f00000000;
$L__BB3_43:
	.pragma "nounroll";
	mov.b32 	%r188, 0;
	st.u32 	[%rd303+-32], %r188;
	ld.f32 	%f143, [%rd302+-32];
	div.rn.f32 	%f144, %f143, %f12;
	add.f32 	%f145, %f498, %f144;
	st.u32 	[%rd303+-28], %r188;
	ld.f32 	%f146, [%rd302+-28];
	div.rn.f32 	%f147, %f146, %f12;
	add.f32 	%f148, %f145, %f147;
	st.u32 	[%rd303+-24], %r188;
	ld.f32 	%f149, [%rd302+-24];
	div.rn.f32 	%f150, %f149, %f12;
	add.f32 	%f151, %f148, %f150;
	st.u32 	[%rd303+-20], %r188;
	ld.f32 	%f152, [%rd302+-20];
	div.rn.f32 	%f153, %f152, %f12;
	add.f32 	%f154, %f151, %f153;
	st.u32 	[%rd303+-16], %r188;
	ld.f32 	%f155, [%rd302+-16];
	div.rn.f32 	%f156, %f155, %f12;
	add.f32 	%f157, %f154, %f156;
	st.u32 	[%rd303+-12], %r188;
	ld.f32 	%f158, [%rd302+-12];
	div.rn.f32 	%f159, %f158, %f12;
	add.f32 	%f160, %f157, %f159;
	st.u32 	[%rd303+-8], %r188;
	ld.f32 	%f161, [%rd302+-8];
	div.rn.f32 	%f162, %f161, %f12;
	add.f32 	%f163, %f160, %f162;
	st.u32 	[%rd303+-4], %r188;
	ld.f32 	%f164, [%rd302+-4];
	div.rn.f32 	%f165, %f164, %f12;
	add.f32 	%f166, %f163, %f165;
	st.u32 	[%rd303], %r188;
	ld.f32 	%f167, [%rd302];
	div.rn.f32 	%f168, %f167, %f12;
	add.f32 	%f169, %f166, %f168;
	st.u32 	[%rd303+4], %r188;
	ld.f32 	%f170, [%rd302+4];
	div.rn.f32 	%f171, %f170, %f12;
	add.f32 	%f172, %f169, %f171;
	st.u32 	[%rd303+8], %r188;
	ld.f32 	%f173, [%rd302+8];
	div.rn.f32 	%f174, %f173, %f12;
	add.f32 	%f175, %f172, %f174;
	st.u32 	[%rd303+12], %r188;
	ld.f32 	%f176, [%rd302+12];
	div.rn.f32 	%f177, %f176, %f12;
	add.f32 	%f178, %f175, %f177;
	st.u32 	[%rd303+16], %r188;
	ld.f32 	%f179, [%rd302+16];
	div.rn.f32 	%f180, %f179, %f12;
	add.f32 	%f181, %f178, %f180;
	st.u32 	[%rd303+20], %r188;
	ld.f32 	%f182, [%rd302+20];
	div.rn.f32 	%f183, %f182, %f12;
	add.f32 	%f184, %f181, %f183;
	st.u32 	[%rd303+24], %r188;
	ld.f32 	%f185, [%rd302+24];
	div.rn.f32 	%f186, %f185, %f12;
	add.f32 	%f187, %f184, %f186;
	st.u32 	[%rd303+28], %r188;
	ld.f32 	%f188, [%rd302+28];
	div.rn.f32 	%f189, %f188, %f12;
	add.f32 	%f498, %f187, %f189;
	add.s32 	%r276, %r276, 16;
	add.s64 	%rd303, %rd303, 64;
	add.s64 	%rd302, %rd302, 64;
	setp.eq.s32 	%p31, %r276, 0;
	@%p31 bra 	$L__BB3_44;
	bra.uni 	$L__BB3_43;
$L__BB3_44:
	setp.eq.s32 	%p32, %r44, 0;
	@%p32 bra 	$L__BB3_53;
	and.b32  	%r48, %r103, 7;
	setp.lt.u32 	%p33, %r44, 8;
	@%p33 bra 	$L__BB3_47;
	mul.wide.u32 	%rd183, %r272, 4;
	add.s64 	%rd184, %rd182, %rd183;
	mov.b32 	%r189, 0;
	st.u32 	[%rd184], %r189;
	add.s64 	%rd185, %rd72, %rd183;
	ld.f32 	%f191, [%rd185];
	div.rn.f32 	%f192, %f191, %f12;
	add.f32 	%f193, %f498, %f192;
	st.u32 	[%rd184+4], %r189;
	ld.f32 	%f194, [%rd185+4];
	div.rn.f32 	%f195, %f194, %f12;
	add.f32 	%f196, %f193, %f195;
	st.u32 	[%rd184+8], %r189;
	ld.f32 	%f197, [%rd185+8];
	div.rn.f32 	%f198, %f197, %f12;
	add.f32 	%f199, %f196, %f198;
	st.u32 	[%rd184+12], %r189;
	ld.f32 	%f200, [%rd185+12];
	div.rn.f32 	%f201, %f200, %f12;
	add.f32 	%f202, %f199, %f201;
	st.u32 	[%rd184+16], %r189;
	ld.f32 	%f203, [%rd185+16];
	div.rn.f32 	%f204, %f203, %f12;
	add.f32 	%f205, %f202, %f204;
	st.u32 	[%rd184+20], %r189;
	ld.f32 	%f206, [%rd185+20];
	div.rn.f32 	%f207, %f206, %f12;
	add.f32 	%f208, %f205, %f207;
	st.u32 	[%rd184+24], %r189;
	ld.f32 	%f209, [%rd185+24];
	div.rn.f32 	%f210, %f209, %f12;
	add.f32 	%f211, %f208, %f210;
	st.u32 	[%rd184+28], %r189;
	ld.f32 	%f212, [%rd185+28];
	div.rn.f32 	%f213, %f212, %f12;
	add.f32 	%f498, %f211, %f213;
	add.s32 	%r272, %r272, 8;
$L__BB3_47:
	setp.eq.s32 	%p34, %r48, 0;
	@%p34 bra 	$L__BB3_53;
	and.b32  	%r51, %r103, 3;
	setp.lt.u32 	%p35, %r48, 4;
	@%p35 bra 	$L__BB3_50;
	mul.wide.u32 	%rd186, %r272, 4;
	add.s64 	%rd187, %rd182, %rd186;
	mov.b32 	%r190, 0;
	st.u32 	[%rd187], %r190;
	add.s64 	%rd188, %rd72, %rd186;
	ld.f32 	%f215, [%rd188];
	div.rn.f32 	%f216, %f215, %f12;
	add.f32 	%f217, %f498, %f216;
	st.u32 	[%rd187+4], %r190;
	ld.f32 	%f218, [%rd188+4];
	div.rn.f32 	%f219, %f218, %f12;
	add.f32 	%f220, %f217, %f219;
	st.u32 	[%rd187+8], %r190;
	ld.f32 	%f221, [%rd188+8];
	div.rn.f32 	%f222, %f221, %f12;
	add.f32 	%f223, %f220, %f222;
	st.u32 	[%rd187+12], %r190;
	ld.f32 	%f224, [%rd188+12];
	div.rn.f32 	%f225, %f224, %f12;
	add.f32 	%f498, %f223, %f225;
	add.s32 	%r272, %r272, 4;
$L__BB3_50:
	setp.eq.s32 	%p36, %r51, 0;
	@%p36 bra 	$L__BB3_53;
	mul.wide.u32 	%rd189, %r272, 4;
	add.s64 	%rd301, %rd72, %rd189;
	add.s64 	%rd300, %rd182, %rd189;
	neg.s32 	%r275, %r51;
$L__BB3_52:
	.pragma "nounroll";
	mov.b32 	%r191, 0;
	st.u32 	[%rd300], %r191;
	ld.f32 	%f226, [%rd301];
	div.rn.f32 	%f227, %f226, %f12;
	add.f32 	%f498, %f498, %f227;
	add.s64 	%rd301, %rd301, 4;
	add.s64 	%rd300, %rd300, 4;
	add.s32 	%r275, %r275, 1;
	setp.ne.s32 	%p37, %r275, 0;
	@%p37 bra 	$L__BB3_52;
$L__BB3_53:
	setp.lt.s32 	%p38, %r101, 1;
	@%p38 bra 	$L__BB3_62;
	add.s32 	%r193, %r101, -1;
	and.b32  	%r57, %r101, 3;
	setp.lt.u32 	%p39, %r193, 3;
	mov.b32 	%r278, 0;
	@%p39 bra 	$L__BB3_57;
	and.b32  	%r278, %r101, 2147483644;
	neg.s32 	%r277, %r278;
	add.s64 	%rd306, %rd71, 8;
	add.s64 	%rd305, %rd5, 8;
	add.s64 	%rd304, %rd4, 8;
$L__BB3_56:
	.pragma "nounroll";
	ld.f32 	%f228, [%rd306+-8];
	ld.global.u32 	%r194, [%rd305+-8];
	mul.wide.s32 	%rd190, %r194, 4;
	add.s64 	%rd191, %rd72, %rd190;
	ld.f32 	%f229, [%rd191];
	sub.f32 	%f230, %f228, %f229;
	ld.global.f32 	%f231, [%rd304+-8];
	sub.f32 	%f232, %f230, %f231;
	add.s64 	%rd192, %rd3, %rd190;
	ld.global.f32 	%f233, [%rd192];
	add.f32 	%f234, %f232, %f233;
	st.f32 	[%rd306+-8], %f234;
	ld.global.u32 	%r195, [%rd305+-8];
	mul.wide.s32 	%rd193, %r195, 4;
	add.s64 	%rd194, %rd7, %rd193;
	ld.global.u32 	%r196, [%rd194];
	cvt.rn.f32.s32 	%f235, %r196;
	div.rn.f32 	%f236, %f234, %f235;
	add.s64 	%rd195, %rd182, %rd193;
	ld.f32 	%f237, [%rd195];
	add.f32 	%f238, %f237, %f236;
	st.f32 	[%rd195], %f238;
	ld.f32 	%f239, [%rd306+-4];
	ld.global.u32 	%r197, [%rd305+-4];
	mul.wide.s32 	%rd196, %r197, 4;
	add.s64 	%rd197, %rd72, %rd196;
	ld.f32 	%f240, [%rd197];
	sub.f32 	%f241, %f239, %f240;
	ld.global.f32 	%f242, [%rd304+-4];
	sub.f32 	%f243, %f241, %f242;
	add.s64 	%rd198, %rd3, %rd196;
	ld.global.f32 	%f244, [%rd198];
	add.f32 	%f245, %f243, %f244;
	st.f32 	[%rd306+-4], %f245;
	ld.global.u32 	%r198, [%rd305+-4];
	mul.wide.s32 	%rd199, %r198, 4;
	add.s64 	%rd200, %rd7, %rd199;
	ld.global.u32 	%r199, [%rd200];
	cvt.rn.f32.s32 	%f246, %r199;
	div.rn.f32 	%f247, %f245, %f246;
	add.s64 	%rd201, %rd182, %rd199;
	ld.f32 	%f248, [%rd201];
	add.f32 	%f249, %f248, %f247;
	st.f32 	[%rd201], %f249;
	ld.f32 	%f250, [%rd306];
	ld.global.u32 	%r200, [%rd305];
	mul.wide.s32 	%rd202, %r200, 4;
	add.s64 	%rd203, %rd72, %rd202;
	ld.f32 	%f251, [%rd203];
	sub.f32 	%f252, %f250, %f251;
	ld.global.f32 	%f253, [%rd304];
	sub.f32 	%f254, %f252, %f253;
	add.s64 	%rd204, %rd3, %rd202;
	ld.global.f32 	%f255, [%rd204];
	add.f32 	%f256, %f254, %f255;
	st.f32 	[%rd306], %f256;
	ld.global.u32 	%r201, [%rd305];
	mul.wide.s32 	%rd205, %r201, 4;
	add.s64 	%rd206, %rd7, %rd205;
	ld.global.u32 	%r202, [%rd206];
	cvt.rn.f32.s32 	%f257, %r202;
	div.rn.f32 	%f258, %f256, %f257;
	add.s64 	%rd207, %rd182, %rd205;
	ld.f32 	%f259, [%rd207];
	add.f32 	%f260, %f259, %f258;
	st.f32 	[%rd207], %f260;
	ld.f32 	%f261, [%rd306+4];
	ld.global.u32 	%r203, [%rd305+4];
	mul.wide.s32 	%rd208, %r203, 4;
	add.s64 	%rd209, %rd72, %rd208;
	ld.f32 	%f262, [%rd209];
	sub.f32 	%f263, %f261, %f262;
	ld.global.f32 	%f264, [%rd304+4];
	sub.f32 	%f265, %f263, %f264;
	add.s64 	%rd210, %rd3, %rd208;
	ld.global.f32 	%f266, [%rd210];
	add.f32 	%f267, %f265, %f266;
	st.f32 	[%rd306+4], %f267;
	ld.global.u32 	%r204, [%rd305+4];
	mul.wide.s32 	%rd211, %r204, 4;
	add.s64 	%rd212, %rd7, %rd211;
	ld.global.u32 	%r205, [%rd212];
	cvt.rn.f32.s32 	%f268, %r205;
	div.rn.f32 	%f269, %f267, %f268;
	add.s64 	%rd213, %rd182, %rd211;
	ld.f32 	%f270, [%rd213];
	add.f32 	%f271, %f270, %f269;
	st.f32 	[%rd213], %f271;
	add.s32 	%r277, %r277, 4;
	add.s64 	%rd306, %rd306, 16;
	add.s64 	%rd305, %rd305, 16;
	add.s64 	%rd304, %rd304, 16;
	setp.ne.s32 	%p40, %r277, 0;
	@%p40 bra 	$L__BB3_56;
$L__BB3_57:
	setp.eq.s32 	%p41, %r57, 0;
	@%p41 bra 	$L__BB3_62;
	setp.eq.s32 	%p42, %r57, 1;
	@%p42 bra 	$L__BB3_60;
	mul.wide.u32 	%rd214, %r278, 4;
	add.s64 	%rd215, %rd71, %rd214;
	ld.f32 	%f272, [%rd215];
	add.s64 	%rd216, %rd5, %rd214;
	ld.global.u32 	%r206, [%rd216];
	mul.wide.s32 	%rd217, %r206, 4;
	add.s64 	%rd218, %rd72, %rd217;
	ld.f32 	%f273, [%rd218];
	sub.f32 	%f274, %f272, %f273;
	add.s64 	%rd219, %rd4, %rd214;
	ld.global.f32 	%f275, [%rd219];
	sub.f32 	%f276, %f274, %f275;
	add.s64 	%rd220, %rd3, %rd217;
	ld.global.f32 	%f277, [%rd220];
	add.f32 	%f278, %f276, %f277;
	st.f32 	[%rd215], %f278;
	ld.global.u32 	%r207, [%rd216];
	mul.wide.s32 	%rd221, %r207, 4;
	add.s64 	%rd222, %rd7, %rd221;
	ld.global.u32 	%r208, [%rd222];
	cvt.rn.f32.s32 	%f279, %r208;
	div.rn.f32 	%f280, %f278, %f279;
	add.s64 	%rd223, %rd182, %rd221;
	ld.f32 	%f281, [%rd223];
	add.f32 	%f282, %f281, %f280;
	st.f32 	[%rd223], %f282;
	ld.f32 	%f283, [%rd215+4];
	ld.global.u32 	%r209, [%rd216+4];
	mul.wide.s32 	%rd224, %r209, 4;
	add.s64 	%rd225, %rd72, %rd224;
	ld.f32 	%f284, [%rd225];
	sub.f32 	%f285, %f283, %f284;
	ld.global.f32 	%f286, [%rd219+4];
	sub.f32 	%f287, %f285, %f286;
	add.s64 	%rd226, %rd3, %rd224;
	ld.global.f32 	%f288, [%rd226];
	add.f32 	%f289, %f287, %f288;
	st.f32 	[%rd215+4], %f289;
	ld.global.u32 	%r210, [%rd216+4];
	mul.wide.s32 	%rd227, %r210, 4;
	add.s64 	%rd228, %rd7, %rd227;
	ld.global.u32 	%r211, [%rd228];
	cvt.rn.f32.s32 	%f290, %r211;
	div.rn.f32 	%f291, %f289, %f290;
	add.s64 	%rd229, %rd182, %rd227;
	ld.f32 	%f292, [%rd229];
	add.f32 	%f293, %f292, %f291;
	st.f32 	[%rd229], %f293;
	add.s32 	%r278, %r278, 2;
$L__BB3_60:
	and.b32  	%r212, %r101, 1;
	setp.eq.b32 	%p43, %r212, 1;
	not.pred 	%p44, %p43;
	@%p44 bra 	$L__BB3_62;
	mul.wide.u32 	%rd230, %r278, 4;
	add.s64 	%rd231, %rd71, %rd230;
	ld.f32 	%f294, [%rd231];
	add.s64 	%rd232, %rd5, %rd230;
	ld.global.u32 	%r213, [%rd232];
	mul.wide.s32 	%rd233, %r213, 4;
	add.s64 	%rd234, %rd72, %rd233;
	ld.f32 	%f295, [%rd234];
	sub.f32 	%f296, %f294, %f295;
	add.s64 	%rd235, %rd4, %rd230;
	ld.global.f32 	%f297, [%rd235];
	sub.f32 	%f298, %f296, %f297;
	add.s64 	%rd236, %rd3, %rd233;
	ld.global.f32 	%f299, [%rd236];
	add.f32 	%f300, %f298, %f299;
	st.f32 	[%rd231], %f300;
	ld.global.u32 	%r214, [%rd232];
	mul.wide.s32 	%rd237, %r214, 4;
	add.s64 	%rd238, %rd7, %rd237;
	ld.global.u32 	%r215, [%rd238];
	cvt.rn.f32.s32 	%f301, %r215;
	div.rn.f32 	%f302, %f300, %f301;
	add.s64 	%rd239, %rd182, %rd237;
	ld.f32 	%f303, [%rd239];
	add.f32 	%f304, %f303, %f302;
	st.f32 	[%rd239], %f304;
$L__BB3_62:
	setp.lt.s32 	%p45, %r103, 1;
	{ // callseq 49, 0
	.param .b64 param0;
	st.param.b64 	[param0], %rd9;
	.param .b64 retval0;
	call.uni (retval0), 
	malloc, 
	(
	param0
	);
	ld.param.b64 	%rd240, [retval0];
	} // callseq 49
	@%p45 bra 	$L__BB3_75;
	and.b32  	%r67, %r103, 15;
	setp.lt.u32 	%p46, %r103, 16;
	mov.b32 	%r280, 0;
	@%p46 bra 	$L__BB3_66;
	and.b32  	%r280, %r103, 2147483632;
	neg.s32 	%r284, %r280;
	add.s64 	%rd308, %rd240, 32;
$L__BB3_65:
	.pragma "nounroll";
	mov.b32 	%r217, 0;
	st.u32 	[%rd308+-32], %r217;
	st.u32 	[%rd308+-28], %r217;
	st.u32 	[%rd308+-24], %r217;
	st.u32 	[%rd308+-20], %r217;
	st.u32 	[%rd308+-16], %r217;
	st.u32 	[%rd308+-12], %r217;
	st.u32 	[%rd308+-8], %r217;
	st.u32 	[%rd308+-4], %r217;
	st.u32 	[%rd308], %r217;
	st.u32 	[%rd308+4], %r217;
	st.u32 	[%rd308+8], %r217;
	st.u32 	[%rd308+12], %r217;
	st.u32 	[%rd308+16], %r217;
	st.u32 	[%rd308+20], %r217;
	st.u32 	[%rd308+24], %r217;
	st.u32 	[%rd308+28], %r217;
	add.s32 	%r284, %r284, 16;
	add.s64 	%rd308, %rd308, 64;
	setp.eq.s32 	%p47, %r284, 0;
	@%p47 bra 	$L__BB3_66;
	bra.uni 	$L__BB3_65;
$L__BB3_66:
	setp.eq.s32 	%p48, %r67, 0;
	@%p48 bra 	$L__BB3_75;
	and.b32  	%r71, %r103, 7;
	setp.lt.u32 	%p49, %r67, 8;
	@%p49 bra 	$L__BB3_69;
	mul.wide.u32 	%rd241, %r280, 4;
	add.s64 	%rd242, %rd240, %rd241;
	mov.b32 	%r218, 0;
	st.u32 	[%rd242], %r218;
	st.u32 	[%rd242+4], %r218;
	st.u32 	[%rd242+8], %r218;
	st.u32 	[%rd242+12], %r218;
	st.u32 	[%rd242+16], %r218;
	st.u32 	[%rd242+20], %r218;
	st.u32 	[%rd242+24], %r218;
	st.u32 	[%rd242+28], %r218;
	add.s32 	%r280, %r280, 8;
$L__BB3_69:
	setp.eq.s32 	%p50, %r71, 0;
	@%p50 bra 	$L__BB3_75;
	and.b32  	%r74, %r103, 3;
	setp.lt.u32 	%p51, %r71, 4;
	@%p51 bra 	$L__BB3_72;
	mul.wide.u32 	%rd243, %r280, 4;
	add.s64 	%rd244, %rd240, %rd243;
	mov.b32 	%r219, 0;
	st.u32 	[%rd244], %r219;
	st.u32 	[%rd244+4], %r219;
	st.u32 	[%rd244+8], %r219;
	st.u32 	[%rd244+12], %r219;
	add.s32 	%r280, %r280, 4;
$L__BB3_72:
	setp.eq.s32 	%p52, %r74, 0;
	@%p52 bra 	$L__BB3_75;
	mul.wide.u32 	%rd245, %r280, 4;
	add.s64 	%rd307, %rd240, %rd245;
	neg.s32 	%r283, %r74;
$L__BB3_74:
	.pragma "nounroll";
	mov.b32 	%r220, 0;
	st.u32 	[%rd307], %r220;
	add.s64 	%rd307, %rd307, 4;
	add.s32 	%r283, %r283, 1;
	setp.ne.s32 	%p53, %r283, 0;
	@%p53 bra 	$L__BB3_74;
$L__BB3_75:
	setp.lt.s32 	%p54, %r101, 1;
	@%p54 bra 	$L__BB3_84;
	cvt.rn.f64.s32 	%fd2, %r100;
	mov.f64 	%fd3, 0dC000000000000000;
	div.rn.f64 	%fd4, %fd3, %fd2;
	add.f64 	%fd1, %fd4, 0d3FF0000000000000;
	add.s32 	%r222, %r101, -1;
	and.b32  	%r80, %r101, 3;
	setp.lt.u32 	%p55, %r222, 3;
	mov.b32 	%r286, 0;
	@%p55 bra 	$L__BB3_79;
	and.b32  	%r286, %r101, 2147483644;
	neg.s32 	%r285, %r286;
	add.s64 	%rd310, %rd71, 8;
	add.s64 	%rd309, %rd5, 8;
$L__BB3_78:
	.pragma "nounroll";
	ld.f32 	%f305, [%rd310+-8];
	ld.global.u32 	%r223, [%rd309+-8];
	mul.wide.s32 	%rd246, %r223, 4;
	add.s64 	%rd247, %rd182, %rd246;
	ld.f32 	%f306, [%rd247];
	sub.f32 	%f307, %f305, %f306;
	mul.f32 	%f308, %f307, %f307;
	cvt.f64.f32 	%fd5, %f308;
	add.s64 	%rd248, %rd7, %rd246;
	ld.global.u32 	%r224, [%rd248];
	add.s32 	%r225, %r224, -1;
	cvt.rn.f64.s32 	%fd6, %r225;
	mul.f64 	%fd7, %fd1, %fd6;
	div.rn.f64 	%fd8, %fd5, %fd7;
	add.s64 	%rd249, %rd240, %rd246;
	ld.f32 	%f309, [%rd249];
	cvt.f64.f32 	%fd9, %f309;
	add.f64 	%fd10, %fd8, %fd9;
	cvt.rn.f32.f64 	%f310, %fd10;
	st.f32 	[%rd249], %f310;
	ld.f32 	%f311, [%rd310+-4];
	ld.global.u32 	%r226, [%rd309+-4];
	mul.wide.s32 	%rd250, %r226, 4;
	add.s64 	%rd251, %rd182, %rd250;
	ld.f32 	%f312, [%rd251];
	sub.f32 	%f313, %f311, %f312;
	mul.f32 	%f314, %f313, %f313;
	cvt.f64.f32 	%fd11, %f314;
	add.s64 	%rd252, %rd7, %rd250;
	ld.global.u32 	%r227, [%rd252];
	add.s32 	%r228, %r227, -1;
	cvt.rn.f64.s32 	%fd12, %r228;
	mul.f64 	%fd13, %fd1, %fd12;
	div.rn.f64 	%fd14, %fd11, %fd13;
	add.s64 	%rd253, %rd240, %rd250;
	ld.f32 	%f315, [%rd253];
	cvt.f64.f32 	%fd15, %f315;
	add.f64 	%fd16, %fd14, %fd15;
	cvt.rn.f32.f64 	%f316, %fd16;
	st.f32 	[%rd253], %f316;
	ld.f32 	%f317, [%rd310];
	ld.global.u32 	%r229, [%rd309];
	mul.wide.s32 	%rd254, %r229, 4;
	add.s64 	%rd255, %rd182, %rd254;
	ld.f32 	%f318, [%rd255];
	sub.f32 	%f319, %f317, %f318;
	mul.f32 	%f320, %f319, %f319;
	cvt.f64.f32 	%fd17, %f320;
	add.s64 	%rd256, %rd7, %rd254;
	ld.global.u32 	%r230, [%rd256];
	add.s32 	%r231, %r230, -1;
	cvt.rn.f64.s32 	%fd18, %r231;
	mul.f64 	%fd19, %fd1, %fd18;
	div.rn.f64 	%fd20, %fd17, %fd19;
	add.s64 	%rd257, %rd240, %rd254;
	ld.f32 	%f321, [%rd257];
	cvt.f64.f32 	%fd21, %f321;
	add.f64 	%fd22, %fd20, %fd21;
	cvt.rn.f32.f64 	%f322, %fd22;
	st.f32 	[%rd257], %f322;
	ld.f32 	%f323, [%rd310+4];
	ld.global.u32 	%r232, [%rd309+4];
	mul.wide.s32 	%rd258, %r232, 4;
	add.s64 	%rd259, %rd182, %rd258;
	ld.f32 	%f324, [%rd259];
	sub.f32 	%f325, %f323, %f324;
	mul.f32 	%f326, %f325, %f325;
	cvt.f64.f32 	%fd23, %f326;
	add.s64 	%rd260, %rd7, %rd258;
	ld.global.u32 	%r233, [%rd260];
	add.s32 	%r234, %r233, -1;
	cvt.rn.f64.s32 	%fd24, %r234;
	mul.f64 	%fd25, %fd1, %fd24;
	div.rn.f64 	%fd26, %fd23, %fd25;
	add.s64 	%rd261, %rd240, %rd258;
	ld.f32 	%f327, [%rd261];
	cvt.f64.f32 	%fd27, %f327;
	add.f64 	%fd28, %fd26, %fd27;
	cvt.rn.f32.f64 	%f328, %fd28;
	st.f32 	[%rd261], %f328;
	add.s32 	%r285, %r285, 4;
	add.s64 	%rd310, %rd310, 16;
	add.s64 	%rd309, %rd309, 16;
	setp.ne.s32 	%p56, %r285, 0;
	@%p56 bra 	$L__BB3_78;
$L__BB3_79:
	setp.eq.s32 	%p57, %r80, 0;
	@%p57 bra 	$L__BB3_84;
	setp.eq.s32 	%p58, %r80, 1;
	@%p58 bra 	$L__BB3_82;
	mul.wide.u32 	%rd262, %r286, 4;
	add.s64 	%rd263, %rd71, %rd262;
	ld.f32 	%f329, [%rd263];
	add.s64 	%rd264, %rd5, %rd262;
	ld.global.u32 	%r235, [%rd264];
	mul.wide.s32 	%rd265, %r235, 4;
	add.s64 	%rd266, %rd182, %rd265;
	ld.f32 	%f330, [%rd266];
	sub.f32 	%f331, %f329, %f330;
	mul.f32 	%f332, %f331, %f331;
	cvt.f64.f32 	%fd29, %f332;
	add.s64 	%rd267, %rd7, %rd265;
	ld.global.u32 	%r236, [%rd267];
	add.s32 	%r237, %r236, -1;
	cvt.rn.f64.s32 	%fd30, %r237;
	mul.f64 	%fd31, %fd1, %fd30;
	div.rn.f64 	%fd32, %fd29, %fd31;
	add.s64 	%rd268, %rd240, %rd265;
	ld.f32 	%f333, [%rd268];
	cvt.f64.f32 	%fd33, %f333;
	add.f64 	%fd34, %fd32, %fd33;
	cvt.rn.f32.f64 	%f334, %fd34;
	st.f32 	[%rd268], %f334;
	ld.f32 	%f335, [%rd263+4];
	ld.global.u32 	%r238, [%rd264+4];
	mul.wide.s32 	%rd269, %r238, 4;
	add.s64 	%rd270, %rd182, %rd269;
	ld.f32 	%f336, [%rd270];
	sub.f32 	%f337, %f335, %f336;
	mul.f32 	%f338, %f337, %f337;
	cvt.f64.f32 	%fd35, %f338;
	add.s64 	%rd271, %rd7, %rd269;
	ld.global.u32 	%r239, [%rd271];
	add.s32 	%r240, %r239, -1;
	cvt.rn.f64.s32 	%fd36, %r240;
	mul.f64 	%fd37, %fd1, %fd36;
	div.rn.f64 	%fd38, %fd35, %fd37;
	add.s64 	%rd272, %rd240, %rd269;
	ld.f32 	%f339, [%rd272];
	cvt.f64.f32 	%fd39, %f339;
	add.f64 	%fd40, %fd38, %fd39;
	cvt.rn.f32.f64 	%f340, %fd40;
	st.f32 	[%rd272], %f340;
	add.s32 	%r286, %r286, 2;
$L__BB3_82:
	and.b32  	%r241, %r101, 1;
	setp.eq.b32 	%p59, %r241, 1;
	not.pred 	%p60, %p59;
	@%p60 bra 	$L__BB3_84;
	mul.wide.u32 	%rd273, %r286, 4;
	add.s64 	%rd274, %rd71, %rd273;
	ld.f32 	%f341, [%rd274];
	add.s64 	%rd275, %rd5, %rd273;
	ld.global.u32 	%r242, [%rd275];
	mul.wide.s32 	%rd276, %r242, 4;
	add.s64 	%rd277, %rd182, %rd276;
	ld.f32 	%f342, [%rd277];
	sub.f32 	%f343, %f341, %f342;
	mul.f32 	%f344, %f343, %f343;
	cvt.f64.f32 	%fd41, %f344;
	add.s64 	%rd278, %rd7, %rd276;
	ld.global.u32 	%r243, [%rd278];
	add.s32 	%r244, %r243, -1;
	cvt.rn.f64.s32 	%fd42, %r244;
	mul.f64 	%fd43, %fd1, %fd42;
	div.rn.f64 	%fd44, %fd41, %fd43;
	add.s64 	%rd279, %rd240, %rd276;
	ld.f32 	%f345, [%rd279];
	cvt.f64.f32 	%fd45, %f345;
	add.f64 	%fd46, %fd44, %fd45;
	cvt.rn.f32.f64 	%f346, %fd46;
	st.f32 	[%rd279], %f346;
$L__BB3_84:
	{ // callseq 50, 0
	.param .b64 param0;
	st.param.b64 	[param0], %rd71;
	call.uni 
	free, 
	(
	param0
	);
	} // callseq 50
	{ // callseq 51, 0
	.param .b64 param0;
	st.param.b64 	[param0], %rd182;
	call.uni 
	free, 
	(
	param0
	);
	} // callseq 51
	setp.lt.s32 	%p61, %r103, 2;
	@%p61 bra 	$L__BB3_99;
	cvt.rn.f32.u32 	%f26, %r103;
	add.s32 	%r246, %r103, -1;
	and.b32  	%r90, %r103, 3;
	setp.lt.u32 	%p62, %r246, 3;
	mov.b32 	%r290, 0;
	mov.f32 	%f505, 0f00000000;
	@%p62 bra 	$L__BB3_88;
	and.b32  	%r290, %r103, 2147483644;
	neg.s32 	%r288, %r290;
	add.s64 	%rd314, %rd240, 8;
	add.s64 	%rd313, %rd7, 8;
	add.s64 	%rd312, %rd72, 8;
	add.s64 	%rd311, %rd6, 8;
	mov.f32 	%f505, 0f00000000;
$L__BB3_87:
	.pragma "nounroll";
	ld.f32 	%f353, [%rd314+-8];
	ld.global.u32 	%r247, [%rd313+-8];
	cvt.rn.f32.s32 	%f354, %r247;
	div.rn.f32 	%f355, %f353, %f354;
	ld.f32 	%f356, [%rd312+-8];
	sub.f32 	%f357, %f356, %f498;
	ld.global.f32 	%f358, [%rd311+-8];
	sub.f32 	%f359, %f357, %f358;
	add.f32 	%f360, %f37, %f359;
	abs.f32 	%f361, %f360;
	mul.f32 	%f362, %f38, %f361;
	add.f32 	%f363, %f38, %f355;
	div.rn.f32 	%f364, %f362, %f363;
	mul.f32 	%f365, %f38, %f355;
	div.rn.f32 	%f366, %f365, %f363;
	add.f32 	%f367, %f355, %f366;
	sqrt.rn.f32 	%f368, %f367;
	add.f32 	%f369, %f368, %f364;
	div.rn.f32 	%f370, %f369, %f26;
	add.f32 	%f371, %f505, %f370;
	ld.f32 	%f372, [%rd314+-4];
	ld.global.u32 	%r248, [%rd313+-4];
	cvt.rn.f32.s32 	%f373, %r248;
	div.rn.f32 	%f374, %f372, %f373;
	ld.f32 	%f375, [%rd312+-4];
	sub.f32 	%f376, %f375, %f498;
	ld.global.f32 	%f377, [%rd311+-4];
	sub.f32 	%f378, %f376, %f377;
	add.f32 	%f379, %f37, %f378;
	abs.f32 	%f380, %f379;
	mul.f32 	%f381, %f38, %f380;
	add.f32 	%f382, %f38, %f374;
	div.rn.f32 	%f383, %f381, %f382;
	mul.f32 	%f384, %f38, %f374;
	div.rn.f32 	%f385, %f384, %f382;
	add.f32 	%f386, %f374, %f385;
	sqrt.rn.f32 	%f387, %f386;
	add.f32 	%f388, %f387, %f383;
	div.rn.f32 	%f389, %f388, %f26;
	add.f32 	%f390, %f371, %f389;
	ld.f32 	%f391, [%rd314];
	ld.global.u32 	%r249, [%rd313];
	cvt.rn.f32.s32 	%f392, %r249;
	div.rn.f32 	%f393, %f391, %f392;
	ld.f32 	%f394, [%rd312];
	sub.f32 	%f395, %f394, %f498;
	ld.global.f32 	%f396, [%rd311];
	sub.f32 	%f397, %f395, %f396;
	add.f32 	%f398, %f37, %f397;
	abs.f32 	%f399, %f398;
	mul.f32 	%f400, %f38, %f399;
	add.f32 	%f401, %f38, %f393;
	div.rn.f32 	%f402, %f400, %f401;
	mul.f32 	%f403, %f38, %f393;
	div.rn.f32 	%f404, %f403, %f401;
	add.f32 	%f405, %f393, %f404;
	sqrt.rn.f32 	%f406, %f405;
	add.f32 	%f407, %f406, %f402;
	div.rn.f32 	%f408, %f407, %f26;
	add.f32 	%f409, %f390, %f408;
	ld.f32 	%f410, [%rd314+4];
	ld.global.u32 	%r250, [%rd313+4];
	cvt.rn.f32.s32 	%f411, %r250;
	div.rn.f32 	%f412, %f410, %f411;
	ld.f32 	%f413, [%rd312+4];
	sub.f32 	%f414, %f413, %f498;
	ld.global.f32 	%f415, [%rd311+4];
	sub.f32 	%f416, %f414, %f415;
	add.f32 	%f417, %f37, %f416;
	abs.f32 	%f418, %f417;
	mul.f32 	%f419, %f38, %f418;
	add.f32 	%f420, %f38, %f412;
	div.rn.f32 	%f421, %f419, %f420;
	mul.f32 	%f422, %f38, %f412;
	div.rn.f32 	%f423, %f422, %f420;
	add.f32 	%f424, %f412, %f423;
	sqrt.rn.f32 	%f425, %f424;
	add.f32 	%f426, %f425, %f421;
	div.rn.f32 	%f427, %f426, %f26;
	add.f32 	%f505, %f409, %f427;
	add.s32 	%r288, %r288, 4;
	add.s64 	%rd314, %rd314, 16;
	add.s64 	%rd313, %rd313, 16;
	add.s64 	%rd312, %rd312, 16;
	add.s64 	%rd311, %rd311, 16;
	setp.eq.s32 	%p63, %r288, 0;
	@%p63 bra 	$L__BB3_88;
	bra.uni 	$L__BB3_87;
$L__BB3_88:
	setp.eq.s32 	%p64, %r90, 0;
	@%p64 bra 	$L__BB3_93;
	setp.eq.s32 	%p65, %r90, 1;
	@%p65 bra 	$L__BB3_91;
	mul.wide.u32 	%rd280, %r290, 4;
	add.s64 	%rd281, %rd240, %rd280;
	ld.f32 	%f429, [%rd281];
	add.s64 	%rd282, %rd7, %rd280;
	ld.global.u32 	%r251, [%rd282];
	cvt.rn.f32.s32 	%f430, %r251;
	div.rn.f32 	%f431, %f429, %f430;
	add.s64 	%rd283, %rd72, %rd280;
	ld.f32 	%f432, [%rd283];
	sub.f32 	%f433, %f432, %f498;
	add.s64 	%rd284, %rd6, %rd280;
	ld.global.f32 	%f434, [%rd284];
	sub.f32 	%f435, %f433, %f434;
	add.f32 	%f436, %f37, %f435;
	abs.f32 	%f437, %f436;
	mul.f32 	%f438, %f38, %f437;
	add.f32 	%f439, %f38, %f431;
	div.rn.f32 	%f440, %f438, %f439;
	mul.f32 	%f441, %f38, %f431;
	div.rn.f32 	%f442, %f441, %f439;
	add.f32 	%f443, %f431, %f442;
	sqrt.rn.f32 	%f444, %f443;
	add.f32 	%f445, %f444, %f440;
	div.rn.f32 	%f446, %f445, %f26;
	add.f32 	%f447, %f505, %f446;
	ld.f32 	%f448, [%rd281+4];
	ld.global.u32 	%r252, [%rd282+4];
	cvt.rn.f32.s32 	%f449, %r252;
	div.rn.f32 	%f450, %f448, %f449;
	ld.f32 	%f451, [%rd283+4];
	sub.f32 	%f452, %f451, %f498;
	ld.global.f32 	%f453, [%rd284+4];
	sub.f32 	%f454, %f452, %f453;
	add.f32 	%f455, %f37, %f454;
	abs.f32 	%f456, %f455;
	mul.f32 	%f457, %f38, %f456;
	add.f32 	%f458, %f38, %f450;
	div.rn.f32 	%f459, %f457, %f458;
	mul.f32 	%f460, %f38, %f450;
	div.rn.f32 	%f461, %f460, %f458;
	add.f32 	%f462, %f450, %f461;
	sqrt.rn.f32 	%f463, %f462;
	add.f32 	%f464, %f463, %f459;
	div.rn.f32 	%f465, %f464, %f26;
	add.f32 	%f505, %f447, %f465;
	add.s32 	%r290, %r290, 2;
$L__BB3_91:
	and.b32  	%r253, %r103, 1;
	setp.eq.b32 	%p66, %r253, 1;
	not.pred 	%p67, %p66;
	@%p67 bra 	$L__BB3_93;
	mul.wide.u32 	%rd285, %r290, 4;
	add.s64 	%rd286, %rd240, %rd285;
	ld.f32 	%f466, [%rd286];
	add.s64 	%rd287, %rd7, %rd285;
	ld.global.u32 	%r254, [%rd287];
	cvt.rn.f32.s32 	%f467, %r254;
	div.rn.f32 	%f468, %f466, %f467;
	add.s64 	%rd288, %rd72, %rd285;
	ld.f32 	%f469, [%rd288];
	sub.f32 	%f470, %f469, %f498;
	add.s64 	%rd289, %rd6, %rd285;
	ld.global.f32 	%f471, [%rd289];
	sub.f32 	%f472, %f470, %f471;
	add.f32 	%f473, %f37, %f472;
	abs.f32 	%f474, %f473;
	mul.f32 	%f475, %f38, %f474;
	add.f32 	%f476, %f38, %f468;
	div.rn.f32 	%f477, %f475, %f476;
	mul.f32 	%f478, %f38, %f468;
	div.rn.f32 	%f479, %f478, %f476;
	add.f32 	%f480, %f468, %f479;
	sqrt.rn.f32 	%f481, %f480;
	add.f32 	%f482, %f481, %f477;
	div.rn.f32 	%f483, %f482, %f26;
	add.f32 	%f505, %f505, %f483;
$L__BB3_93:
	ld.param.u64 	%rd299, [_Z17kernelNormFinder2iiiiPfPsS_S_iPKiPiS_S_S_ffS__param_7];
	{ // callseq 52, 0
	.param .b64 param0;
	st.param.b64 	[param0], %rd72;
	call.uni 
	free, 
	(
	param0
	);
	} // callseq 52
	{ // callseq 53, 0
	.param .b64 param0;
	st.param.b64 	[param0], %rd240;
	call.uni 
	free, 
	(
	param0
	);
	} // callseq 53
	cvta.to.global.u64 	%rd290, %rd299;
	mul.wide.s32 	%rd291, %r1, 4;
	add.s64 	%rd292, %rd290, %rd291;
	st.global.f32 	[%rd292], %f505;
	setp.lt.s32 	%p68, %r100, 1;
	@%p68 bra 	$L__BB3_98;
	cvta.to.global.u64 	%rd59, %rd62;
	mov.b32 	%r291, 0;
$L__BB3_95:
	mul.wide.u32 	%rd293, %r291, 4;
	add.s64 	%rd294, %rd59, %rd293;
	ld.global.f32 	%f484, [%rd294];
	setp.ltu.f32 	%p69, %f484, %f505;
	@%p69 bra 	$L__BB3_97;
	ld.param.u64 	%rd298, [_Z17kernelNormFinder2iiiiPfPsS_S_iPKiPiS_S_S_ffS__param_6];
	cvt.rn.f64.u32 	%fd47, %r291;
	cvt.rn.f64.s32 	%fd48, %r100;
	div.rn.f64 	%fd49, %fd47, %fd48;
	cvt.rn.f32.f64 	%f485, %fd49;
	cvta.to.global.u64 	%rd295, %rd298;
	add.s64 	%rd297, %rd295, %rd291;
	st.global.f32 	[%rd297], %f485;
	bra.uni 	$L__BB3_98;
$L__BB3_97:
	add.s32 	%r291, %r291, 1;
	setp.ne.s32 	%p70, %r291, %r100;
	@%p70 bra 	$L__BB3_95;
$L__BB3_98:
	ret;
$L__BB3_99:
	ld.f32 	%f347, [%rd240];
	cvt.rn.f32.s32 	%f348, %r101;
	div.rn.f32 	%f349, %f347, %f348;
	sqrt.rn.f32 	%f505, %f349;
	bra.uni 	$L__BB3_93;

}
	// .globl	_Z16kernelBestKeeperiiiiPfS_PsS_S_S_ffS_S_ii
.visible .entry _Z16kernelBestKeeperiiiiPfS_PsS_S_S_ffS_S_ii(
	.param .u32 _Z16kernelBestKeeperiiiiPfS_PsS_S_S_ffS_S_ii_param_0,
	.param .u32 _Z16kernelBestKeeperiiiiPfS_PsS_S_S_ffS_S_ii_param_1,
	.param .u32 _Z16kernelBestKeeperiiiiPfS_PsS_S_S_ffS_S_ii_param_2,
	.param .u32 _Z16kernelBestKeeperiiiiPfS_PsS_S_S_ffS_S_ii_param_3,
	.param .u64 .ptr .align 1 _Z16kernelBestKeeperiiiiPfS_PsS_S_S_ffS_S_ii_param_4,
	.param .u64 .ptr .align 1 _Z16kernelBestKeeperiiiiPfS_PsS_S_S_ffS_S_ii_param_5,
	.param .u64 .ptr .align 1 _Z16kernelBestKeeperiiiiPfS_PsS_S_S_ffS_S_ii_param_6,
	.param .u64 .ptr .align 1 _Z16kernelBestKeeperiiiiPfS_PsS_S_S_ffS_S_ii_param_7,
	.param .u64 .ptr .align 1 _Z16kernelBestKeeperiiiiPfS_PsS_S_S_ffS_S_ii_param_8,
	.param .u64 .ptr .align 1 _Z16kernelBestKeeperiiiiPfS_PsS_S_S_ffS_S_ii_param_9,
	.param .f32 _Z16kernelBestKeeperiiiiPfS_PsS_S_S_ffS_S_ii_param_10,
	.param .f32 _Z16kernelBestKeeperiiiiPfS_PsS_S_S_ffS_S_ii_param_11,
	.param .u64 .ptr .align 1 _Z16kernelBestKeeperiiiiPfS_PsS_S_S_ffS_S_ii_param_12,
	.param .u64 .ptr .align 1 _Z16kernelBestKeeperiiiiPfS_PsS_S_S_ffS_S_ii_param_13,
	.param .u32 _Z16kernelBestKeeperiiiiPfS_PsS_S_S_ffS_S_ii_param_14,
	.param .u32 _Z16kernelBestKeeperiiiiPfS_PsS_S_S_ffS_S_ii_param_15
)
{
	.reg .pred 	%p<144>;
	.reg .b32 	%r<408>;
	.reg .b32 	%f<713>;
	.reg .b64 	%rd<234>;
	.reg .b64 	%fd<89>;

	ld.param.u32 	%r125, [_Z16kernelBestKeeperiiiiPfS_PsS_S_S_ffS_S_ii_param_0];
	ld.param.u32 	%r126, [_Z16kernelBestKeeperiiiiPfS_PsS_S_S_ffS_S_ii_param_1];
	ld.param.u32 	%r127, [_Z16kernelBestKeeperiiiiPfS_PsS_S_S_ffS_S_ii_param_2];
	ld.param.u32 	%r130, [_Z16kernelBestKeeperiiiiPfS_PsS_S_S_ffS_S_ii_param_3];
	ld.param.u64 	%rd22, [_Z16kernelBestKeeperiiiiPfS_PsS_S_S_ffS_S_ii_param_4];
	ld.param.u64 	%rd23, [_Z16kernelBestKeeperiiiiPfS_PsS_S_S_ffS_S_ii_param_5];
	ld.param.u64 	%rd24, [_Z16kernelBestKeeperiiiiPfS_PsS_S_S_ffS_S_ii_param_6];
	ld.param.u64 	%rd19, [_Z16kernelBestKeeperiiiiPfS_PsS_S_S_ffS_S_ii_param_7];
	ld.param.u64 	%rd20, [_Z16kernelBestKeeperiiiiPfS_PsS_S_S_ffS_S_ii_param_8];
	ld.param.u64 	%rd25, [_Z16kernelBestKeeperiiiiPfS_PsS_S_S_ffS_S_ii_param_9];
	ld.param.f32 	%f127, [_Z16kernelBestKeeperiiiiPfS_PsS_S_S_ffS_S_ii_param_10];
	ld.param.f32 	%f128, [_Z16kernelBestKeeperiiiiPfS_PsS_S_S_ffS_S_ii_param_11];
	ld.param.u64 	%rd21, [_Z16kernelBestKeeperiiiiPfS_PsS_S_S_ffS_S_ii_param_12];
	ld.param.u64 	%rd26, [_Z16kernelBestKeeperiiiiPfS_PsS_S_S_ffS_S_ii_param_13];
	ld.param.u32 	%r128, [_Z16kernelBestKeeperiiiiPfS_PsS_S_S_ffS_S_ii_param_14];
	ld.param.u32 	%r129, [_Z16kernelBestKeeperiiiiPfS_PsS_S_S_ffS_S_ii_param_15];
	cvta.to.global.u64 	%rd1, %rd23;
	cvta.to.global.u64 	%rd2, %rd22;
	cvta.to.global.u64 	%rd3, %rd24;
	cvta.to.global.u64 	%rd4, %rd25;
	cvta.to.global.u64 	%rd5, %rd26;
	mov.u32 	%r131, %ctaid.x;
	mov.u32 	%r132, %ntid.x;
	mov.u32 	%r133, %tid.x;
	mad.lo.s32 	%r1, %r131, %r132, %r133;
	setp.ge.s32 	%p1, %r1, %r130;
	@%p1 bra 	$L__BB4_143;
	setp.lt.s32 	%p2, %r126, 1;
	mov.f32 	%f695, 0f00000000;
	@%p2 bra 	$L__BB4_126;
	mul.lo.s32 	%r2, %r126, %r1;
	setp.ne.s32 	%p3, %r129, 1;
	mul.lo.s32 	%r3, %r127, %r1;
	mov.f64 	%fd21, 0d4000000000000000;
	{
	.reg .b32 %temp; 
	mov.b64 	{%temp, %r4}, %fd21;
	}
	cvt.rn.f32.u32 	%f1, %r126;
	@%p3 bra 	$L__BB4_57;
	setp.eq.s32 	%p69, %r128, 2;
	@%p69 bra 	$L__BB4_30;
	setp.ne.s32 	%p70, %r128, 1;
	@%p70 bra 	$L__BB4_46;
	setp.lt.s32 	%p107, %r127, 1;
	@%p107 bra 	$L__BB4_19;
	and.b32  	%r5, %r127, 7;
	and.b32  	%r6, %r127, 3;
	and.b32  	%r7, %r127, 2147483640;
	and.b32  	%r8, %r127, 1;
	neg.s32 	%r9, %r7;
	add.s64 	%rd6, %rd1, 16;
	mov.b32 	%r364, 0;
	mov.f32 	%f695, 0f00000000;
$L__BB4_7:
	setp.lt.u32 	%p116, %r127, 8;
	add.s32 	%r312, %r364, %r2;
	mul.wide.s32 	%rd156, %r312, 4;
	add.s64 	%rd7, %rd5, %rd156;
	mov.b32 	%r368, 0;
	st.global.u32 	[%rd7], %r368;
	mov.f32 	%f647, 0f00000000;
	@%p116 bra 	$L__BB4_10;
	mov.f32 	%f647, 0f00000000;
	mov.u32 	%r365, %r3;
	mov.u32 	%r366, %r9;
$L__BB4_9:
	.pragma "nounroll";
	mul.wide.s32 	%rd157, %r365, 2;
	add.s64 	%rd158, %rd3, %rd157;
	mul.wide.s32 	%rd159, %r365, 4;
	add.s64 	%rd160, %rd6, %rd159;
	ld.global.s16 	%r313, [%rd158];
	mad.lo.s32 	%r314, %r126, %r313, %r364;
	mul.wide.s32 	%rd161, %r314, 4;
	add.s64 	%rd162, %rd2, %rd161;
	ld.global.f32 	%f481, [%rd162];
	ld.global.f32 	%f482, [%rd160+-16];
	fma.rn.f32 	%f483, %f481, %f482, %f647;
	st.global.f32 	[%rd7], %f483;
	ld.global.s16 	%r315, [%rd158+2];
	mad.lo.s32 	%r316, %r126, %r315, %r364;
	mul.wide.s32 	%rd163, %r316, 4;
	add.s64 	%rd164, %rd2, %rd163;
	ld.global.f32 	%f484, [%rd164];
	ld.global.f32 	%f485, [%rd160+-12];
	fma.rn.f32 	%f486, %f484, %f485, %f483;
	st.global.f32 	[%rd7], %f486;
	ld.global.s16 	%r317, [%rd158+4];
	mad.lo.s32 	%r318, %r126, %r317, %r364;
	mul.wide.s32 	%rd165, %r318, 4;
	add.s64 	%rd166, %rd2, %rd165;
	ld.global.f32 	%f487, [%rd166];
	ld.global.f32 	%f488, [%rd160+-8];
	fma.rn.f32 	%f489, %f487, %f488, %f486;
	st.global.f32 	[%rd7], %f489;
	ld.global.s16 	%r319, [%rd158+6];
	mad.lo.s32 	%r320, %r126, %r319, %r364;
	mul.wide.s32 	%rd167, %r320, 4;
	add.s64 	%rd168, %rd2, %rd167;
	ld.global.f32 	%f490, [%rd168];
	ld.global.f32 	%f491, [%rd160+-4];
	fma.rn.f32 	%f492, %f490, %f491, %f489;
	st.global.f32 	[%rd7], %f492;
	ld.global.s16 	%r321, [%rd158+8];
	mad.lo.s32 	%r322, %r126, %r321, %r364;
	mul.wide.s32 	%rd169, %r322, 4;
	add.s64 	%rd170, %rd2, %rd169;
	ld.global.f32 	%f493, [%rd170];
	ld.global.f32 	%f494, [%rd160];
	fma.rn.f32 	%f495, %f493, %f494, %f492;
	st.global.f32 	[%rd7], %f495;
	ld.global.s16 	%r323, [%rd158+10];
	mad.lo.s32 	%r324, %r126, %r323, %r364;
	mul.wide.s32 	%rd171, %r324, 4;
	add.s64 	%rd172, %rd2, %rd171;
	ld.global.f32 	%f496, [%rd172];
	ld.global.f32 	%f497, [%rd160+4];
	fma.rn.f32 	%f498, %f496, %f497, %f495;
	st.global.f32 	[%rd7], %f498;
	ld.global.s16 	%r325, [%rd158+12];
	mad.lo.s32 	%r326, %r126, %r325, %r364;
	mul.wide.s32 	%rd173, %r326, 4;
	add.s64 	%rd174, %rd2, %rd173;
	ld.global.f32 	%f499, [%rd174];
	ld.global.f32 	%f500, [%rd160+8];
	fma.rn.f32 	%f501, %f499, %f500, %f498;
	st.global.f32 	[%rd7], %f501;
	ld.global.s16 	%r327, [%rd158+14];
	mad.lo.s32 	%r328, %r126, %r327, %r364;
	mul.wide.s32 	%rd175, %r328, 4;
	add.s64 	%rd176, %rd2, %rd175;
	ld.global.f32 	%f502, [%rd176];
	ld.global.f32 	%f503, [%rd160+12];
	fma.rn.f32 	%f647, %f502, %f503, %f501;
	st.global.f32 	[%rd7], %f647;
	add.s32 	%r366, %r366, 8;
	add.s32 	%r365, %r365, 8;
	setp.ne.s32 	%p117, %r366, 0;
	mov.u32 	%r368, %r7;
	@%p117 bra 	$L__BB4_9;
$L__BB4_10:
	setp.eq.s32 	%p118, %r5, 0;
	@%p118 bra 	$L__BB4_18;
	add.s32 	%r329, %r5, -1;
	setp.lt.u32 	%p119, %r329, 3;
	@%p119 bra 	$L__BB4_13;
	add.s32 	%r330, %r368, %r3;
	mul.wide.s32 	%rd177, %r330, 2;
	add.s64 	%rd178, %rd3, %rd177;
	ld.global.s16 	%r331, [%rd178];
	mad.lo.s32 	%r332, %r126, %r331, %r364;
	mul.wide.s32 	%rd179, %r332, 4;
	add.s64 	%rd180, %rd2, %rd179;
	ld.global.f32 	%f504, [%rd180];
	mul.wide.s32 	%rd181, %r330, 4;
	add.s64 	%rd182, %rd1, %rd181;
	ld.global.f32 	%f505, [%rd182];
	fma.rn.f32 	%f506, %f504, %f505, %f647;
	st.global.f32 	[%rd7], %f506;
	ld.global.s16 	%r333, [%rd178+2];
	mad.lo.s32 	%r334, %r126, %r333, %r364;
	mul.wide.s32 	%rd183, %r334, 4;
	add.s64 	%rd184, %rd2, %rd183;
	ld.global.f32 	%f507, [%rd184];
	ld.global.f32 	%f508, [%rd182+4];
	fma.rn.f32 	%f509, %f507, %f508, %f506;
	st.global.f32 	[%rd7], %f509;
	ld.global.s16 	%r335, [%rd178+4];
	mad.lo.s32 	%r336, %r126, %r335, %r364;
	mul.wide.s32 	%rd185, %r336, 4;
	add.s64 	%rd186, %rd2, %rd185;
	ld.global.f32 	%f510, [%rd186];
	ld.global.f32 	%f511, [%rd182+8];
	fma.rn.f32 	%f512, %f510, %f511, %f509;
	st.global.f32 	[%rd7], %f512;
	ld.global.s16 	%r337, [%rd178+6];
	mad.lo.s32 	%r338, %r126, %r337, %r364;
	mul.wide.s32 	%rd187, %r338, 4;
	add.s64 	%rd188, %rd2, %rd187;
	ld.global.f32 	%f513, [%rd188];
	ld.global.f32 	%f514, [%rd182+12];
	fma.rn.f32 	%f647, %f513, %f514, %f512;
	st.global.f32 	[%rd7], %f647;
	add.s32 	%r368, %r368, 4;
$L__BB4_13:
	setp.eq.s32 	%p120, %r6, 0;
	@%p120 bra 	$L__BB4_18;
	setp.eq.s32 	%p121, %r6, 1;
	@%p121 bra 	$L__BB4_16;
	add.s32 	%r339, %r368, %r3;
	mul.wide.s32 	%rd189, %r339, 2;
	add.s64 	%rd190, %rd3, %rd189;
	ld.global.s16 	%r340, [%rd190];
	mad.lo.s32 	%r341, %r126, %r340, %r364;
	mul.wide.s32 	%rd191, %r341, 4;
	add.s64 	%rd192, %rd2, %rd191;
	ld.global.f32 	%f515, [%rd192];
	mul.wide.s32 	%rd193, %r339, 4;
	add.s64 	%rd194, %rd1, %rd193;
	ld.global.f32 	%f516, [%rd194];
	fma.rn.f32 	%f517, %f515, %f516, %f647;
	st.global.f32 	[%rd7], %f517;
	ld.global.s16 	%r342, [%rd190+2];
	mad.lo.s32 	%r343, %r126, %r342, %r364;
	mul.wide.s32 	%rd195, %r343, 4;
	add.s64 	%rd196, %rd2, %rd195;
	ld.global.f32 	%f518, [%rd196];
	ld.global.f32 	%f519, [%rd194+4];
	fma.rn.f32 	%f647, %f518, %f519, %f517;
	st.global.f32 	[%rd7], %f647;
	add.s32 	%r368, %r368, 2;
$L__BB4_16:
	setp.eq.s32 	%p122, %r8, 0;
	@%p122 bra 	$L__BB4_18;
	add.s32 	%r344, %r368, %r3;
	mul.wide.s32 	%rd197, %r344, 2;
	add.s64 	%rd198, %rd3, %rd197;
	ld.global.s16 	%r345, [%rd198];
	mad.lo.s32 	%r346, %r126, %r345, %r364;
	mul.wide.s32 	%rd199, %r346, 4;
	add.s64 	%rd200, %rd2, %rd199;
	ld.global.f32 	%f520, [%rd200];
	mul.wide.s32 	%rd201, %r344, 4;
	add.s64 	%rd202, %rd1, %rd201;
	ld.global.f32 	%f521, [%rd202];
	fma.rn.f32 	%f647, %f520, %f521, %f647;
	st.global.f32 	[%rd7], %f647;
$L__BB4_18:
	div.rn.f32 	%f522, %f647, %f1;
	add.f32 	%f695, %f695, %f522;
	add.s32 	%r364, %r364, 1;
	setp.eq.s32 	%p123, %r364, %r126;
	@%p123 bra 	$L__BB4_126;
	bra.uni 	$L__BB4_7;
$L__BB4_19:
	add.s32 	%r299, %r126, -1;
	and.b32  	%r21, %r126, 7;
	setp.lt.u32 	%p108, %r299, 7;
	mov.b32 	%r372, 0;
	mov.f32 	%f695, 0f00000000;
	@%p108 bra 	$L__BB4_22;
	and.b32  	%r372, %r126, 2147483640;
	mov.f32 	%f695, 0f00000000;
	div.rn.f32 	%f13, %f695, %f1;
	mov.b32 	%r370, 0;
$L__BB4_21:
	.pragma "nounroll";
	add.s32 	%r301, %r370, %r2;
	mul.wide.s32 	%rd148, %r301, 4;
	add.s64 	%rd149, %rd5, %rd148;
	mov.b32 	%r302, 0;
	st.global.u32 	[%rd149], %r302;
	add.f32 	%f459, %f695, %f13;
	st.global.u32 	[%rd149+4], %r302;
	add.f32 	%f460, %f459, %f13;
	st.global.u32 	[%rd149+8], %r302;
	add.f32 	%f461, %f460, %f13;
	st.global.u32 	[%rd149+12], %r302;
	add.f32 	%f462, %f461, %f13;
	st.global.u32 	[%rd149+16], %r302;
	add.f32 	%f463, %f462, %f13;
	st.global.u32 	[%rd149+20], %r302;
	add.f32 	%f464, %f463, %f13;
	st.global.u32 	[%rd149+24], %r302;
	add.f32 	%f465, %f464, %f13;
	st.global.u32 	[%rd149+28], %r302;
	add.f32 	%f695, %f465, %f13;
	add.s32 	%r370, %r370, 8;
	setp.ne.s32 	%p109, %r370, %r372;
	@%p109 bra 	$L__BB4_21;
$L__BB4_22:
	setp.eq.s32 	%p110, %r21, 0;
	@%p110 bra 	$L__BB4_126;
	and.b32  	%r26, %r126, 3;
	setp.lt.u32 	%p111, %r21, 4;
	@%p111 bra 	$L__BB4_25;
	add.s32 	%r303, %r372, %r2;
	mul.wide.s32 	%rd150, %r303, 4;
	add.s64 	%rd151, %rd5, %rd150;
	mov.b32 	%r304, 0;
	st.global.u32 	[%rd151], %r304;
	mov.f32 	%f467, 0f00000000;
	div.rn.f32 	%f468, %f467, %f1;
	add.f32 	%f469, %f695, %f468;
	st.global.u32 	[%rd151+4], %r304;
	add.f32 	%f470, %f469, %f468;
	st.global.u32 	[%rd151+8], %r304;
	add.f32 	%f471, %f470, %f468;
	st.global.u32 	[%rd151+12], %r304;
	add.f32 	%f695, %f471, %f468;
	add.s32 	%r372, %r372, 4;
$L__BB4_25:
	setp.eq.s32 	%p112, %r26, 0;
	@%p112 bra 	$L__BB4_126;
	setp.eq.s32 	%p113, %r26, 1;
	@%p113 bra 	$L__BB4_28;
	add.s32 	%r305, %r372, %r2;
	mul.wide.s32 	%rd152, %r305, 4;
	add.s64 	%rd153, %rd5, %rd152;
	mov.b32 	%r306, 0;
	st.global.u32 	[%rd153], %r306;
	mov.f32 	%f473, 0f00000000;
	div.rn.f32 	%f474, %f473, %f1;
	add.f32 	%f475, %f695, %f474;
	st.global.u32 	[%rd153+4], %r306;
	add.f32 	%f695, %f475, %f474;
	add.s32 	%r372, %r372, 2;
$L__BB4_28:
	and.b32  	%r307, %r126, 1;
	setp.eq.b32 	%p114, %r307, 1;
	not.pred 	%p115, %p114;
	@%p115 bra 	$L__BB4_126;
	add.s32 	%r308, %r372, %r2;
	mul.wide.s32 	%rd154, %r308, 4;
	add.s64 	%rd155, %rd5, %rd154;
	mov.b32 	%r309, 0;
	st.global.u32 	[%rd155], %r309;
	mov.f32 	%f476, 0f00000000;
	div.rn.f32 	%f477, %f476, %f1;
	add.f32 	%f695, %f695, %f477;
	bra.uni 	$L__BB4_126;
$L__BB4_30:
	add.s32 	%r31, %r127, -1;
	and.b32  	%r32, %r127, 3;
	and.b32  	%r33, %r127, 2147483644;
	and.b32  	%r34, %r127, 1;
	mov.b32 	%r374, 0;
	mov.f32 	%f695, 0f00000000;
$L__BB4_31:
	setp.gt.s32 	%p71, %r127, 0;
	add.s32 	%r242, %r374, %r2;
	mul.wide.s32 	%rd118, %r242, 4;
	add.s64 	%rd8, %rd5, %rd118;
	mov.b32 	%r243, 0;
	st.global.u32 	[%rd8], %r243;
	mov.f32 	%f657, 0f00000000;
	@%p71 bra 	$L__BB4_38;
$L__BB4_32:
	setp.lt.s32 	%p98, %r4, 0;
	cvt.f64.f32 	%fd70, %f657;
	{
	.reg .b32 %temp; 
	mov.b64 	{%temp, %r38}, %fd70;
	}
	shr.u32 	%r291, %r38, 20;
	and.b32  	%r292, %r291, 2047;
	add.s32 	%r293, %r292, -1012;
	mov.b64 	%rd145, %fd70;
	shl.b64 	%rd146, %rd145, %r293;
	setp.eq.s64 	%p99, %rd146, -9223372036854775808;
	{ // callseq 57, 0
	.param .b64 param0;
	st.param.f64 	[param0], %fd70;
	.param .b64 retval0;
	call.uni (retval0), 
	__internal_accurate_pow, 
	(
	param0
	);
	ld.param.f64 	%fd71, [retval0];
	} // callseq 57
	neg.f64 	%fd73, %fd71;
	selp.f64 	%fd74, %fd73, %fd71, %p99;
	selp.f64 	%fd75, %fd74, %fd71, %p98;
	cvt.rzi.f64.f64 	%fd76, %fd70;
	setp.neu.f64 	%p100, %fd76, %fd70;
	selp.f64 	%fd78, 0dFFF8000000000000, %fd75, %p100;
	selp.f64 	%fd85, %fd78, %fd75, %p98;
	add.f64 	%fd79, %fd70, 0d4000000000000000;
	{
	.reg .b32 %temp; 
	mov.b64 	{%temp, %r294}, %fd79;
	}
	and.b32  	%r295, %r294, 2146435072;
	setp.ne.s32 	%p101, %r295, 2146435072;
	@%p101 bra 	$L__BB4_37;
	setp.nan.f32 	%p102, %f657, %f657;
	@%p102 bra 	$L__BB4_36;
	abs.f64 	%fd80, %fd70;
	setp.neu.f64 	%p103, %fd80, 0d7FF0000000000000;
	@%p103 bra 	$L__BB4_37;
	setp.lt.s32 	%p104, %r38, 0;
	selp.b32 	%r296, 0, 2146435072, %p104;
	mov.b32 	%r297, 0;
	mov.b64 	%fd85, {%r297, %r296};
	bra.uni 	$L__BB4_37;
$L__BB4_36:
	mov.f64 	%fd81, 0d4000000000000000;
	add.rn.f64 	%fd85, %fd81, %fd70;
$L__BB4_37:
	setp.eq.f32 	%p105, %f657, 0f00000000;
	cvt.rn.f32.f64 	%f453, %fd85;
	selp.f32 	%f454, 0f3F800000, %f453, %p105;
	st.global.f32 	[%rd8], %f454;
	div.rn.f32 	%f455, %f454, %f1;
	add.f32 	%f695, %f695, %f455;
	add.s32 	%r374, %r374, 1;
	setp.eq.s32 	%p106, %r374, %r126;
	@%p106 bra 	$L__BB4_126;
	bra.uni 	$L__BB4_31;
$L__BB4_38:
	setp.lt.u32 	%p72, %r31, 3;
	mov.b32 	%r377, 0;
	mov.f32 	%f657, 0f00000000;
	@%p72 bra 	$L__BB4_41;
	mov.b32 	%r375, 0;
	mov.f32 	%f657, 0f00000000;
$L__BB4_40:
	.pragma "nounroll";
	add.s32 	%r246, %r375, %r3;
	mul.wide.s32 	%rd119, %r246, 2;
	add.s64 	%rd120, %rd3, %rd119;
	ld.global.s16 	%r247, [%rd120];
	mad.lo.s32 	%r248, %r126, %r247, %r374;
	mul.wide.s32 	%rd121, %r248, 4;
	add.s64 	%rd122, %rd2, %rd121;
	ld.global.f32 	%f274, [%rd122];
	setp.lt.f32 	%p73, %f274, 0f00800000;
	mul.f32 	%f275, %f274, 0f4B000000;
	selp.f32 	%f276, %f275, %f274, %p73;
	selp.f32 	%f277, 0fC1B80000, 0f00000000, %p73;
	mov.b32 	%r249, %f276;
	add.s32 	%r250, %r249, -1060439283;
	and.b32  	%r251, %r250, -8388608;
	sub.s32 	%r252, %r249, %r251;
	mov.b32 	%f278, %r252;
	cvt.rn.f32.s32 	%f279, %r251;
	fma.rn.f32 	%f280, %f279, 0f34000000, %f277;
	add.f32 	%f281, %f278, 0fBF800000;
	fma.rn.f32 	%f282, %f281, 0f3DC6B27F, 0fBE2C7F30;
	fma.rn.f32 	%f283, %f282, %f281, 0f3E2FCF2A;
	fma.rn.f32 	%f284, %f283, %f281, 0fBE374E43;
	fma.rn.f32 	%f285, %f284, %f281, 0f3E520BF4;
	fma.rn.f32 	%f286, %f285, %f281, 0fBE763C8B;
	fma.rn.f32 	%f287, %f286, %f281, 0f3E93BF99;
	fma.rn.f32 	%f288, %f287, %f281, 0fBEB8AA49;
	fma.rn.f32 	%f289, %f288, %f281, 0f3EF6384A;
	fma.rn.f32 	%f290, %f289, %f281, 0fBF38AA3B;
	mul.f32 	%f291, %f281, %f290;
	mul.f32 	%f292, %f281, %f291;
	fma.rn.f32 	%f293, %f281, 0f3FB8AA3B, %f292;
	add.f32 	%f294, %f280, %f293;
	setp.gt.u32 	%p74, %r249, 2139095039;
	fma.rn.f32 	%f295, %f276, 0f7F800000, 0f7F800000;
	selp.f32 	%f296, %f295, %f294, %p74;
	setp.eq.f32 	%p75, %f276, 0f00000000;
	selp.f32 	%f297, 0fFF800000, %f296, %p75;
	mul.wide.s32 	%rd123, %r246, 4;
	add.s64 	%rd124, %rd1, %rd123;
	ld.global.f32 	%f298, [%rd124];
	fma.rn.f32 	%f299, %f298, %f297, %f657;
	st.global.f32 	[%rd8], %f299;
	ld.global.s16 	%r253, [%rd120+2];
	mad.lo.s32 	%r254, %r126, %r253, %r374;
	mul.wide.s32 	%rd125, %r254, 4;
	add.s64 	%rd126, %rd2, %rd125;
	ld.global.f32 	%f300, [%rd126];
	setp.lt.f32 	%p76, %f300, 0f00800000;
	mul.f32 	%f301, %f300, 0f4B000000;
	selp.f32 	%f302, %f301, %f300, %p76;
	selp.f32 	%f303, 0fC1B80000, 0f00000000, %p76;
	mov.b32 	%r255, %f302;
	add.s32 	%r256, %r255, -1060439283;
	and.b32  	%r257, %r256, -8388608;
	sub.s32 	%r258, %r255, %r257;
	mov.b32 	%f304, %r258;
	cvt.rn.f32.s32 	%f305, %r257;
	fma.rn.f32 	%f306, %f305, 0f34000000, %f303;
	add.f32 	%f307, %f304, 0fBF800000;
	fma.rn.f32 	%f308, %f307, 0f3DC6B27F, 0fBE2C7F30;
	fma.rn.f32 	%f309, %f308, %f307, 0f3E2FCF2A;
	fma.rn.f32 	%f310, %f309, %f307, 0fBE374E43;
	fma.rn.f32 	%f311, %f310, %f307, 0f3E520BF4;
	fma.rn.f32 	%f312, %f311, %f307, 0fBE763C8B;
	fma.rn.f32 	%f313, %f312, %f307, 0f3E93BF99;
	fma.rn.f32 	%f314, %f313, %f307, 0fBEB8AA49;
	fma.rn.f32 	%f315, %f314, %f307, 0f3EF6384A;
	fma.rn.f32 	%f316, %f315, %f307, 0fBF38AA3B;
	mul.f32 	%f317, %f307, %f316;
	mul.f32 	%f318, %f307, %f317;
	fma.rn.f32 	%f319, %f307, 0f3FB8AA3B, %f318;
	add.f32 	%f320, %f306, %f319;
	setp.gt.u32 	%p77, %r255, 2139095039;
	fma.rn.f32 	%f321, %f302, 0f7F800000, 0f7F800000;
	selp.f32 	%f322, %f321, %f320, %p77;
	setp.eq.f32 	%p78, %f302, 0f00000000;
	selp.f32 	%f323, 0fFF800000, %f322, %p78;
	ld.global.f32 	%f324, [%rd124+4];
	fma.rn.f32 	%f325, %f324, %f323, %f299;
	st.global.f32 	[%rd8], %f325;
	ld.global.s16 	%r259, [%rd120+4];
	mad.lo.s32 	%r260, %r126, %r259, %r374;
	mul.wide.s32 	%rd127, %r260, 4;
	add.s64 	%rd128, %rd2, %rd127;
	ld.global.f32 	%f326, [%rd128];
	setp.lt.f32 	%p79, %f326, 0f00800000;
	mul.f32 	%f327, %f326, 0f4B000000;
	selp.f32 	%f328, %f327, %f326, %p79;
	selp.f32 	%f329, 0fC1B80000, 0f00000000, %p79;
	mov.b32 	%r261, %f328;
	add.s32 	%r262, %r261, -1060439283;
	and.b32  	%r263, %r262, -8388608;
	sub.s32 	%r264, %r261, %r263;
	mov.b32 	%f330, %r264;
	cvt.rn.f32.s32 	%f331, %r263;
	fma.rn.f32 	%f332, %f331, 0f34000000, %f329;
	add.f32 	%f333, %f330, 0fBF800000;
	fma.rn.f32 	%f334, %f333, 0f3DC6B27F, 0fBE2C7F30;
	fma.rn.f32 	%f335, %f334, %f333, 0f3E2FCF2A;
	fma.rn.f32 	%f336, %f335, %f333, 0fBE374E43;
	fma.rn.f32 	%f337, %f336, %f333, 0f3E520BF4;
	fma.rn.f32 	%f338, %f337, %f333, 0fBE763C8B;
	fma.rn.f32 	%f339, %f338, %f333, 0f3E93BF99;
	fma.rn.f32 	%f340, %f339, %f333, 0fBEB8AA49;
	fma.rn.f32 	%f341, %f340, %f333, 0f3EF6384A;
	fma.rn.f32 	%f342, %f341, %f333, 0fBF38AA3B;
	mul.f32 	%f343, %f333, %f342;
	mul.f32 	%f344, %f333, %f343;
	fma.rn.f32 	%f345, %f333, 0f3FB8AA3B, %f344;
	add.f32 	%f346, %f332, %f345;
	setp.gt.u32 	%p80, %r261, 2139095039;
	fma.rn.f32 	%f347, %f328, 0f7F800000, 0f7F800000;
	selp.f32 	%f348, %f347, %f346, %p80;
	setp.eq.f32 	%p81, %f328, 0f00000000;
	selp.f32 	%f349, 0fFF800000, %f348, %p81;
	ld.global.f32 	%f350, [%rd124+8];
	fma.rn.f32 	%f351, %f350, %f349, %f325;
	st.global.f32 	[%rd8], %f351;
	ld.global.s16 	%r265, [%rd120+6];
	mad.lo.s32 	%r266, %r126, %r265, %r374;
	mul.wide.s32 	%rd129, %r266, 4;
	add.s64 	%rd130, %rd2, %rd129;
	ld.global.f32 	%f352, [%rd130];
	setp.lt.f32 	%p82, %f352, 0f00800000;
	mul.f32 	%f353, %f352, 0f4B000000;
	selp.f32 	%f354, %f353, %f352, %p82;
	selp.f32 	%f355, 0fC1B80000, 0f00000000, %p82;
	mov.b32 	%r267, %f354;
	add.s32 	%r268, %r267, -1060439283;
	and.b32  	%r269, %r268, -8388608;
	sub.s32 	%r270, %r267, %r269;
	mov.b32 	%f356, %r270;
	cvt.rn.f32.s32 	%f357, %r269;
	fma.rn.f32 	%f358, %f357, 0f34000000, %f355;
	add.f32 	%f359, %f356, 0fBF800000;
	fma.rn.f32 	%f360, %f359, 0f3DC6B27F, 0fBE2C7F30;
	fma.rn.f32 	%f361, %f360, %f359, 0f3E2FCF2A;
	fma.rn.f32 	%f362, %f361, %f359, 0fBE374E43;
	fma.rn.f32 	%f363, %f362, %f359, 0f3E520BF4;
	fma.rn.f32 	%f364, %f363, %f359, 0fBE763C8B;
	fma.rn.f32 	%f365, %f364, %f359, 0f3E93BF99;
	fma.rn.f32 	%f366, %f365, %f359, 0fBEB8AA49;
	fma.rn.f32 	%f367, %f366, %f359, 0f3EF6384A;
	fma.rn.f32 	%f368, %f367, %f359, 0fBF38AA3B;
	mul.f32 	%f369, %f359, %f368;
	mul.f32 	%f370, %f359, %f369;
	fma.rn.f32 	%f371, %f359, 0f3FB8AA3B, %f370;
	add.f32 	%f372, %f358, %f371;
	setp.gt.u32 	%p83, %r267, 2139095039;
	fma.rn.f32 	%f373, %f354, 0f7F800000, 0f7F800000;
	selp.f32 	%f374, %f373, %f372, %p83;
	setp.eq.f32 	%p84, %f354, 0f00000000;
	selp.f32 	%f375, 0fFF800000, %f374, %p84;
	ld.global.f32 	%f376, [%rd124+12];
	fma.rn.f32 	%f657, %f376, %f375, %f351;
	st.global.f32 	[%rd8], %f657;
	add.s32 	%r375, %r375, 4;
	setp.eq.s32 	%p85, %r375, %r33;
	mov.u32 	%r377, %r33;
	@%p85 bra 	$L__BB4_41;
	bra.uni 	$L__BB4_40;
$L__BB4_41:
	setp.eq.s32 	%p86, %r32, 0;
	@%p86 bra 	$L__BB4_32;
	setp.eq.s32 	%p87, %r32, 1;
	@%p87 bra 	$L__BB4_44;
	add.s32 	%r271, %r377, %r3;
	mul.wide.s32 	%rd131, %r271, 2;
	add.s64 	%rd132, %rd3, %rd131;
	ld.global.s16 	%r272, [%rd132];
	mad.lo.s32 	%r273, %r126, %r272, %r374;
	mul.wide.s32 	%rd133, %r273, 4;
	add.s64 	%rd134, %rd2, %rd133;
	ld.global.f32 	%f377, [%rd134];
	setp.lt.f32 	%p88, %f377, 0f00800000;
	mul.f32 	%f378, %f377, 0f4B000000;
	selp.f32 	%f379, %f378, %f377, %p88;
	selp.f32 	%f380, 0fC1B80000, 0f00000000, %p88;
	mov.b32 	%r274, %f379;
	add.s32 	%r275, %r274, -1060439283;
	and.b32  	%r276, %r275, -8388608;
	sub.s32 	%r277, %r274, %r276;
	mov.b32 	%f381, %r277;
	cvt.rn.f32.s32 	%f382, %r276;
	fma.rn.f32 	%f383, %f382, 0f34000000, %f380;
	add.f32 	%f384, %f381, 0fBF800000;
	fma.rn.f32 	%f385, %f384, 0f3DC6B27F, 0fBE2C7F30;
	fma.rn.f32 	%f386, %f385, %f384, 0f3E2FCF2A;
	fma.rn.f32 	%f387, %f386, %f384, 0fBE374E43;
	fma.rn.f32 	%f388, %f387, %f384, 0f3E520BF4;
	fma.rn.f32 	%f389, %f388, %f384, 0fBE763C8B;
	fma.rn.f32 	%f390, %f389, %f384, 0f3E93BF99;
	fma.rn.f32 	%f391, %f390, %f384, 0fBEB8AA49;
	fma.rn.f32 	%f392, %f391, %f384, 0f3EF6384A;
	fma.rn.f32 	%f393, %f392, %f384, 0fBF38AA3B;
	mul.f32 	%f394, %f384, %f393;
	mul.f32 	%f395, %f384, %f394;
	fma.rn.f32 	%f396, %f384, 0f3FB8AA3B, %f395;
	add.f32 	%f397, %f383, %f396;
	setp.gt.u32 	%p89, %r274, 2139095039;
	fma.rn.f32 	%f398, %f379, 0f7F800000, 0f7F800000;
	selp.f32 	%f399, %f398, %f397, %p89;
	setp.eq.f32 	%p90, %f379, 0f00000000;
	selp.f32 	%f400, 0fFF800000, %f399, %p90;
	mul.wide.s32 	%rd135, %r271, 4;
	add.s64 	%rd136, %rd1, %rd135;
	ld.global.f32 	%f401, [%rd136];
	fma.rn.f32 	%f402, %f401, %f400, %f657;
	st.global.f32 	[%rd8], %f402;
	ld.global.s16 	%r278, [%rd132+2];
	mad.lo.s32 	%r279, %r126, %r278, %r374;
	mul.wide.s32 	%rd137, %r279, 4;
	add.s64 	%rd138, %rd2, %rd137;
	ld.global.f32 	%f403, [%rd138];
	setp.lt.f32 	%p91, %f403, 0f00800000;
	mul.f32 	%f404, %f403, 0f4B000000;
	selp.f32 	%f405, %f404, %f403, %p91;
	selp.f32 	%f406, 0fC1B80000, 0f00000000, %p91;
	mov.b32 	%r280, %f405;
	add.s32 	%r281, %r280, -1060439283;
	and.b32  	%r282, %r281, -8388608;
	sub.s32 	%r283, %r280, %r282;
	mov.b32 	%f407, %r283;
	cvt.rn.f32.s32 	%f408, %r282;
	fma.rn.f32 	%f409, %f408, 0f34000000, %f406;
	add.f32 	%f410, %f407, 0fBF800000;
	fma.rn.f32 	%f411, %f410, 0f3DC6B27F, 0fBE2C7F30;
	fma.rn.f32 	%f412, %f411, %f410, 0f3E2FCF2A;
	fma.rn.f32 	%f413, %f412, %f410, 0fBE374E43;
	fma.rn.f32 	%f414, %f413, %f410, 0f3E520BF4;
	fma.rn.f32 	%f415, %f414, %f410, 0fBE763C8B;
	fma.rn.f32 	%f416, %f415, %f410, 0f3E93BF99;
	fma.rn.f32 	%f417, %f416, %f410, 0fBEB8AA49;
	fma.rn.f32 	%f418, %f417, %f410, 0f3EF6384A;
	fma.rn.f32 	%f419, %f418, %f410, 0fBF38AA3B;
	mul.f32 	%f420, %f410, %f419;
	mul.f32 	%f421, %f410, %f420;
	fma.rn.f32 	%f422, %f410, 0f3FB8AA3B, %f421;
	add.f32 	%f423, %f409, %f422;
	setp.gt.u32 	%p92, %r280, 2139095039;
	fma.rn.f32 	%f424, %f405, 0f7F800000, 0f7F800000;
	selp.f32 	%f425, %f424, %f423, %p92;
	setp.eq.f32 	%p93, %f405, 0f00000000;
	selp.f32 	%f426, 0fFF800000, %f425, %p93;
	ld.global.f32 	%f427, [%rd136+4];
	fma.rn.f32 	%f657, %f427, %f426, %f402;
	st.global.f32 	[%rd8], %f657;
	add.s32 	%r377, %r377, 2;
$L__BB4_44:
	setp.eq.s32 	%p94, %r34, 0;
	@%p94 bra 	$L__BB4_32;
	add.s32 	%r284, %r377, %r3;
	mul.wide.s32 	%rd139, %r284, 2;
	add.s64 	%rd140, %rd3, %rd139;
	ld.global.s16 	%r285, [%rd140];
	mad.lo.s32 	%r286, %r126, %r285, %r374;
	mul.wide.s32 	%rd141, %r286, 4;
	add.s64 	%rd142, %rd2, %rd141;
	ld.global.f32 	%f428, [%rd142];
	setp.lt.f32 	%p95, %f428, 0f00800000;
	mul.f32 	%f429, %f428, 0f4B000000;
	selp.f32 	%f430, %f429, %f428, %p95;
	selp.f32 	%f431, 0fC1B80000, 0f00000000, %p95;
	mov.b32 	%r287, %f430;
	add.s32 	%r288, %r287, -1060439283;
	and.b32  	%r289, %r288, -8388608;
	sub.s32 	%r290, %r287, %r289;
	mov.b32 	%f432, %r290;
	cvt.rn.f32.s32 	%f433, %r289;
	fma.rn.f32 	%f434, %f433, 0f34000000, %f431;
	add.f32 	%f435, %f432, 0fBF800000;
	fma.rn.f32 	%f436, %f435, 0f3DC6B27F, 0fBE2C7F30;
	fma.rn.f32 	%f437, %f436, %f435, 0f3E2FCF2A;
	fma.rn.f32 	%f438, %f437, %f435, 0fBE374E43;
	fma.rn.f32 	%f439, %f438, %f435, 0f3E520BF4;
	fma.rn.f32 	%f440, %f439, %f435, 0fBE763C8B;
	fma.rn.f32 	%f441, %f440, %f435, 0f3E93BF99;
	fma.rn.f32 	%f442, %f441, %f435, 0fBEB8AA49;
	fma.rn.f32 	%f443, %f442, %f435, 0f3EF6384A;
	fma.rn.f32 	%f444, %f443, %f435, 0fBF38AA3B;
	mul.f32 	%f445, %f435, %f444;
	mul.f32 	%f446, %f435, %f445;
	fma.rn.f32 	%f447, %f435, 0f3FB8AA3B, %f446;
	add.f32 	%f448, %f434, %f447;
	setp.gt.u32 	%p96, %r287, 2139095039;
	fma.rn.f32 	%f449, %f430, 0f7F800000, 0f7F800000;
	selp.f32 	%f450, %f449, %f448, %p96;
	setp.eq.f32 	%p97, %f430, 0f00000000;
	selp.f32 	%f451, 0fFF800000, %f450, %p97;
	mul.wide.s32 	%rd143, %r284, 4;
	add.s64 	%rd144, %rd1, %rd143;
	ld.global.f32 	%f452, [%rd144];
	fma.rn.f32 	%f657, %f452, %f451, %f657;
	bra.uni 	$L__BB4_32;
$L__BB4_46:
	add.s32 	%r348, %r126, -1;
	and.b32  	%r43, %r126, 7;
	setp.lt.u32 	%p124, %r348, 7;
	mov.b32 	%r381, 0;
	mov.f32 	%f695, 0f00000000;
	@%p124 bra 	$L__BB4_49;
	and.b32  	%r381, %r126, 2147483640;
	mov.f32 	%f695, 0f00000000;
	div.rn.f32 	%f34, %f695, %f1;
	neg.s32 	%r379, %r381;
	add.s64 	%rd9, %rd5, 16;
	mov.u32 	%r378, %r2;
$L__BB4_48:
	.pragma "nounroll";
	mul.wide.s32 	%rd203, %r378, 4;
	add.s64 	%rd204, %rd9, %rd203;
	mov.b32 	%r349, 0;
	st.global.u32 	[%rd204+-16], %r349;
	add.f32 	%f526, %f695, %f34;
	st.global.u32 	[%rd204+-12], %r349;
	add.f32 	%f527, %f526, %f34;
	st.global.u32 	[%rd204+-8], %r349;
	add.f32 	%f528, %f527, %f34;
	st.global.u32 	[%rd204+-4], %r349;
	add.f32 	%f529, %f528, %f34;
	st.global.u32 	[%rd204], %r349;
	add.f32 	%f530, %f529, %f34;
	st.global.u32 	[%rd204+4], %r349;
	add.f32 	%f531, %f530, %f34;
	st.global.u32 	[%rd204+8], %r349;
	add.f32 	%f532, %f531, %f34;
	st.global.u32 	[%rd204+12], %r349;
	add.f32 	%f695, %f532, %f34;
	add.s32 	%r379, %r379, 8;
	add.s32 	%r378, %r378, 8;
	setp.ne.s32 	%p125, %r379, 0;
	@%p125 bra 	$L__BB4_48;
$L__BB4_49:
	setp.eq.s32 	%p126, %r43, 0;
	@%p126 bra 	$L__BB4_126;
	and.b32  	%r51, %r126, 3;
	setp.lt.u32 	%p127, %r43, 4;
	@%p127 bra 	$L__BB4_52;
	add.s32 	%r350, %r381, %r2;
	mul.wide.s32 	%rd205, %r350, 4;
	add.s64 	%rd206, %rd5, %rd205;
	mov.b32 	%r351, 0;
	st.global.u32 	[%rd206], %r351;
	mov.f32 	%f534, 0f00000000;
	div.rn.f32 	%f535, %f534, %f1;
	add.f32 	%f536, %f695, %f535;
	st.global.u32 	[%rd206+4], %r351;
	add.f32 	%f537, %f536, %f535;
	st.global.u32 	[%rd206+8], %r351;
	add.f32 	%f538, %f537, %f535;
	st.global.u32 	[%rd206+12], %r351;
	add.f32 	%f695, %f538, %f535;
	add.s32 	%r381, %r381, 4;
$L__BB4_52:
	setp.eq.s32 	%p128, %r51, 0;
	@%p128 bra 	$L__BB4_126;
	setp.eq.s32 	%p129, %r51, 1;
	@%p129 bra 	$L__BB4_55;
	add.s32 	%r352, %r381, %r2;
	mul.wide.s32 	%rd207, %r352, 4;
	add.s64 	%rd208, %rd5, %rd207;
	mov.b32 	%r353, 0;
	st.global.u32 	[%rd208], %r353;
	mov.f32 	%f540, 0f00000000;
	div.rn.f32 	%f541, %f540, %f1;
	add.f32 	%f542, %f695, %f541;
	st.global.u32 	[%rd208+4], %r353;
	add.f32 	%f695, %f542, %f541;
	add.s32 	%r381, %r381, 2;
$L__BB4_55:
	and.b32  	%r354, %r126, 1;
	setp.eq.b32 	%p130, %r354, 1;
	not.pred 	%p131, %p130;
	@%p131 bra 	$L__BB4_126;
	add.s32 	%r355, %r381, %r2;
	mul.wide.s32 	%rd209, %r355, 4;
	add.s64 	%rd210, %rd5, %rd209;
	mov.b32 	%r356, 0;
	st.global.u32 	[%rd210], %r356;
	mov.f32 	%f543, 0f00000000;
	div.rn.f32 	%f544, %f543, %f1;
	add.f32 	%f695, %f695, %f544;
	bra.uni 	$L__BB4_126;
$L__BB4_57:
	setp.eq.s32 	%p4, %r128, 2;
	@%p4 bra 	$L__BB4_90;
	setp.ne.s32 	%p5, %r128, 1;
	@%p5 bra 	$L__BB4_115;
	setp.lt.s32 	%p23, %r127, 1;
	@%p23 bra 	$L__BB4_82;
	and.b32  	%r56, %r127, 1;
	and.b32  	%r57, %r127, 2147483646;
	mov.b32 	%r383, 0;
	mov.f32 	%f695, 0f00000000;
$L__BB4_61:
	setp.eq.s32 	%p30, %r127, 1;
	add.s32 	%r196, %r383, %r2;
	mul.wide.s32 	%rd88, %r196, 4;
	add.s64 	%rd10, %rd5, %rd88;
	mov.b32 	%r385, 0;
	st.global.u32 	[%rd10], %r385;
	mov.f32 	%f669, 0f00000000;
	@%p30 bra 	$L__BB4_74;
	mov.b32 	%r384, 0;
	mov.f32 	%f669, 0f00000000;
$L__BB4_63:
	setp.lt.s32 	%p31, %r4, 0;
	add.s32 	%r60, %r384, %r3;
	mul.wide.s32 	%rd89, %r60, 2;
	add.s64 	%rd11, %rd3, %rd89;
	ld.global.s16 	%r198, [%rd11];
	mad.lo.s32 	%r199, %r126, %r198, %r383;
	mul.wide.s32 	%rd90, %r199, 4;
	add.s64 	%rd91, %rd2, %rd90;
	ld.global.f32 	%f213, [%rd91];
	mov.f32 	%f214, 0f41F00000;
	sub.f32 	%f48, %f214, %f213;
	cvt.f64.f32 	%fd22, %f48;
	{
	.reg .b32 %temp; 
	mov.b64 	{%temp, %r61}, %fd22;
	}
	shr.u32 	%r200, %r61, 20;
	and.b32  	%r201, %r200, 2047;
	add.s32 	%r202, %r201, -1012;
	mov.b64 	%rd92, %fd22;
	shl.b64 	%rd93, %rd92, %r202;
	setp.eq.s64 	%p32, %rd93, -9223372036854775808;
	{ // callseq 54, 0
	.param .b64 param0;
	st.param.f64 	[param0], %fd22;
	.param .b64 retval0;
	call.uni (retval0), 
	__internal_accurate_pow, 
	(
	param0
	);
	ld.param.f64 	%fd23, [retval0];
	} // callseq 54
	neg.f64 	%fd25, %fd23;
	selp.f64 	%fd26, %fd25, %fd23, %p32;
	selp.f64 	%fd27, %fd26, %fd23, %p31;
	cvt.rzi.f64.f64 	%fd28, %fd22;
	setp.neu.f64 	%p33, %fd28, %fd22;
	selp.f64 	%fd30, 0dFFF8000000000000, %fd27, %p33;
	selp.f64 	%fd86, %fd30, %fd27, %p31;
	add.f64 	%fd31, %fd22, 0d4000000000000000;
	{
	.reg .b32 %temp; 
	mov.b64 	{%temp, %r203}, %fd31;
	}
	and.b32  	%r204, %r203, 2146435072;
	setp.ne.s32 	%p34, %r204, 2146435072;
	@%p34 bra 	$L__BB4_68;
	setp.nan.f32 	%p35, %f48, %f48;
	@%p35 bra 	$L__BB4_67;
	abs.f64 	%fd32, %fd22;
	setp.neu.f64 	%p36, %fd32, 0d7FF0000000000000;
	@%p36 bra 	$L__BB4_68;
	setp.lt.s32 	%p37, %r61, 0;
	selp.b32 	%r205, 0, 2146435072, %p37;
	mov.b32 	%r206, 0;
	mov.b64 	%fd86, {%r206, %r205};
	bra.uni 	$L__BB4_68;
$L__BB4_67:
	mov.f64 	%fd33, 0d4000000000000000;
	add.rn.f64 	%fd86, %fd33, %fd22;
$L__BB4_68:
	setp.eq.f32 	%p39, %f48, 0f00000000;
	selp.f64 	%fd34, 0d3FF0000000000000, %fd86, %p39;
	mul.wide.s32 	%rd95, %r60, 4;
	add.s64 	%rd12, %rd1, %rd95;
	ld.global.f32 	%f215, [%rd12];
	cvt.f64.f32 	%fd35, %f215;
	cvt.f64.f32 	%fd36, %f669;
	fma.rn.f64 	%fd37, %fd34, %fd35, %fd36;
	cvt.rn.f32.f64 	%f49, %fd37;
	st.global.f32 	[%rd10], %f49;
	ld.global.s16 	%r207, [%rd11+2];
	mad.lo.s32 	%r208, %r126, %r207, %r383;
	mul.wide.s32 	%rd96, %r208, 4;
	add.s64 	%rd97, %rd2, %rd96;
	ld.global.f32 	%f216, [%rd97];
	mov.f32 	%f217, 0f41F00000;
	sub.f32 	%f50, %f217, %f216;
	cvt.f64.f32 	%fd38, %f50;
	{
	.reg .b32 %temp; 
	mov.b64 	{%temp, %r62}, %fd38;
	}
	shr.u32 	%r209, %r62, 20;
	and.b32  	%r210, %r209, 2047;
	add.s32 	%r211, %r210, -1012;
	mov.b64 	%rd98, %fd38;
	shl.b64 	%rd99, %rd98, %r211;
	setp.eq.s64 	%p40, %rd99, -9223372036854775808;
	{ // callseq 55, 0
	.param .b64 param0;
	st.param.f64 	[param0], %fd38;
	.param .b64 retval0;
	call.uni (retval0), 
	__internal_accurate_pow, 
	(
	param0
	);
	ld.param.f64 	%fd39, [retval0];
	} // callseq 55
	neg.f64 	%fd41, %fd39;
	selp.f64 	%fd42, %fd41, %fd39, %p40;
	selp.f64 	%fd43, %fd42, %fd39, %p31;
	cvt.rzi.f64.f64 	%fd44, %fd38;
	setp.neu.f64 	%p41, %fd44, %fd38;
	selp.f64 	%fd46, 0dFFF8000000000000, %fd43, %p41;
	selp.f64 	%fd87, %fd46, %fd43, %p31;
	add.f64 	%fd47, %fd38, 0d4000000000000000;
	{
	.reg .b32 %temp; 
	mov.b64 	{%temp, %r212}, %fd47;
	}
	and.b32  	%r213, %r212, 2146435072;
	setp.ne.s32 	%p42, %r213, 2146435072;
	@%p42 bra 	$L__BB4_73;
	setp.nan.f32 	%p43, %f50, %f50;
	@%p43 bra 	$L__BB4_72;
	abs.f64 	%fd48, %fd38;
	setp.neu.f64 	%p44, %fd48, 0d7FF0000000000000;
	@%p44 bra 	$L__BB4_73;
	setp.lt.s32 	%p45, %r62, 0;
	selp.b32 	%r214, 0, 2146435072, %p45;
	mov.b32 	%r215, 0;
	mov.b64 	%fd87, {%r215, %r214};
	bra.uni 	$L__BB4_73;
$L__BB4_72:
	mov.f64 	%fd49, 0d4000000000000000;
	add.rn.f64 	%fd87, %fd49, %fd38;
$L__BB4_73:
	setp.eq.f32 	%p46, %f50, 0f00000000;
	selp.f64 	%fd50, 0d3FF0000000000000, %fd87, %p46;
	ld.global.f32 	%f218, [%rd12+4];
	cvt.f64.f32 	%fd51, %f218;
	cvt.f64.f32 	%fd52, %f49;
	fma.rn.f64 	%fd53, %fd50, %fd51, %fd52;
	cvt.rn.f32.f64 	%f669, %fd53;
	st.global.f32 	[%rd10], %f669;
	add.s32 	%r384, %r384, 2;
	setp.ne.s32 	%p47, %r384, %r57;
	mov.u32 	%r385, %r57;
	@%p47 bra 	$L__BB4_63;
$L__BB4_74:
	setp.eq.s32 	%p48, %r56, 0;
	@%p48 bra 	$L__BB4_81;
	setp.lt.s32 	%p49, %r4, 0;
	add.s32 	%r65, %r385, %r3;
	mul.wide.s32 	%rd101, %r65, 2;
	add.s64 	%rd102, %rd3, %rd101;
	ld.global.s16 	%r216, [%rd102];
	mad.lo.s32 	%r217, %r126, %r216, %r383;
	mul.wide.s32 	%rd103, %r217, 4;
	add.s64 	%rd104, %rd2, %rd103;
	ld.global.f32 	%f219, [%rd104];
	mov.f32 	%f220, 0f41F00000;
	sub.f32 	%f53, %f220, %f219;
	cvt.f64.f32 	%fd54, %f53;
	{
	.reg .b32 %temp; 
	mov.b64 	{%temp, %r66}, %fd54;
	}
	shr.u32 	%r218, %r66, 20;
	and.b32  	%r219, %r218, 2047;
	add.s32 	%r220, %r219, -1012;
	mov.b64 	%rd105, %fd54;
	shl.b64 	%rd106, %rd105, %r220;
	setp.eq.s64 	%p50, %rd106, -9223372036854775808;
	{ // callseq 56, 0
	.param .b64 param0;
	st.param.f64 	[param0], %fd54;
	.param .b64 retval0;
	call.uni (retval0), 
	__internal_accurate_pow, 
	(
	param0
	);
	ld.param.f64 	%fd55, [retval0];
	} // callseq 56
	neg.f64 	%fd57, %fd55;
	selp.f64 	%fd58, %fd57, %fd55, %p50;
	selp.f64 	%fd59, %fd58, %fd55, %p49;
	cvt.rzi.f64.f64 	%fd60, %fd54;
	setp.neu.f64 	%p51, %fd60, %fd54;
	selp.f64 	%fd62, 0dFFF8000000000000, %fd59, %p51;
	selp.f64 	%fd88, %fd62, %fd59, %p49;
	add.f64 	%fd63, %fd54, 0d4000000000000000;
	{
	.reg .b32 %temp; 
	mov.b64 	{%temp, %r221}, %fd63;
	}
	and.b32  	%r222, %r221, 2146435072;
	setp.ne.s32 	%p52, %r222, 2146435072;
	@%p52 bra 	$L__BB4_80;
	setp.nan.f32 	%p53, %f53, %f53;
	@%p53 bra 	$L__BB4_79;
	abs.f64 	%fd64, %fd54;
	setp.neu.f64 	%p54, %fd64, 0d7FF0000000000000;
	@%p54 bra 	$L__BB4_80;
	setp.lt.s32 	%p55, %r66, 0;
	selp.b32 	%r223, 0, 2146435072, %p55;
	mov.b32 	%r224, 0;
	mov.b64 	%fd88, {%r224, %r223};
	bra.uni 	$L__BB4_80;
$L__BB4_79:
	mov.f64 	%fd65, 0d4000000000000000;
	add.rn.f64 	%fd88, %fd65, %fd54;
$L__BB4_80:
	setp.eq.f32 	%p56, %f53, 0f00000000;
	selp.f64 	%fd66, 0d3FF0000000000000, %fd88, %p56;
	mul.wide.s32 	%rd108, %r65, 4;
	add.s64 	%rd109, %rd1, %rd108;
	ld.global.f32 	%f221, [%rd109];
	cvt.f64.f32 	%fd67, %f221;
	cvt.f64.f32 	%fd68, %f669;
	fma.rn.f64 	%fd69, %fd66, %fd67, %fd68;
	cvt.rn.f32.f64 	%f669, %fd69;
$L__BB4_81:
	setp.lt.f32 	%p57, %f669, 0f00800000;
	mul.f32 	%f222, %f669, 0f4B000000;
	selp.f32 	%f223, %f222, %f669, %p57;
	selp.f32 	%f224, 0fC1B80000, 0f00000000, %p57;
	mov.b32 	%r225, %f223;
	add.s32 	%r226, %r225, -1060439283;
	and.b32  	%r227, %r226, -8388608;
	sub.s32 	%r228, %r225, %r227;
	mov.b32 	%f225, %r228;
	cvt.rn.f32.s32 	%f226, %r227;
	fma.rn.f32 	%f227, %f226, 0f34000000, %f224;
	add.f32 	%f228, %f225, 0fBF800000;
	fma.rn.f32 	%f229, %f228, 0f3DC6B27F, 0fBE2C7F30;
	fma.rn.f32 	%f230, %f229, %f228, 0f3E2FCF2A;
	fma.rn.f32 	%f231, %f230, %f228, 0fBE374E43;
	fma.rn.f32 	%f232, %f231, %f228, 0f3E520BF4;
	fma.rn.f32 	%f233, %f232, %f228, 0fBE763C8B;
	fma.rn.f32 	%f234, %f233, %f228, 0f3E93BF99;
	fma.rn.f32 	%f235, %f234, %f228, 0fBEB8AA49;
	fma.rn.f32 	%f236, %f235, %f228, 0f3EF6384A;
	fma.rn.f32 	%f237, %f236, %f228, 0fBF38AA3B;
	mul.f32 	%f238, %f228, %f237;
	mul.f32 	%f239, %f228, %f238;
	fma.rn.f32 	%f240, %f228, 0f3FB8AA3B, %f239;
	add.f32 	%f241, %f227, %f240;
	setp.gt.u32 	%p58, %r225, 2139095039;
	fma.rn.f32 	%f242, %f223, 0f7F800000, 0f7F800000;
	selp.f32 	%f243, %f242, %f241, %p58;
	setp.eq.f32 	%p59, %f223, 0f00000000;
	mov.f32 	%f244, 0f41F00000;
	sub.f32 	%f245, %f244, %f243;
	selp.f32 	%f246, 0f7F800000, %f245, %p59;
	st.global.f32 	[%rd10], %f246;
	div.rn.f32 	%f247, %f246, %f1;
	add.f32 	%f695, %f695, %f247;
	add.s32 	%r383, %r383, 1;
	setp.eq.s32 	%p60, %r383, %r126;
	@%p60 bra 	$L__BB4_126;
	bra.uni 	$L__BB4_61;
$L__BB4_82:
	add.s32 	%r185, %r126, -1;
	and.b32  	%r68, %r126, 3;
	setp.lt.u32 	%p24, %r185, 3;
	mov.b32 	%r388, 0;
	mov.f32 	%f695, 0f00000000;
	@%p24 bra 	$L__BB4_85;
	and.b32  	%r388, %r126, 2147483644;
	mov.f32 	%f200, 0f7F800000;
	div.rn.f32 	%f57, %f200, %f1;
	mov.b32 	%r386, 0;
	mov.f32 	%f695, 0f00000000;
$L__BB4_84:
	.pragma "nounroll";
	add.s32 	%r187, %r386, %r2;
	mul.wide.s32 	%rd82, %r187, 4;
	add.s64 	%rd83, %rd5, %rd82;
	mov.b32 	%r188, 2139095040;
	st.global.u32 	[%rd83], %r188;
	add.f32 	%f201, %f695, %f57;
	st.global.u32 	[%rd83+4], %r188;
	add.f32 	%f202, %f201, %f57;
	st.global.u32 	[%rd83+8], %r188;
	add.f32 	%f203, %f202, %f57;
	st.global.u32 	[%rd83+12], %r188;
	add.f32 	%f695, %f203, %f57;
	add.s32 	%r386, %r386, 4;
	setp.ne.s32 	%p25, %r386, %r388;
	@%p25 bra 	$L__BB4_84;
$L__BB4_85:
	setp.eq.s32 	%p26, %r68, 0;
	@%p26 bra 	$L__BB4_126;
	setp.eq.s32 	%p27, %r68, 1;
	@%p27 bra 	$L__BB4_88;
	add.s32 	%r189, %r388, %r2;
	mul.wide.s32 	%rd84, %r189, 4;
	add.s64 	%rd85, %rd5, %rd84;
	mov.b32 	%r190, 2139095040;
	st.global.u32 	[%rd85], %r190;
	mov.f32 	%f205, 0f7F800000;
	div.rn.f32 	%f206, %f205, %f1;
	add.f32 	%f207, %f695, %f206;
	st.global.u32 	[%rd85+4], %r190;
	add.f32 	%f695, %f207, %f206;
	add.s32 	%r388, %r388, 2;
$L__BB4_88:
	and.b32  	%r191, %r126, 1;
	setp.eq.b32 	%p28, %r191, 1;
	not.pred 	%p29, %p28;
	@%p29 bra 	$L__BB4_126;
	add.s32 	%r192, %r388, %r2;
	mul.wide.s32 	%rd86, %r192, 4;
	add.s64 	%rd87, %rd5, %rd86;
	mov.b32 	%r193, 2139095040;
	st.global.u32 	[%rd87], %r193;
	mov.f32 	%f208, 0f7F800000;
	div.rn.f32 	%f209, %f208, %f1;
	add.f32 	%f695, %f695, %f209;
	bra.uni 	$L__BB4_126;
$L__BB4_90:
	setp.lt.s32 	%p6, %r127, 1;
	@%p6 bra 	$L__BB4_104;
	and.b32  	%r75, %r127, 7;
	add.s32 	%r76, %r75, -1;
	and.b32  	%r77, %r127, 3;
	and.b32  	%r78, %r127, 2147483640;
	and.b32  	%r79, %r127, 1;
	mov.b32 	%r389, 0;
	mov.f32 	%f695, 0f00000000;
$L__BB4_92:
	setp.lt.u32 	%p15, %r127, 8;
	add.s32 	%r148, %r389, %r2;
	mul.wide.s32 	%rd35, %r148, 4;
	add.s64 	%rd13, %rd5, %rd35;
	mov.b32 	%r392, 0;
	st.global.u32 	[%rd13], %r392;
	mov.f32 	%f681, 0f00000000;
	@%p15 bra 	$L__BB4_95;
	mov.b32 	%r390, 0;
	mov.f32 	%f681, 0f00000000;
$L__BB4_94:
	.pragma "nounroll";
	add.s32 	%r150, %r390, %r3;
	mul.wide.s32 	%rd36, %r150, 2;
	add.s64 	%rd37, %rd3, %rd36;
	ld.global.s16 	%r151, [%rd37];
	mad.lo.s32 	%r152, %r126, %r151, %r389;
	mul.wide.s32 	%rd38, %r152, 4;
	add.s64 	%rd39, %rd2, %rd38;
	ld.global.f32 	%f155, [%rd39];
	mul.wide.s32 	%rd40, %r150, 4;
	add.s64 	%rd41, %rd1, %rd40;
	ld.global.f32 	%f156, [%rd41];
	fma.rn.f32 	%f157, %f155, %f156, %f681;
	st.global.f32 	[%rd13], %f157;
	ld.global.s16 	%r153, [%rd37+2];
	mad.lo.s32 	%r154, %r126, %r153, %r389;
	mul.wide.s32 	%rd42, %r154, 4;
	add.s64 	%rd43, %rd2, %rd42;
	ld.global.f32 	%f158, [%rd43];
	ld.global.f32 	%f159, [%rd41+4];
	fma.rn.f32 	%f160, %f158, %f159, %f157;
	st.global.f32 	[%rd13], %f160;
	ld.global.s16 	%r155, [%rd37+4];
	mad.lo.s32 	%r156, %r126, %r155, %r389;
	mul.wide.s32 	%rd44, %r156, 4;
	add.s64 	%rd45, %rd2, %rd44;
	ld.global.f32 	%f161, [%rd45];
	ld.global.f32 	%f162, [%rd41+8];
	fma.rn.f32 	%f163, %f161, %f162, %f160;
	st.global.f32 	[%rd13], %f163;
	ld.global.s16 	%r157, [%rd37+6];
	mad.lo.s32 	%r158, %r126, %r157, %r389;
	mul.wide.s32 	%rd46, %r158, 4;
	add.s64 	%rd47, %rd2, %rd46;
	ld.global.f32 	%f164, [%rd47];
	ld.global.f32 	%f165, [%rd41+12];
	fma.rn.f32 	%f166, %f164, %f165, %f163;
	st.global.f32 	[%rd13], %f166;
	ld.global.s16 	%r159, [%rd37+8];
	mad.lo.s32 	%r160, %r126, %r159, %r389;
	mul.wide.s32 	%rd48, %r160, 4;
	add.s64 	%rd49, %rd2, %rd48;
	ld.global.f32 	%f167, [%rd49];
	ld.global.f32 	%f168, [%rd41+16];
	fma.rn.f32 	%f169, %f167, %f168, %f166;
	st.global.f32 	[%rd13], %f169;
	ld.global.s16 	%r161, [%rd37+10];
	mad.lo.s32 	%r162, %r126, %r161, %r389;
	mul.wide.s32 	%rd50, %r162, 4;
	add.s64 	%rd51, %rd2, %rd50;
	ld.global.f32 	%f170, [%rd51];
	ld.global.f32 	%f171, [%rd41+20];
	fma.rn.f32 	%f172, %f170, %f171, %f169;
	st.global.f32 	[%rd13], %f172;
	ld.global.s16 	%r163, [%rd37+12];
	mad.lo.s32 	%r164, %r126, %r163, %r389;
	mul.wide.s32 	%rd52, %r164, 4;
	add.s64 	%rd53, %rd2, %rd52;
	ld.global.f32 	%f173, [%rd53];
	ld.global.f32 	%f174, [%rd41+24];
	fma.rn.f32 	%f175, %f173, %f174, %f172;
	st.global.f32 	[%rd13], %f175;
	ld.global.s16 	%r165, [%rd37+14];
	mad.lo.s32 	%r166, %r126, %r165, %r389;
	mul.wide.s32 	%rd54, %r166, 4;
	add.s64 	%rd55, %rd2, %rd54;
	ld.global.f32 	%f176, [%rd55];
	ld.global.f32 	%f177, [%rd41+28];
	fma.rn.f32 	%f681, %f176, %f177, %f175;
	st.global.f32 	[%rd13], %f681;
	add.s32 	%r390, %r390, 8;
	setp.ne.s32 	%p16, %r390, %r78;
	mov.u32 	%r392, %r78;
	@%p16 bra 	$L__BB4_94;
$L__BB4_95:
	setp.eq.s32 	%p17, %r75, 0;
	@%p17 bra 	$L__BB4_103;
	setp.lt.u32 	%p18, %r76, 3;
	@%p18 bra 	$L__BB4_98;
	add.s32 	%r167, %r392, %r3;
	mul.wide.s32 	%rd56, %r167, 2;
	add.s64 	%rd57, %rd3, %rd56;
	ld.global.s16 	%r168, [%rd57];
	mad.lo.s32 	%r169, %r126, %r168, %r389;
	mul.wide.s32 	%rd58, %r169, 4;
	add.s64 	%rd59, %rd2, %rd58;
	ld.global.f32 	%f178, [%rd59];
	mul.wide.s32 	%rd60, %r167, 4;
	add.s64 	%rd61, %rd1, %rd60;
	ld.global.f32 	%f179, [%rd61];
	fma.rn.f32 	%f180, %f178, %f179, %f681;
	st.global.f32 	[%rd13], %f180;
	ld.global.s16 	%r170, [%rd57+2];
	mad.lo.s32 	%r171, %r126, %r170, %r389;
	mul.wide.s32 	%rd62, %r171, 4;
	add.s64 	%rd63, %rd2, %rd62;
	ld.global.f32 	%f181, [%rd63];
	ld.global.f32 	%f182, [%rd61+4];
	fma.rn.f32 	%f183, %f181, %f182, %f180;
	st.global.f32 	[%rd13], %f183;
	ld.global.s16 	%r172, [%rd57+4];
	mad.lo.s32 	%r173, %r126, %r172, %r389;
	mul.wide.s32 	%rd64, %r173, 4;
	add.s64 	%rd65, %rd2, %rd64;
	ld.global.f32 	%f184, [%rd65];
	ld.global.f32 	%f185, [%rd61+8];
	fma.rn.f32 	%f186, %f184, %f185, %f183;
	st.global.f32 	[%rd13], %f186;
	ld.global.s16 	%r174, [%rd57+6];
	mad.lo.s32 	%r175, %r126, %r174, %r389;
	mul.wide.s32 	%rd66, %r175, 4;
	add.s64 	%rd67, %rd2, %rd66;
	ld.global.f32 	%f187, [%rd67];
	ld.global.f32 	%f188, [%rd61+12];
	fma.rn.f32 	%f681, %f187, %f188, %f186;
	st.global.f32 	[%rd13], %f681;
	add.s32 	%r392, %r392, 4;
$L__BB4_98:
	setp.eq.s32 	%p19, %r77, 0;
	@%p19 bra 	$L__BB4_103;
	setp.eq.s32 	%p20, %r77, 1;
	@%p20 bra 	$L__BB4_101;
	add.s32 	%r176, %r392, %r3;
	mul.wide.s32 	%rd68, %r176, 2;
	add.s64 	%rd69, %rd3, %rd68;
	ld.global.s16 	%r177, [%rd69];
	mad.lo.s32 	%r178, %r126, %r177, %r389;
	mul.wide.s32 	%rd70, %r178, 4;
	add.s64 	%rd71, %rd2, %rd70;
	ld.global.f32 	%f189, [%rd71];
	mul.wide.s32 	%rd72, %r176, 4;
	add.s64 	%rd73, %rd1, %rd72;
	ld.global.f32 	%f190, [%rd73];
	fma.rn.f32 	%f191, %f189, %f190, %f681;
	st.global.f32 	[%rd13], %f191;
	ld.global.s16 	%r179, [%rd69+2];
	mad.lo.s32 	%r180, %r126, %r179, %r389;
	mul.wide.s32 	%rd74, %r180, 4;
	add.s64 	%rd75, %rd2, %rd74;
	ld.global.f32 	%f192, [%rd75];
	ld.global.f32 	%f193, [%rd73+4];
	fma.rn.f32 	%f681, %f192, %f193, %f191;
	st.global.f32 	[%rd13], %f681;
	add.s32 	%r392, %r392, 2;
$L__BB4_101:
	setp.eq.s32 	%p21, %r79, 0;
	@%p21 bra 	$L__BB4_103;
	add.s32 	%r181, %r392, %r3;
	mul.wide.s32 	%rd76, %r181, 2;
	add.s64 	%rd77, %rd3, %rd76;
	ld.global.s16 	%r182, [%rd77];
	mad.lo.s32 	%r183, %r126, %r182, %r389;
	mul.wide.s32 	%rd78, %r183, 4;
	add.s64 	%rd79, %rd2, %rd78;
	ld.global.f32 	%f194, [%rd79];
	mul.wide.s32 	%rd80, %r181, 4;
	add.s64 	%rd81, %rd1, %rd80;
	ld.global.f32 	%f195, [%rd81];
	fma.rn.f32 	%f681, %f194, %f195, %f681;
	st.global.f32 	[%rd13], %f681;
$L__BB4_103:
	div.rn.f32 	%f196, %f681, %f1;
	add.f32 	%f695, %f695, %f196;
	add.s32 	%r389, %r389, 1;
	setp.eq.s32 	%p22, %r389, %r126;
	@%p22 bra 	$L__BB4_126;
	bra.uni 	$L__BB4_92;
$L__BB4_104:
	add.s32 	%r135, %r126, -1;
	and.b32  	%r89, %r126, 7;
	setp.lt.u32 	%p7, %r135, 7;
	mov.b32 	%r396, 0;
	mov.f32 	%f695, 0f00000000;
	@%p7 bra 	$L__BB4_107;
	and.b32  	%r396, %r126, 2147483640;
	mov.f32 	%f695, 0f00000000;
	div.rn.f32 	%f77, %f695, %f1;
	mov.b32 	%r394, 0;
$L__BB4_106:
	.pragma "nounroll";
	add.s32 	%r137, %r394, %r2;
	mul.wide.s32 	%rd27, %r137, 4;
	add.s64 	%rd28, %rd5, %rd27;
	mov.b32 	%r138, 0;
	st.global.u32 	[%rd28], %r138;
	add.f32 	%f133, %f695, %f77;
	st.global.u32 	[%rd28+4], %r138;
	add.f32 	%f134, %f133, %f77;
	st.global.u32 	[%rd28+8], %r138;
	add.f32 	%f135, %f134, %f77;
	st.global.u32 	[%rd28+12], %r138;
	add.f32 	%f136, %f135, %f77;
	st.global.u32 	[%rd28+16], %r138;
	add.f32 	%f137, %f136, %f77;
	st.global.u32 	[%rd28+20], %r138;
	add.f32 	%f138, %f137, %f77;
	st.global.u32 	[%rd28+24], %r138;
	add.f32 	%f139, %f138, %f77;
	st.global.u32 	[%rd28+28], %r138;
	add.f32 	%f695, %f139, %f77;
	add.s32 	%r394, %r394, 8;
	setp.ne.s32 	%p8, %r394, %r396;
	@%p8 bra 	$L__BB4_106;
$L__BB4_107:
	setp.eq.s32 	%p9, %r89, 0;
	@%p9 bra 	$L__BB4_126;
	and.b32  	%r94, %r126, 3;
	setp.lt.u32 	%p10, %r89, 4;
	@%p10 bra 	$L__BB4_110;
	add.s32 	%r139, %r396, %r2;
	mul.wide.s32 	%rd29, %r139, 4;
	add.s64 	%rd30, %rd5, %rd29;
	mov.b32 	%r140, 0;
	st.global.u32 	[%rd30], %r140;
	mov.f32 	%f141, 0f00000000;
	div.rn.f32 	%f142, %f141, %f1;
	add.f32 	%f143, %f695, %f142;
	st.global.u32 	[%rd30+4], %r140;
	add.f32 	%f144, %f143, %f142;
	st.global.u32 	[%rd30+8], %r140;
	add.f32 	%f145, %f144, %f142;
	st.global.u32 	[%rd30+12], %r140;
	add.f32 	%f695, %f145, %f142;
	add.s32 	%r396, %r396, 4;
$L__BB4_110:
	setp.eq.s32 	%p11, %r94, 0;
	@%p11 bra 	$L__BB4_126;
	setp.eq.s32 	%p12, %r94, 1;
	@%p12 bra 	$L__BB4_113;
	add.s32 	%r141, %r396, %r2;
	mul.wide.s32 	%rd31, %r141, 4;
	add.s64 	%rd32, %rd5, %rd31;
	mov.b32 	%r142, 0;
	st.global.u32 	[%rd32], %r142;
	mov.f32 	%f147, 0f00000000;
	div.rn.f32 	%f148, %f147, %f1;
	add.f32 	%f149, %f695, %f148;
	st.global.u32 	[%rd32+4], %r142;
	add.f32 	%f695, %f149, %f148;
	add.s32 	%r396, %r396, 2;
$L__BB4_113:
	and.b32  	%r143, %r126, 1;
	setp.eq.b32 	%p13, %r143, 1;
	not.pred 	%p14, %p13;
	@%p14 bra 	$L__BB4_126;
	add.s32 	%r144, %r396, %r2;
	mul.wide.s32 	%rd33, %r144, 4;
	add.s64 	%rd34, %rd5, %rd33;
	mov.b32 	%r145, 0;
	st.global.u32 	[%rd34], %r145;
	mov.f32 	%f150, 0f00000000;
	div.rn.f32 	%f151, %f150, %f1;
	add.f32 	%f695, %f695, %f151;
	bra.uni 	$L__BB4_126;
$L__BB4_115:
	add.s32 	%r230, %r126, -1;
	and.b32  	%r99, %r126, 7;
	setp.lt.u32 	%p61, %r230, 7;
	mov.b32 	%r398, 0;
	mov.f32 	%f695, 0f00000000;
	@%p61 bra 	$L__BB4_118;
	and.b32  	%r398, %r126, 2147483640;
	mov.f32 	%f695, 0f00000000;
	div.rn.f32 	%f89, %f695, %f1;
	mov.b32 	%r401, 0;
$L__BB4_117:
	.pragma "nounroll";
	add.s32 	%r232, %r401, %r2;
	mul.wide.s32 	%rd110, %r232, 4;
	add.s64 	%rd111, %rd5, %rd110;
	mov.b32 	%r233, 0;
	st.global.u32 	[%rd111], %r233;
	add.f32 	%f251, %f695, %f89;
	st.global.u32 	[%rd111+4], %r233;
	add.f32 	%f252, %f251, %f89;
	st.global.u32 	[%rd111+8], %r233;
	add.f32 	%f253, %f252, %f89;
	st.global.u32 	[%rd111+12], %r233;
	add.f32 	%f254, %f253, %f89;
	st.global.u32 	[%rd111+16], %r233;
	add.f32 	%f255, %f254, %f89;
	st.global.u32 	[%rd111+20], %r233;
	add.f32 	%f256, %f255, %f89;
	st.global.u32 	[%rd111+24], %r233;
	add.f32 	%f257, %f256, %f89;
	st.global.u32 	[%rd111+28], %r233;
	add.f32 	%f695, %f257, %f89;
	add.s32 	%r401, %r401, 8;
	setp.eq.s32 	%p62, %r401, %r398;
	@%p62 bra 	$L__BB4_118;
	bra.uni 	$L__BB4_117;
$L__BB4_118:
	setp.eq.s32 	%p63, %r99, 0;
	@%p63 bra 	$L__BB4_126;
	and.b32  	%r102, %r126, 3;
	setp.lt.u32 	%p64, %r99, 4;
	@%p64 bra 	$L__BB4_121;
	add.s32 	%r234, %r398, %r2;
	mul.wide.s32 	%rd112, %r234, 4;
	add.s64 	%rd113, %rd5, %rd112;
	mov.b32 	%r235, 0;
	st.global.u32 	[%rd113], %r235;
	mov.f32 	%f259, 0f00000000;
	div.rn.f32 	%f260, %f259, %f1;
	add.f32 	%f261, %f695, %f260;
	st.global.u32 	[%rd113+4], %r235;
	add.f32 	%f262, %f261, %f260;
	st.global.u32 	[%rd113+8], %r235;
	add.f32 	%f263, %f262, %f260;
	st.global.u32 	[%rd113+12], %r235;
	add.f32 	%f695, %f263, %f260;
	add.s32 	%r398, %r398, 4;
$L__BB4_121:
	setp.eq.s32 	%p65, %r102, 0;
	@%p65 bra 	$L__BB4_126;
	setp.eq.s32 	%p66, %r102, 1;
	@%p66 bra 	$L__BB4_124;
	add.s32 	%r236, %r398, %r2;
	mul.wide.s32 	%rd114, %r236, 4;
	add.s64 	%rd115, %rd5, %rd114;
	mov.b32 	%r237, 0;
	st.global.u32 	[%rd115], %r237;
	mov.f32 	%f265, 0f00000000;
	div.rn.f32 	%f266, %f265, %f1;
	add.f32 	%f267, %f695, %f266;
	st.global.u32 	[%rd115+4], %r237;
	add.f32 	%f695, %f267, %f266;
	add.s32 	%r398, %r398, 2;
$L__BB4_124:
	and.b32  	%r238, %r126, 1;
	setp.eq.b32 	%p67, %r238, 1;
	not.pred 	%p68, %p67;
	@%p68 bra 	$L__BB4_126;
	add.s32 	%r239, %r398, %r2;
	mul.wide.s32 	%rd116, %r239, 4;
	add.s64 	%rd117, %rd5, %rd116;
	mov.b32 	%r240, 0;
	st.global.u32 	[%rd117], %r240;
	mov.f32 	%f268, 0f00000000;
	div.rn.f32 	%f269, %f268, %f1;
	add.f32 	%f695, %f695, %f269;
$L__BB4_126:
	setp.lt.s32 	%p132, %r126, 1;
	mov.f32 	%f711, 0f00000000;
	mov.f32 	%f712, %f711;
	@%p132 bra 	$L__BB4_138;
	mul.lo.s32 	%r107, %r126, %r1;
	add.s32 	%r358, %r126, -1;
	and.b32  	%r108, %r126, 7;
	setp.lt.u32 	%p133, %r358, 7;
	mov.b32 	%r404, 0;
	mov.f32 	%f712, 0f00000000;
	mov.f32 	%f711, %f712;
	@%p133 bra 	$L__BB4_130;
	and.b32  	%r404, %r126, 2147483640;
	neg.s32 	%r403, %r404;
	add.s64 	%rd14, %rd5, 16;
	add.s64 	%rd233, %rd4, 16;
	mov.f32 	%f712, 0f00000000;
	mov.u32 	%r402, %r107;
$L__BB4_129:
	.pragma "nounroll";
	mul.wide.s32 	%rd211, %r402, 4;
	add.s64 	%rd212, %rd14, %rd211;
	ld.global.f32 	%f549, [%rd212+-16];
	sub.f32 	%f550, %f549, %f695;
	ld.global.f32 	%f551, [%rd233+-16];
	sub.f32 	%f552, %f551, %f127;
	fma.rn.f32 	%f553, %f550, %f552, %f711;
	fma.rn.f32 	%f554, %f550, %f550, %f712;
	ld.global.f32 	%f555, [%rd212+-12];
	sub.f32 	%f556, %f555, %f695;
	ld.global.f32 	%f557, [%rd233+-12];
	sub.f32 	%f558, %f557, %f127;
	fma.rn.f32 	%f559, %f556, %f558, %f553;
	fma.rn.f32 	%f560, %f556, %f556, %f554;
	ld.global.f32 	%f561, [%rd212+-8];
	sub.f32 	%f562, %f561, %f695;
	ld.global.f32 	%f563, [%rd233+-8];
	sub.f32 	%f564, %f563, %f127;
	fma.rn.f32 	%f565, %f562, %f564, %f559;
	fma.rn.f32 	%f566, %f562, %f562, %f560;
	ld.global.f32 	%f567, [%rd212+-4];
	sub.f32 	%f568, %f567, %f695;
	ld.global.f32 	%f569, [%rd233+-4];
	sub.f32 	%f570, %f569, %f127;
	fma.rn.f32 	%f571, %f568, %f570, %f565;
	fma.rn.f32 	%f572, %f568, %f568, %f566;
	ld.global.f32 	%f573, [%rd212];
	sub.f32 	%f574, %f573, %f695;
	ld.global.f32 	%f575, [%rd233];
	sub.f32 	%f576, %f575, %f127;
	fma.rn.f32 	%f577, %f574, %f576, %f571;
	fma.rn.f32 	%f578, %f574, %f574, %f572;
	ld.global.f32 	%f579, [%rd212+4];
	sub.f32 	%f580, %f579, %f695;
	ld.global.f32 	%f581, [%rd233+4];
	sub.f32 	%f582, %f581, %f127;
	fma.rn.f32 	%f583, %f580, %f582, %f577;
	fma.rn.f32 	%f584, %f580, %f580, %f578;
	ld.global.f32 	%f585, [%rd212+8];
	sub.f32 	%f586, %f585, %f695;
	ld.global.f32 	%f587, [%rd233+8];
	sub.f32 	%f588, %f587, %f127;
	fma.rn.f32 	%f589, %f586, %f588, %f583;
	fma.rn.f32 	%f590, %f586, %f586, %f584;
	ld.global.f32 	%f591, [%rd212+12];
	sub.f32 	%f592, %f591, %f695;
	ld.global.f32 	%f593, [%rd233+12];
	sub.f32 	%f594, %f593, %f127;
	fma.rn.f32 	%f711, %f592, %f594, %f589;
	fma.rn.f32 	%f712, %f592, %f592, %f590;
	add.s32 	%r403, %r403, 8;
	add.s32 	%r402, %r402, 8;
	add.s64 	%rd233, %rd233, 32;
	setp.ne.s32 	%p134, %r403, 0;
	@%p134 bra 	$L__BB4_129;
$L__BB4_130:
	setp.eq.s32 	%p135, %r108, 0;
	@%p135 bra 	$L__BB4_138;
	and.b32  	%r118, %r126, 3;
	setp.lt.u32 	%p136, %r108, 4;
	@%p136 bra 	$L__BB4_133;
	add.s32 	%r359, %r404, %r107;
	mul.wide.s32 	%rd213, %r359, 4;
	add.s64 	%rd214, %rd5, %rd213;
	ld.global.f32 	%f596, [%rd214];
	sub.f32 	%f597, %f596, %f695;
	mul.wide.u32 	%rd215, %r404, 4;
	add.s64 	%rd216, %rd4, %rd215;
	ld.global.f32 	%f598, [%rd216];
	sub.f32 	%f599, %f598, %f127;
	fma.rn.f32 	%f600, %f597, %f599, %f711;
	fma.rn.f32 	%f601, %f597, %f597, %f712;
	ld.global.f32 	%f602, [%rd214+4];
	sub.f32 	%f603, %f602, %f695;
	ld.global.f32 	%f604, [%rd216+4];
	sub.f32 	%f605, %f604, %f127;
	fma.rn.f32 	%f606, %f603, %f605, %f600;
	fma.rn.f32 	%f607, %f603, %f603, %f601;
	ld.global.f32 	%f608, [%rd214+8];
	sub.f32 	%f609, %f608, %f695;
	ld.global.f32 	%f610, [%rd216+8];
	sub.f32 	%f611, %f610, %f127;
	fma.rn.f32 	%f612, %f609, %f611, %f606;
	fma.rn.f32 	%f613, %f609, %f609, %f607;
	ld.global.f32 	%f614, [%rd214+12];
	sub.f32 	%f615, %f614, %f695;
	ld.global.f32 	%f616, [%rd216+12];
	sub.f32 	%f617, %f616, %f127;
	fma.rn.f32 	%f711, %f615, %f617, %f612;
	fma.rn.f32 	%f712, %f615, %f615, %f613;
	add.s32 	%r404, %r404, 4;
$L__BB4_133:
	setp.eq.s32 	%p137, %r118, 0;
	@%p137 bra 	$L__BB4_138;
	setp.eq.s32 	%p138, %r118, 1;
	@%p138 bra 	$L__BB4_136;
	add.s32 	%r360, %r404, %r107;
	mul.wide.s32 	%rd217, %r360, 4;
	add.s64 	%rd218, %rd5, %rd217;
	ld.global.f32 	%f619, [%rd218];
	sub.f32 	%f620, %f619, %f695;
	mul.wide.u32 	%rd219, %r404, 4;
	add.s64 	%rd220, %rd4, %rd219;
	ld.global.f32 	%f621, [%rd220];
	sub.f32 	%f622, %f621, %f127;
	fma.rn.f32 	%f623, %f620, %f622, %f711;
	fma.rn.f32 	%f624, %f620, %f620, %f712;
	ld.global.f32 	%f625, [%rd218+4];
	sub.f32 	%f626, %f625, %f695;
	ld.global.f32 	%f627, [%rd220+4];
	sub.f32 	%f628, %f627, %f127;
	fma.rn.f32 	%f711, %f626, %f628, %f623;
	fma.rn.f32 	%f712, %f626, %f626, %f624;
	add.s32 	%r404, %r404, 2;
$L__BB4_136:
	and.b32  	%r361, %r126, 1;
	setp.eq.b32 	%p139, %r361, 1;
	not.pred 	%p140, %p139;
	@%p140 bra 	$L__BB4_138;
	add.s32 	%r362, %r404, %r107;
	mul.wide.s32 	%rd221, %r362, 4;
	add.s64 	%rd222, %rd5, %rd221;
	ld.global.f32 	%f629, [%rd222];
	sub.f32 	%f630, %f629, %f695;
	mul.wide.u32 	%rd223, %r404, 4;
	add.s64 	%rd224, %rd4, %rd223;
	ld.global.f32 	%f631, [%rd224];
	sub.f32 	%f632, %f631, %f127;
	fma.rn.f32 	%f711, %f630, %f632, %f711;
	fma.rn.f32 	%f712, %f630, %f630, %f712;
$L__BB4_138:
	cvt.rn.f32.s32 	%f633, %r126;
	div.rn.f32 	%f634, %f711, %f633;
	div.rn.f32 	%f635, %f712, %f633;
	sqrt.rn.f32 	%f636, %f635;
	mul.f32 	%f637, %f128, %f636;
	div.rn.f32 	%f638, %f634, %f637;
	mov.f32 	%f639, 0f3F800000;
	sub.f32 	%f126, %f639, %f638;
	cvta.to.global.u64 	%rd225, %rd20;
	mul.wide.s32 	%rd226, %r1, 4;
	add.s64 	%rd227, %rd225, %rd226;
	st.global.f32 	[%rd227], %f126;
	setp.lt.s32 	%p141, %r125, 1;
	@%p141 bra 	$L__BB4_143;
	cvta.to.global.u64 	%rd18, %rd21;
	mov.b32 	%r407, 0;
$L__BB4_140:
	mul.wide.u32 	%rd228, %r407, 4;
	add.s64 	%rd229, %rd18, %rd228;
	ld.global.f32 	%f640, [%rd229];
	setp.ltu.f32 	%p142, %f640, %f126;
	@%p142 bra 	$L__BB4_142;
	cvt.rn.f64.u32 	%fd82, %r407;
	cvt.rn.f64.s32 	%fd83, %r125;
	div.rn.f64 	%fd84, %fd82, %fd83;
	cvt.rn.f32.f64 	%f641, %fd84;
	cvta.to.global.u64 	%rd230, %rd19;
	add.s64 	%rd232, %rd230, %rd226;
	st.global.f32 	[%rd232], %f641;
	bra.uni 	$L__BB4_143;
$L__BB4_142:
	add.s32 	%r407, %r407, 1;
	setp.ne.s32 	%p143, %r407, %r125;
	@%p143 bra 	$L__BB4_140;
$L__BB4_143:
	ret;

}
	// .globl	_Z17kernelBestKeeper2iiiiPfPsS_S_S_ffS_
.visible .entry _Z17kernelBestKeeper2iiiiPfPsS_S_S_ffS_(
	.param .u32 _Z17kernelBestKeeper2iiiiPfPsS_S_S_ffS__param_0,
	.param .u32 _Z17kernelBestKeeper2iiiiPfPsS_S_S_ffS__param_1,
	.param .u32 _Z17kernelBestKeeper2iiiiPfPsS_S_S_ffS__param_2,
	.param .u32 _Z17kernelBestKeeper2iiiiPfPsS_S_S_ffS__param_3,
	.param .u64 .ptr .align 1 _Z17kernelBestKeeper2iiiiPfPsS_S_S_ffS__param_4,
	.param .u64 .ptr .align 1 _Z17kernelBestKeeper2iiiiPfPsS_S_S_ffS__param_5,
	.param .u64 .ptr .align 1 _Z17kernelBestKeeper2iiiiPfPsS_S_S_ffS__param_6,
	.param .u64 .ptr .align 1 _Z17kernelBestKeeper2iiiiPfPsS_S_S_ffS__param_7,
	.param .u64 .ptr .align 1 _Z17kernelBestKeeper2iiiiPfPsS_S_S_ffS__param_8,
	.param .f32 _Z17kernelBestKeeper2iiiiPfPsS_S_S_ffS__param_9,
	.param .f32 _Z17kernelBestKeeper2iiiiPfPsS_S_S_ffS__param_10,
	.param .u64 .ptr .align 1 _Z17kernelBestKeeper2iiiiPfPsS_S_S_ffS__param_11
)
{
	.reg .pred 	%p<32>;
	.reg .b32 	%r<108>;
	.reg .b32 	%f<239>;
	.reg .b64 	%rd<88>;
	.reg .b64 	%fd<4>;

	ld.param.u32 	%r42, [_Z17kernelBestKeeper2iiiiPfPsS_S_S_ffS__param_0];
	ld.param.u32 	%r43, [_Z17kernelBestKeeper2iiiiPfPsS_S_S_ffS__param_1];
	ld.param.u32 	%r44, [_Z17kernelBestKeeper2iiiiPfPsS_S_S_ffS__param_2];
	ld.param.u32 	%r45, [_Z17kernelBestKeeper2iiiiPfPsS_S_S_ffS__param_3];
	ld.param.u64 	%rd16, [_Z17kernelBestKeeper2iiiiPfPsS_S_S_ffS__param_4];
	ld.param.u64 	%rd17, [_Z17kernelBestKeeper2iiiiPfPsS_S_S_ffS__param_5];
	ld.param.u64 	%rd14, [_Z17kernelBestKeeper2iiiiPfPsS_S_S_ffS__param_7];
	ld.param.u64 	%rd18, [_Z17kernelBestKeeper2iiiiPfPsS_S_S_ffS__param_8];
	ld.param.f32 	%f53, [_Z17kernelBestKeeper2iiiiPfPsS_S_S_ffS__param_9];
	ld.param.f32 	%f54, [_Z17kernelBestKeeper2iiiiPfPsS_S_S_ffS__param_10];
	ld.param.u64 	%rd15, [_Z17kernelBestKeeper2iiiiPfPsS_S_S_ffS__param_11];
	cvta.to.global.u64 	%rd1, %rd16;
	cvta.to.global.u64 	%rd2, %rd17;
	cvta.to.global.u64 	%rd3, %rd18;
	mov.u32 	%r46, %ctaid.x;
	mov.u32 	%r47, %ntid.x;
	mov.u32 	%r48, %tid.x;
	mad.lo.s32 	%r1, %r46, %r47, %r48;
	setp.ge.s32 	%p1, %r1, %r45;
	@%p1 bra 	$L__BB5_44;
	mul.wide.s32 	%rd19, %r43, 4;
	{ // callseq 58, 0
	.param .b64 param0;
	st.param.b64 	[param0], %rd19;
	.param .b64 retval0;
	call.uni (retval0), 
	malloc, 
	(
	param0
	);
	ld.param.b64 	%rd20, [retval0];
	} // callseq 58
	setp.lt.s32 	%p2, %r43, 1;
	mov.f32 	%f221, 0f00000000;
	@%p2 bra 	$L__BB5_27;
	setp.lt.s32 	%p3, %r44, 1;
	mul.lo.s32 	%r2, %r44, %r1;
	cvt.rn.f32.s32 	%f1, %r44;
	cvt.rn.f32.u32 	%f2, %r43;
	@%p3 bra 	$L__BB5_16;
	and.b32  	%r3, %r44, 7;
	and.b32  	%r4, %r44, 3;
	and.b32  	%r5, %r44, 2147483640;
	and.b32  	%r6, %r44, 1;
	neg.s32 	%r7, %r5;
	mov.b32 	%r93, 0;
	mov.f32 	%f221, 0f00000000;
$L__BB5_4:
	setp.lt.u32 	%p12, %r44, 8;
	mul.wide.u32 	%rd29, %r93, 4;
	add.s64 	%rd5, %rd20, %rd29;
	mov.b32 	%r97, 0;
	st.u32 	[%rd5], %r97;
	mov.f32 	%f214, 0f00000000;
	@%p12 bra 	$L__BB5_7;
	mov.f32 	%f214, 0f00000000;
	mov.u32 	%r94, %r2;
	mov.u32 	%r95, %r7;
$L__BB5_6:
	.pragma "nounroll";
	mul.wide.s32 	%rd30, %r94, 2;
	add.s64 	%rd31, %rd2, %rd30;
	ld.global.s16 	%r55, [%rd31];
	mad.lo.s32 	%r56, %r43, %r55, %r93;
	mul.wide.s32 	%rd32, %r56, 4;
	add.s64 	%rd33, %rd1, %rd32;
	ld.global.f32 	%f84, [%rd33];
	add.f32 	%f85, %f84, %f214;
	st.f32 	[%rd5], %f85;
	ld.global.s16 	%r57, [%rd31+2];
	mad.lo.s32 	%r58, %r43, %r57, %r93;
	mul.wide.s32 	%rd34, %r58, 4;
	add.s64 	%rd35, %rd1, %rd34;
	ld.global.f32 	%f86, [%rd35];
	add.f32 	%f87, %f86, %f85;
	st.f32 	[%rd5], %f87;
	ld.global.s16 	%r59, [%rd31+4];
	mad.lo.s32 	%r60, %r43, %r59, %r93;
	mul.wide.s32 	%rd36, %r60, 4;
	add.s64 	%rd37, %rd1, %rd36;
	ld.global.f32 	%f88, [%rd37];
	add.f32 	%f89, %f88, %f87;
	st.f32 	[%rd5], %f89;
	ld.global.s16 	%r61, [%rd31+6];
	mad.lo.s32 	%r62, %r43, %r61, %r93;
	mul.wide.s32 	%rd38, %r62, 4;
	add.s64 	%rd39, %rd1, %rd38;
	ld.global.f32 	%f90, [%rd39];
	add.f32 	%f91, %f90, %f89;
	st.f32 	[%rd5], %f91;
	ld.global.s16 	%r63, [%rd31+8];
	mad.lo.s32 	%r64, %r43, %r63, %r93;
	mul.wide.s32 	%rd40, %r64, 4;
	add.s64 	%rd41, %rd1, %rd40;
	ld.global.f32 	%f92, [%rd41];
	add.f32 	%f93, %f92, %f91;
	st.f32 	[%rd5], %f93;
	ld.global.s16 	%r65, [%rd31+10];
	mad.lo.s32 	%r66, %r43, %r65, %r93;
	mul.wide.s32 	%rd42, %r66, 4;
	add.s64 	%rd43, %rd1, %rd42;
	ld.global.f32 	%f94, [%rd43];
	add.f32 	%f95, %f94, %f93;
	st.f32 	[%rd5], %f95;
	ld.global.s16 	%r67, [%rd31+12];
	mad.lo.s32 	%r68, %r43, %r67, %r93;
	mul.wide.s32 	%rd44, %r68, 4;
	add.s64 	%rd45, %rd1, %rd44;
	ld.global.f32 	%f96, [%rd45];
	add.f32 	%f97, %f96, %f95;
	st.f32 	[%rd5], %f97;
	ld.global.s16 	%r69, [%rd31+14];
	mad.lo.s32 	%r70, %r43, %r69, %r93;
	mul.wide.s32 	%rd46, %r70, 4;
	add.s64 	%rd47, %rd1, %rd46;
	ld.global.f32 	%f98, [%rd47];
	add.f32 	%f214, %f98, %f97;
	st.f32 	[%rd5], %f214;
	add.s32 	%r95, %r95, 8;
	add.s32 	%r94, %r94, 8;
	setp.ne.s32 	%p13, %r95, 0;
	mov.u32 	%r97, %r5;
	@%p13 bra 	$L__BB5_6;
$L__BB5_7:
	setp.eq.s32 	%p14, %r3, 0;
	@%p14 bra 	$L__BB5_15;
	add.s32 	%r71, %r3, -1;
	setp.lt.u32 	%p15, %r71, 3;
	@%p15 bra 	$L__BB5_10;
	add.s32 	%r72, %r97, %r2;
	mul.wide.s32 	%rd48, %r72, 2;
	add.s64 	%rd49, %rd2, %rd48;
	ld.global.s16 	%r73, [%rd49];
	mad.lo.s32 	%r74, %r43, %r73, %r93;
	mul.wide.s32 	%rd50, %r74, 4;
	add.s64 	%rd51, %rd1, %rd50;
	ld.global.f32 	%f99, [%rd51];
	add.f32 	%f100, %f99, %f214;
	st.f32 	[%rd5], %f100;
	ld.global.s16 	%r75, [%rd49+2];
	mad.lo.s32 	%r76, %r43, %r75, %r93;
	mul.wide.s32 	%rd52, %r76, 4;
	add.s64 	%rd53, %rd1, %rd52;
	ld.global.f32 	%f101, [%rd53];
	add.f32 	%f102, %f101, %f100;
	st.f32 	[%rd5], %f102;
	ld.global.s16 	%r77, [%rd49+4];
	mad.lo.s32 	%r78, %r43, %r77, %r93;
	mul.wide.s32 	%rd54, %r78, 4;
	add.s64 	%rd55, %rd1, %rd54;
	ld.global.f32 	%f103, [%rd55];
	add.f32 	%f104, %f103, %f102;
	st.f32 	[%rd5], %f104;
	ld.global.s16 	%r79, [%rd49+6];
	mad.lo.s32 	%r80, %r43, %r79, %r93;
	mul.wide.s32 	%rd56, %r80, 4;
	add.s64 	%rd57, %rd1, %rd56;
	ld.global.f32 	%f105, [%rd57];
	add.f32 	%f214, %f105, %f104;
	st.f32 	[%rd5], %f214;
	add.s32 	%r97, %r97, 4;
$L__BB5_10:
	setp.eq.s32 	%p16, %r4, 0;
	@%p16 bra 	$L__BB5_15;
	setp.eq.s32 	%p17, %r4, 1;
	@%p17 bra 	$L__BB5_13;
	add.s32 	%r81, %r97, %r2;
	mul.wide.s32 	%rd58, %r81, 2;
	add.s64 	%rd59, %rd2, %rd58;
	ld.global.s16 	%r82, [%rd59];
	mad.lo.s32 	%r83, %r43, %r82, %r93;
	mul.wide.s32 	%rd60, %r83, 4;
	add.s64 	%rd61, %rd1, %rd60;
	ld.global.f32 	%f106, [%rd61];
	add.f32 	%f107, %f106, %f214;
	st.f32 	[%rd5], %f107;
	ld.global.s16 	%r84, [%rd59+2];
	mad.lo.s32 	%r85, %r43, %r84, %r93;
	mul.wide.s32 	%rd62, %r85, 4;
	add.s64 	%rd63, %rd1, %rd62;
	ld.global.f32 	%f108, [%rd63];
	add.f32 	%f214, %f108, %f107;
	st.f32 	[%rd5], %f214;
	add.s32 	%r97, %r97, 2;
$L__BB5_13:
	setp.eq.s32 	%p18, %r6, 0;
	@%p18 bra 	$L__BB5_15;
	add.s32 	%r86, %r97, %r2;
	mul.wide.s32 	%rd64, %r86, 2;
	add.s64 	%rd65, %rd2, %rd64;
	ld.global.s16 	%r87, [%rd65];
	mad.lo.s32 	%r88, %r43, %r87, %r93;
	mul.wide.s32 	%rd66, %r88, 4;
	add.s64 	%rd67, %rd1, %rd66;
	ld.global.f32 	%f109, [%rd67];
	add.f32 	%f214, %f109, %f214;
$L__BB5_15:
	div.rn.f32 	%f110, %f214, %f1;
	st.f32 	[%rd5], %f110;
	div.rn.f32 	%f111, %f110, %f2;
	add.f32 	%f221, %f221, %f111;
	add.s32 	%r93, %r93, 1;
	setp.eq.s32 	%p19, %r93, %r43;
	@%p19 bra 	$L__BB5_27;
	bra.uni 	$L__BB5_4;
$L__BB5_16:
	add.s32 	%r50, %r43, -1;
	and.b32  	%r19, %r43, 7;
	setp.lt.u32 	%p4, %r50, 7;
	mov.b32 	%r99, 0;
	mov.f32 	%f221, 0f00000000;
	@%p4 bra 	$L__BB5_19;
	and.b32  	%r99, %r43, 2147483640;
	mov.f32 	%f221, 0f00000000;
	div.rn.f32 	%f14, %f221, %f1;
	div.rn.f32 	%f15, %f14, %f2;
	mov.b32 	%r102, 0;
$L__BB5_18:
	.pragma "nounroll";
	mul.wide.u32 	%rd21, %r102, 4;
	add.s64 	%rd22, %rd20, %rd21;
	st.f32 	[%rd22], %f14;
	add.f32 	%f59, %f221, %f15;
	st.f32 	[%rd22+4], %f14;
	add.f32 	%f60, %f59, %f15;
	st.f32 	[%rd22+8], %f14;
	add.f32 	%f61, %f60, %f15;
	st.f32 	[%rd22+12], %f14;
	add.f32 	%f62, %f61, %f15;
	st.f32 	[%rd22+16], %f14;
	add.f32 	%f63, %f62, %f15;
	st.f32 	[%rd22+20], %f14;
	add.f32 	%f64, %f63, %f15;
	st.f32 	[%rd22+24], %f14;
	add.f32 	%f65, %f64, %f15;
	st.f32 	[%rd22+28], %f14;
	add.f32 	%f221, %f65, %f15;
	add.s32 	%r102, %r102, 8;
	setp.eq.s32 	%p5, %r102, %r99;
	@%p5 bra 	$L__BB5_19;
	bra.uni 	$L__BB5_18;
$L__BB5_19:
	setp.eq.s32 	%p6, %r19, 0;
	@%p6 bra 	$L__BB5_27;
	and.b32  	%r22, %r43, 3;
	setp.lt.u32 	%p7, %r19, 4;
	@%p7 bra 	$L__BB5_22;
	mul.wide.u32 	%rd23, %r99, 4;
	add.s64 	%rd24, %rd20, %rd23;
	mov.f32 	%f67, 0f00000000;
	div.rn.f32 	%f68, %f67, %f1;
	st.f32 	[%rd24], %f68;
	div.rn.f32 	%f69, %f68, %f2;
	add.f32 	%f70, %f221, %f69;
	st.f32 	[%rd24+4], %f68;
	add.f32 	%f71, %f70, %f69;
	st.f32 	[%rd24+8], %f68;
	add.f32 	%f72, %f71, %f69;
	st.f32 	[%rd24+12], %f68;
	add.f32 	%f221, %f72, %f69;
	add.s32 	%r99, %r99, 4;
$L__BB5_22:
	setp.eq.s32 	%p8, %r22, 0;
	@%p8 bra 	$L__BB5_27;
	setp.eq.s32 	%p9, %r22, 1;
	@%p9 bra 	$L__BB5_25;
	mul.wide.u32 	%rd25, %r99, 4;
	add.s64 	%rd26, %rd20, %rd25;
	mov.f32 	%f74, 0f00000000;
	div.rn.f32 	%f75, %f74, %f1;
	st.f32 	[%rd26], %f75;
	div.rn.f32 	%f76, %f75, %f2;
	add.f32 	%f77, %f221, %f76;
	st.f32 	[%rd26+4], %f75;
	add.f32 	%f221, %f77, %f76;
	add.s32 	%r99, %r99, 2;
$L__BB5_25:
	and.b32  	%r52, %r43, 1;
	setp.eq.b32 	%p10, %r52, 1;
	not.pred 	%p11, %p10;
	@%p11 bra 	$L__BB5_27;
	mul.wide.u32 	%rd27, %r99, 4;
	add.s64 	%rd28, %rd20, %rd27;
	mov.f32 	%f78, 0f00000000;
	div.rn.f32 	%f79, %f78, %f1;
	st.f32 	[%rd28], %f79;
	div.rn.f32 	%f80, %f79, %f2;
	add.f32 	%f221, %f221, %f80;
$L__BB5_27:
	setp.lt.s32 	%p20, %r43, 1;
	mov.f32 	%f237, 0f00000000;
	mov.f32 	%f238, %f237;
	@%p20 bra 	$L__BB5_39;
	add.s32 	%r90, %r43, -1;
	and.b32  	%r27, %r43, 7;
	setp.lt.u32 	%p21, %r90, 7;
	mov.b32 	%r104, 0;
	mov.f32 	%f238, 0f00000000;
	mov.f32 	%f237, %f238;
	@%p21 bra 	$L__BB5_31;
	and.b32  	%r104, %r43, 2147483640;
	neg.s32 	%r103, %r104;
	add.s64 	%rd87, %rd20, 16;
	add.s64 	%rd86, %rd3, 16;
	mov.f32 	%f238, 0f00000000;
$L__BB5_30:
	.pragma "nounroll";
	ld.f32 	%f116, [%rd87+-16];
	sub.f32 	%f117, %f116, %f221;
	ld.global.f32 	%f118, [%rd86+-16];
	sub.f32 	%f119, %f118, %f53;
	fma.rn.f32 	%f120, %f117, %f119, %f237;
	fma.rn.f32 	%f121, %f117, %f117, %f238;
	ld.f32 	%f122, [%rd87+-12];
	sub.f32 	%f123, %f122, %f221;
	ld.global.f32 	%f124, [%rd86+-12];
	sub.f32 	%f125, %f124, %f53;
	fma.rn.f32 	%f126, %f123, %f125, %f120;
	fma.rn.f32 	%f127, %f123, %f123, %f121;
	ld.f32 	%f128, [%rd87+-8];
	sub.f32 	%f129, %f128, %f221;
	ld.global.f32 	%f130, [%rd86+-8];
	sub.f32 	%f131, %f130, %f53;
	fma.rn.f32 	%f132, %f129, %f131, %f126;
	fma.rn.f32 	%f133, %f129, %f129, %f127;
	ld.f32 	%f134, [%rd87+-4];
	sub.f32 	%f135, %f134, %f221;
	ld.global.f32 	%f136, [%rd86+-4];
	sub.f32 	%f137, %f136, %f53;
	fma.rn.f32 	%f138, %f135, %f137, %f132;
	fma.rn.f32 	%f139, %f135, %f135, %f133;
	ld.f32 	%f140, [%rd87];
	sub.f32 	%f141, %f140, %f221;
	ld.global.f32 	%f142, [%rd86];
	sub.f32 	%f143, %f142, %f53;
	fma.rn.f32 	%f144, %f141, %f143, %f138;
	fma.rn.f32 	%f145, %f141, %f141, %f139;
	ld.f32 	%f146, [%rd87+4];
	sub.f32 	%f147, %f146, %f221;
	ld.global.f32 	%f148, [%rd86+4];
	sub.f32 	%f149, %f148, %f53;
	fma.rn.f32 	%f150, %f147, %f149, %f144;
	fma.rn.f32 	%f151, %f147, %f147, %f145;
	ld.f32 	%f152, [%rd87+8];
	sub.f32 	%f153, %f152, %f221;
	ld.global.f32 	%f154, [%rd86+8];
	sub.f32 	%f155, %f154, %f53;
	fma.rn.f32 	%f156, %f153, %f155, %f150;
	fma.rn.f32 	%f157, %f153, %f153, %f151;
	ld.f32 	%f158, [%rd87+12];
	sub.f32 	%f159, %f158, %f221;
	ld.global.f32 	%f160, [%rd86+12];
	sub.f32 	%f161, %f160, %f53;
	fma.rn.f32 	%f237, %f159, %f161, %f156;
	fma.rn.f32 	%f238, %f159, %f159, %f157;
	add.s32 	%r103, %r103, 8;
	add.s64 	%rd87, %rd87, 32;
	add.s64 	%rd86, %rd86, 32;
	setp.ne.s32 	%p22, %r103, 0;
	@%p22 bra 	$L__BB5_30;
$L__BB5_31:
	setp.eq.s32 	%p23, %r27, 0;
	@%p23 bra 	$L__BB5_39;
	and.b32  	%r35, %r43, 3;
	setp.lt.u32 	%p24, %r27, 4;
	@%p24 bra 	$L__BB5_34;
	mul.wide.u32 	%rd68, %r104, 4;
	add.s64 	%rd69, %rd20, %rd68;
	ld.f32 	%f163, [%rd69];
	sub.f32 	%f164, %f163, %f221;
	add.s64 	%rd70, %rd3, %rd68;
	ld.global.f32 	%f165, [%rd70];
	sub.f32 	%f166, %f165, %f53;
	fma.rn.f32 	%f167, %f164, %f166, %f237;
	fma.rn.f32 	%f168, %f164, %f164, %f238;
	ld.f32 	%f169, [%rd69+4];
	sub.f32 	%f170, %f169, %f221;
	ld.global.f32 	%f171, [%rd70+4];
	sub.f32 	%f172, %f171, %f53;
	fma.rn.f32 	%f173, %f170, %f172, %f167;
	fma.rn.f32 	%f174, %f170, %f170, %f168;
	ld.f32 	%f175, [%rd69+8];
	sub.f32 	%f176, %f175, %f221;
	ld.global.f32 	%f177, [%rd70+8];
	sub.f32 	%f178, %f177, %f53;
	fma.rn.f32 	%f179, %f176, %f178, %f173;
	fma.rn.f32 	%f180, %f176, %f176, %f174;
	ld.f32 	%f181, [%rd69+12];
	sub.f32 	%f182, %f181, %f221;
	ld.global.f32 	%f183, [%rd70+12];
	sub.f32 	%f184, %f183, %f53;
	fma.rn.f32 	%f237, %f182, %f184, %f179;
	fma.rn.f32 	%f238, %f182, %f182, %f180;
	add.s32 	%r104, %r104, 4;
$L__BB5_34:
	setp.eq.s32 	%p25, %r35, 0;
	@%p25 bra 	$L__BB5_39;
	setp.eq.s32 	%p26, %r35, 1;
	@%p26 bra 	$L__BB5_37;
	mul.wide.u32 	%rd71, %r104, 4;
	add.s64 	%rd72, %rd20, %rd71;
	ld.f32 	%f186, [%rd72];
	sub.f32 	%f187, %f186, %f221;
	add.s64 	%rd73, %rd3, %rd71;
	ld.global.f32 	%f188, [%rd73];
	sub.f32 	%f189, %f188, %f53;
	fma.rn.f32 	%f190, %f187, %f189, %f237;
	fma.rn.f32 	%f191, %f187, %f187, %f238;
	ld.f32 	%f192, [%rd72+4];
	sub.f32 	%f193, %f192, %f221;
	ld.global.f32 	%f194, [%rd73+4];
	sub.f32 	%f195, %f194, %f53;
	fma.rn.f32 	%f237, %f193, %f195, %f190;
	fma.rn.f32 	%f238, %f193, %f193, %f191;
	add.s32 	%r104, %r104, 2;
$L__BB5_37:
	and.b32  	%r91, %r43, 1;
	setp.eq.b32 	%p27, %r91, 1;
	not.pred 	%p28, %p27;
	@%p28 bra 	$L__BB5_39;
	mul.wide.u32 	%rd74, %r104, 4;
	add.s64 	%rd75, %rd20, %rd74;
	ld.f32 	%f196, [%rd75];
	sub.f32 	%f197, %f196, %f221;
	add.s64 	%rd76, %rd3, %rd74;
	ld.global.f32 	%f198, [%rd76];
	sub.f32 	%f199, %f198, %f53;
	fma.rn.f32 	%f237, %f197, %f199, %f237;
	fma.rn.f32 	%f238, %f197, %f197, %f238;
$L__BB5_39:
	{ // callseq 59, 0
	.param .b64 param0;
	st.param.b64 	[param0], %rd20;
	call.uni 
	free, 
	(
	param0
	);
	} // callseq 59
	cvt.rn.f32.s32 	%f200, %r43;
	div.rn.f32 	%f201, %f237, %f200;
	div.rn.f32 	%f202, %f238, %f200;
	sqrt.rn.f32 	%f203, %f202;
	mul.f32 	%f204, %f54, %f203;
	div.rn.f32 	%f205, %f201, %f204;
	mov.f32 	%f206, 0f3F800000;
	sub.f32 	%f52, %f206, %f205;
	cvta.to.global.u64 	%rd77, %rd14;
	mul.wide.s32 	%rd78, %r1, 4;
	add.s64 	%rd79, %rd77, %rd78;
	st.global.f32 	[%rd79], %f52;
	setp.lt.s32 	%p29, %r42, 1;
	@%p29 bra 	$L__BB5_44;
	cvta.to.global.u64 	%rd12, %rd15;
	mov.b32 	%r107, 0;
$L__BB5_41:
	mul.wide.u32 	%rd80, %r107, 4;
	add.s64 	%rd81, %rd12, %rd80;
	ld.global.f32 	%f207, [%rd81];
	setp.ltu.f32 	%p30, %f207, %f52;
	@%p30 bra 	$L__BB5_43;
	ld.param.u64 	%rd85, [_Z17kernelBestKeeper2iiiiPfPsS_S_S_ffS__param_6];
	cvt.rn.f64.u32 	%fd1, %r107;
	cvt.rn.f64.s32 	%fd2, %r42;
	div.rn.f64 	%fd3, %fd1, %fd2;
	cvt.rn.f32.f64 	%f208, %fd3;
	cvta.to.global.u64 	%rd82, %rd85;
	add.s64 	%rd84, %rd82, %rd78;
	st.global.f32 	[%rd84], %f208;
	bra.uni 	$L__BB5_44;
$L__BB5_43:
	add.s32 	%r107, %r107, 1;
	setp.ne.s32 	%p31, %r107, %r42;
	@%p31 bra 	$L__BB5_41;
$L__BB5_44:
	ret;

}
.func  (.param .b64 func_retval0) __internal_accurate_pow(
	.param .b64 __internal_accurate_pow_param_0
)
{
	.reg .pred 	%p<8>;
	.reg .b32 	%r<46>;
	.reg .b32 	%f<3>;
	.reg .b64 	%fd<109>;

	ld.param.f64 	%fd10, [__internal_accurate_pow_param_0];
	mov.f64 	%fd11, 0d4000000000000000;
	{
	.reg .b32 %temp; 
	mov.b64 	{%temp, %r8}, %fd11;
	}
	{
	.reg .b32 %temp; 
	mov.b64 	{%r9, %temp}, %fd11;
	}
	shr.u32 	%r10, %r8, 20;
	setp.lt.u32 	%p1, %r8, 1048576;
	mov.f64 	%fd12, 0d4360000000000000;
	{
	.reg .b32 %temp; 
	mov.b64 	{%temp, %r11}, %fd12;
	}
	{
	.reg .b32 %temp; 
	mov.b64 	{%r12, %temp}, %fd12;
	}
	shr.u32 	%r13, %r11, 20;
	add.s32 	%r14, %r13, -54;
	selp.b32 	%r15, %r12, %r9, %p1;
	selp.b32 	%r16, %r11, %r8, %p1;
	selp.b32 	%r1, %r14, %r10, %p1;
	add.s32 	%r45, %r1, -1023;
	and.b32  	%r17, %r16, -2146435073;
	or.b32  	%r18, %r17, 1072693248;
	mov.b64 	%fd107, {%r15, %r18};
	setp.lt.u32 	%p2, %r18, 1073127583;
	@%p2 bra 	$L__BB6_2;
	{
	.reg .b32 %temp; 
	mov.b64 	{%r19, %temp}, %fd107;
	}
	{
	.reg .b32 %temp; 
	mov.b64 	{%temp, %r20}, %fd107;
	}
	add.s32 	%r21, %r20, -1048576;
	mov.b64 	%fd107, {%r19, %r21};
	add.s32 	%r45, %r1, -1022;
$L__BB6_2:
	add.f64 	%fd13, %fd107, 0dBFF0000000000000;
	add.f64 	%fd14, %fd107, 0d3FF0000000000000;
	rcp.approx.ftz.f64 	%fd15, %fd14;
	neg.f64 	%fd16, %fd14;
	fma.rn.f64 	%fd17, %fd16, %fd15, 0d3FF0000000000000;
	fma.rn.f64 	%fd18, %fd17, %fd17, %fd17;
	fma.rn.f64 	%fd19, %fd18, %fd15, %fd15;
	mul.f64 	%fd20, %fd13, %fd19;
	fma.rn.f64 	%fd21, %fd13, %fd19, %fd20;
	mul.f64 	%fd22, %fd21, %fd21;
	fma.rn.f64 	%fd23, %fd22, 0d3EB0F5FF7D2CAFE2, 0d3ED0F5D241AD3B5A;
	fma.rn.f64 	%fd24, %fd23, %fd22, 0d3EF3B20A75488A3F;
	fma.rn.f64 	%fd25, %fd24, %fd22, 0d3F1745CDE4FAECD5;
	fma.rn.f64 	%fd26, %fd25, %fd22, 0d3F3C71C7258A578B;
	fma.rn.f64 	%fd27, %fd26, %fd22, 0d3F6249249242B910;
	fma.rn.f64 	%fd28, %fd27, %fd22, 0d3F89999999999DFB;
	sub.f64 	%fd29, %fd13, %fd21;
	add.f64 	%fd30, %fd29, %fd29;
	neg.f64 	%fd31, %fd21;
	fma.rn.f64 	%fd32, %fd31, %fd13, %fd30;
	mul.f64 	%fd33, %fd19, %fd32;
	fma.rn.f64 	%fd34, %fd22, %fd28, 0d3FB5555555555555;
	mov.f64 	%fd35, 0d3FB5555555555555;
	sub.f64 	%fd36, %fd35, %fd34;
	fma.rn.f64 	%fd37, %fd22, %fd28, %fd36;
	add.f64 	%fd38, %fd37, 0dBC46A4CB00B9E7B0;
	add.f64 	%fd39, %fd34, %fd38;
	sub.f64 	%fd40, %fd34, %fd39;
	add.f64 	%fd41, %fd38, %fd40;
	mul.rn.f64 	%fd42, %fd21, %fd21;
	neg.f64 	%fd43, %fd42;
	fma.rn.f64 	%fd44, %fd21, %fd21, %fd43;
	{
	.reg .b32 %temp; 
	mov.b64 	{%r22, %temp}, %fd33;
	}
	{
	.reg .b32 %temp; 
	mov.b64 	{%temp, %r23}, %fd33;
	}
	add.s32 	%r24, %r23, 1048576;
	mov.b64 	%fd45, {%r22, %r24};
	fma.rn.f64 	%fd46, %fd21, %fd45, %fd44;
	mul.rn.f64 	%fd47, %fd42, %fd21;
	neg.f64 	%fd48, %fd47;
	fma.rn.f64 	%fd49, %fd42, %fd21, %fd48;
	fma.rn.f64 	%fd50, %fd42, %fd33, %fd49;
	fma.rn.f64 	%fd51, %fd46, %fd21, %fd50;
	mul.rn.f64 	%fd52, %fd39, %fd47;
	neg.f64 	%fd53, %fd52;
	fma.rn.f64 	%fd54, %fd39, %fd47, %fd53;
	fma.rn.f64 	%fd55, %fd39, %fd51, %fd54;
	fma.rn.f64 	%fd56, %fd41, %fd47, %fd55;
	add.f64 	%fd57, %fd52, %fd56;
	sub.f64 	%fd58, %fd52, %fd57;
	add.f64 	%fd59, %fd56, %fd58;
	add.f64 	%fd60, %fd21, %fd57;
	sub.f64 	%fd61, %fd21, %fd60;
	add.f64 	%fd62, %fd57, %fd61;
	add.f64 	%fd63, %fd59, %fd62;
	add.f64 	%fd64, %fd33, %fd63;
	add.f64 	%fd65, %fd60, %fd64;
	sub.f64 	%fd66, %fd60, %fd65;
	add.f64 	%fd67, %fd64, %fd66;
	xor.b32  	%r25, %r45, -2147483648;
	mov.b32 	%r26, 1127219200;
	mov.b64 	%fd68, {%r25, %r26};
	mov.b32 	%r27, -2147483648;
	mov.b64 	%fd69, {%r27, %r26};
	sub.f64 	%fd70, %fd68, %fd69;
	fma.rn.f64 	%fd71, %fd70, 0d3FE62E42FEFA39EF, %fd65;
	fma.rn.f64 	%fd72, %fd70, 0dBFE62E42FEFA39EF, %fd71;
	sub.f64 	%fd73, %fd72, %fd65;
	sub.f64 	%fd74, %fd67, %fd73;
	fma.rn.f64 	%fd75, %fd70, 0d3C7ABC9E3B39803F, %fd74;
	add.f64 	%fd76, %fd71, %fd75;
	sub.f64 	%fd77, %fd71, %fd76;
	add.f64 	%fd78, %fd75, %fd77;
	{
	.reg .b32 %temp; 
	mov.b64 	{%temp, %r28}, %fd10;
	}
	{
	.reg .b32 %temp; 
	mov.b64 	{%r29, %temp}, %fd10;
	}
	shl.b32 	%r30, %r28, 1;
	setp.gt.u32 	%p3, %r30, -33554433;
	and.b32  	%r31, %r28, -15728641;
	selp.b32 	%r32, %r31, %r28, %p3;
	mov.b64 	%fd79, {%r29, %r32};
	mul.rn.f64 	%fd80, %fd76, %fd79;
	neg.f64 	%fd81, %fd80;
	fma.rn.f64 	%fd82, %fd76, %fd79, %fd81;
	fma.rn.f64 	%fd83, %fd78, %fd79, %fd82;
	add.f64 	%fd4, %fd80, %fd83;
	sub.f64 	%fd84, %fd80, %fd4;
	add.f64 	%fd5, %fd83, %fd84;
	fma.rn.f64 	%fd85, %fd4, 0d3FF71547652B82FE, 0d4338000000000000;
	{
	.reg .b32 %temp; 
	mov.b64 	{%r5, %temp}, %fd85;
	}
	mov.f64 	%fd86, 0dC338000000000000;
	add.rn.f64 	%fd87, %fd85, %fd86;
	fma.rn.f64 	%fd88, %fd87, 0dBFE62E42FEFA39EF, %fd4;
	fma.rn.f64 	%fd89, %fd87, 0dBC7ABC9E3B39803F, %fd88;
	fma.rn.f64 	%fd90, %fd89, 0d3E5ADE1569CE2BDF, 0d3E928AF3FCA213EA;
	fma.rn.f64 	%fd91, %fd90, %fd89, 0d3EC71DEE62401315;
	fma.rn.f64 	%fd92, %fd91, %fd89, 0d3EFA01997C89EB71;
	fma.rn.f64 	%fd93, %fd92, %fd89, 0d3F2A01A014761F65;
	fma.rn.f64 	%fd94, %fd93, %fd89, 0d3F56C16C1852B7AF;
	fma.rn.f64 	%fd95, %fd94, %fd89, 0d3F81111111122322;
	fma.rn.f64 	%fd96, %fd95, %fd89, 0d3FA55555555502A1;
	fma.rn.f64 	%fd97, %fd96, %fd89, 0d3FC5555555555511;
	fma.rn.f64 	%fd98, %fd97, %fd89, 0d3FE000000000000B;
	fma.rn.f64 	%fd99, %fd98, %fd89, 0d3FF0000000000000;
	fma.rn.f64 	%fd100, %fd99, %fd89, 0d3FF0000000000000;
	{
	.reg .b32 %temp; 
	mov.b64 	{%r6, %temp}, %fd100;
	}
	{
	.reg .b32 %temp; 
	mov.b64 	{%temp, %r7}, %fd100;
	}
	shl.b32 	%r33, %r5, 20;
	add.s32 	%r34, %r33, %r7;
	mov.b64 	%fd108, {%r6, %r34};
	{
	.reg .b32 %temp; 
	mov.b64 	{%temp, %r35}, %fd4;
	}
	mov.b32 	%f2, %r35;
	abs.f32 	%f1, %f2;
	setp.lt.f32 	%p4, %f1, 0f4086232B;
	@%p4 bra 	$L__BB6_5;
	setp.lt.f64 	%p5, %fd4, 0d0000000000000000;
	add.f64 	%fd101, %fd4, 0d7FF0000000000000;
	selp.f64 	%fd108, 0d0000000000000000, %fd101, %p5;
	setp.geu.f32 	%p6, %f1, 0f40874800;
	@%p6 bra 	$L__BB6_5;
	shr.u32 	%r36, %r5, 31;
	add.s32 	%r37, %r5, %r36;
	shr.s32 	%r38, %r37, 1;
	shl.b32 	%r39, %r38, 20;
	add.s32 	%r40, %r7, %r39;
	mov.b64 	%fd102, {%r6, %r40};
	sub.s32 	%r41, %r5, %r38;
	shl.b32 	%r42, %r41, 20;
	add.s32 	%r43, %r42, 1072693248;
	mov.b32 	%r44, 0;
	mov.b64 	%fd103, {%r44, %r43};
	mul.f64 	%fd108, %fd103, %fd102;
$L__BB6_5:
	abs.f64 	%fd104, %fd108;
	setp.eq.f64 	%p7, %fd104, 0d7FF0000000000000;
	fma.rn.f64 	%fd105, %fd108, %fd5, %fd108;
	selp.f64 	%fd106, %fd108, %fd105, %p7;
	st.param.f64 	[func_retval0], %fd106;
	ret;

}


// ===== COMPILED SASS (sm_100) =====

	.target	sm_100

	.elftype	@"ET_EXEC"


//--------------------- .note.nv.tkinfo           --------------------------
	.section	.note.nv.tkinfo,"",@"SHT_NOTE"
	.sectionflags	@"SHF_NOTE_NV_TKINFO"
	.tkinfo
        /*0018*/ 	.word	0x00000002
        /*0030*/ 	.string	""
        /*0030*/ 	.string	"ptxas"
        /*0030*/ 	.string	"Cuda compilation tools, release 13.0, V13.0.88"
        /*0030*/ 	.string	"Build cuda_13.0.r13.0/compiler.36424714_0"
        /*0030*/ 	.string	"-arch sm_100 -m 64 "



//--------------------- .note.nv.cuinfo           --------------------------
	.section	.note.nv.cuinfo,"",@"SHT_NOTE"
	.sectionflags	@"SHF_NOTE_NV_CUINFO"
        /*0018*/ 	.short	0x0002
        /*001a*/ 	.short	0x0064
        /*001c*/ 	.short	0x0082
	.zero		2


//--------------------- .nv.info                  --------------------------
	.section	.nv.info,"",@"SHT_CUDA_INFO"
	.align	4


	//----- nvinfo : EIATTR_REGCOUNT
	.align		4
        /*0000*/ 	.byte	0x04, 0x2f
        /*0002*/ 	.short	(.L_3 - .L_2)
	.align		4
.L_2:
        /*0004*/ 	.word	index@(_Z12kernelGeNormiiiiiiPfPsS_S_S_S_S_S_S_S_S_S_)
        /*0008*/ 	.word	0x00000028


	//----- nvinfo : EIATTR_FRAME_SIZE
	.align		4
.L_3:
        /*000c*/ 	.byte	0x04, 0x11
        /*000e*/ 	.short	(.L_5 - .L_4)
	.align		4
.L_4:
        /*0010*/ 	.word	index@($_Z12kernelGeNormiiiiiiPfPsS_S_S_S_S_S_S_S_S_S_$__internal_accurate_pow)
        /*0014*/ 	.word	0x00000000


	//----- nvinfo : EIATTR_FRAME_SIZE
	.align		4
.L_5:
        /*0018*/ 	.byte	0x04, 0x11
        /*001a*/ 	.short	(.L_7 - .L_6)
	.align		4
.L_6:
        /*001c*/ 	.word	index@($__internal_17_$__cuda_sm3x_div_rn_noftz_f32_slowpath)
        /*0020*/ 	.word	0x00000000


	//----- nvinfo : EIATTR_FRAME_SIZE
	.align		4
.L_7:
        /*0024*/ 	.byte	0x04, 0x11
        /*0026*/ 	.short	(.L_9 - .L_8)
	.align		4
.L_8:
        /*0028*/ 	.word	index@($__internal_16_$__cuda_sm20_sqrt_rn_f32_slowpath)
        /*002c*/ 	.word	0x00000000


	//----- nvinfo : EIATTR_FRAME_SIZE
	.align		4
.L_9:
        /*0030*/ 	.byte	0x04, 0x11
        /*0032*/ 	.short	(.L_11 - .L_10)
	.align		4
.L_10:
        /*0034*/ 	.word	index@($__internal_15_$__cuda_sm20_div_rn_f64_full)
        /*0038*/ 	.word	0x00000000


	//----- nvinfo : EIATTR_FRAME_SIZE
	.align		4
.L_11:
        /*003c*/ 	.byte	0x04, 0x11
        /*003e*/ 	.short	(.L_13 - .L_12)
	.align		4
.L_12:
        /*0040*/ 	.word	index@(_Z12kernelGeNormiiiiiiPfPsS_S_S_S_S_S_S_S_S_S_)
        /*0044*/ 	.word	0x00000000


	//----- nvinfo : EIATTR_REGCOUNT
	.align		4
.L_13:
        /*0048*/ 	.byte	0x04, 0x2f
        /*004a*/ 	.short	(.L_15 - .L_14)
	.align		4
.L_14:
        /*004c*/ 	.word	index@(_Z13kernelGeNorm2iiiiiPfPsS_S_S_S_)
        /*0050*/ 	.word	0x0000003c


	//----- nvinfo : EIATTR_FRAME_SIZE
	.align		4
.L_15:
        /*0054*/ 	.byte	0x04, 0x11
        /*0056*/ 	.short	(.L_17 - .L_16)
	.align		4
.L_16:
        /*0058*/ 	.word	index@($__internal_14_$__cuda_sm3x_div_rn_noftz_f32_slowpath)
        /*005c*/ 	.word	0x00000010


	//----- nvinfo : EIATTR_FRAME_SIZE
	.align		4
.L_17:
        /*0060*/ 	.byte	0x04, 0x11
        /*0062*/ 	.short	(.L_19 - .L_18)
	.align		4
.L_18:
        /*0064*/ 	.word	index@($__internal_13_$__cuda_sm20_sqrt_rn_f32_slowpath)
        /*0068*/ 	.word	0x00000010


	//----- nvinfo : EIATTR_FRAME_SIZE
	.align		4
.L_19:
        /*006c*/ 	.byte	0x04, 0x11
        /*006e*/ 	.short	(.L_21 - .L_20)
	.align		4
.L_20:
        /*0070*/ 	.word	index@($__internal_12_$__cuda_sm20_div_rn_f64_full)
        /*0074*/ 	.word	0x00000010


	//----- nvinfo : EIATTR_FRAME_SIZE
	.align		4
.L_21:
        /*0078*/ 	.byte	0x04, 0x11
        /*007a*/ 	.short	(.L_23 - .L_22)
	.align		4
.L_22:
        /*007c*/ 	.word	index@(_Z13kernelGeNorm2iiiiiPfPsS_S_S_S_)
        /*0080*/ 	.word	0x00000010


	//----- nvinfo : EIATTR_REGCOUNT
	.align		4
.L_23:
        /*0084*/ 	.byte	0x04, 0x2f
        /*0086*/ 	.short	(.L_25 - .L_24)
	.align		4
.L_24:
        /*0088*/ 	.word	index@(_Z16kernelNormFinderiiiiPfS_PsS_S_iPKiPiS_S_S_ffS_S_S_S_S_ii)
        /*008c*/ 	.word	0x00000032


	//----- nvinfo : EIATTR_FRAME_SIZE
	.align		4
.L_25:
        /*0090*/ 	.byte	0x04, 0x11
        /*0092*/ 	.short	(.L_27 - .L_26)
	.align		4
.L_26:
        /*0094*/ 	.word	index@($_Z16kernelNormFinderiiiiPfS_PsS_S_iPKiPiS_S_S_ffS_S_S_S_S_ii$__internal_accurate_pow)
        /*0098*/ 	.word	0x00000010


	//----- nvinfo : EIATTR_FRAME_SIZE
	.align		4
.L_27:
        /*009c*/ 	.byte	0x04, 0x11
        /*009e*/ 	.short	(.L_29 - .L_28)
	.align		4
.L_28:
        /*00a0*/ 	.word	index@($__internal_11_$__cuda_sm3x_div_rn_noftz_f32_slowpath)
        /*00a4*/ 	.word	0x00000010


	//----- nvinfo : EIATTR_FRAME_SIZE
	.align		4
.L_29:
        /*00a8*/ 	.byte	0x04, 0x11
        /*00aa*/ 	.short	(.L_31 - .L_30)
	.align		4
.L_30:
        /*00ac*/ 	.word	index@($__internal_10_$__cuda_sm20_sqrt_rn_f32_slowpath)
        /*00b0*/ 	.word	0x00000010


	//----- nvinfo : EIATTR_FRAME_SIZE
	.align		4
.L_31:
        /*00b4*/ 	.byte	0x04, 0x11
        /*00b6*/ 	.short	(.L_33 - .L_32)
	.align		4
.L_32:
        /*00b8*/ 	.word	index@($__internal_9_$__cuda_sm20_div_rn_f64_full)
        /*00bc*/ 	.word	0x00000010


	//----- nvinfo : EIATTR_FRAME_SIZE
	.align		4
.L_33:
        /*00c0*/ 	.byte	0x04, 0x11
        /*00c2*/ 	.short	(.L_35 - .L_34)
	.align		4
.L_34:
        /*00c4*/ 	.word	index@(_Z16kernelNormFinderiiiiPfS_PsS_S_iPKiPiS_S_S_ffS_S_S_S_S_ii)
        /*00c8*/ 	.word	0x00000010


	//----- nvinfo : EIATTR_REGCOUNT
	.align		4
.L_35:
        /*00cc*/ 	.byte	0x04, 0x2f
        /*00ce*/ 	.short	(.L_37 - .L_36)
	.align		4
.L_36:
        /*00d0*/ 	.word	index@(_Z17kernelNormFinder2iiiiPfPsS_S_iPKiPiS_S_S_ffS_)
        /*00d4*/ 	.word	0x00000030


	//----- nvinfo : EIATTR_FRAME_SIZE
	.align		4
.L_37:
        /*00d8*/ 	.byte	0x04, 0x11
        /*00da*/ 	.short	(.L_39 - .L_38)
	.align		4
.L_38:
        /*00dc*/ 	.word	index@($__internal_8_$__cuda_sm3x_div_rn_noftz_f32_slowpath)
        /*00e0*/ 	.word	0x00000000


	//----- nvinfo : EIATTR_FRAME_SIZE
	.align		4
.L_39:
        /*00e4*/ 	.byte	0x04, 0x11
        /*00e6*/ 	.short	(.L_41 - .L_40)
	.align		4
.L_40:
        /*00e8*/ 	.word	index@($__internal_7_$__cuda_sm20_sqrt_rn_f32_slowpath)
        /*00ec*/ 	.word	0x00000000


	//----- nvinfo : EIATTR_FRAME_SIZE
	.align		4
.L_41:
        /*00f0*/ 	.byte	0x04, 0x11
        /*00f2*/ 	.short	(.L_43 - .L_42)
	.align		4
.L_42:
        /*00f4*/ 	.word	index@($__internal_6_$__cuda_sm20_div_rn_f64_full)
        /*00f8*/ 	.word	0x00000000


	//----- nvinfo : EIATTR_FRAME_SIZE
	.align		4
.L_43:
        /*00fc*/ 	.byte	0x04, 0x11
        /*00fe*/ 	.short	(.L_45 - .L_44)
	.align		4
.L_44:
        /*0100*/ 	.word	index@(_Z17kernelNormFinder2iiiiPfPsS_S_iPKiPiS_S_S_ffS_)
        /*0104*/ 	.word	0x00000000


	//----- nvinfo : EIATTR_REGCOUNT
	.align		4
.L_45:
        /*0108*/ 	.byte	0x04, 0x2f
        /*010a*/ 	.short	(.L_47 - .L_46)
	.align		4
.L_46:
        /*010c*/ 	.word	index@(_Z16kernelBestKeeperiiiiPfS_PsS_S_S_ffS_S_ii)
        /*0110*/ 	.word	0x0000002e


	//----- nvinfo : EIATTR_FRAME_SIZE
	.align		4
.L_47:
        /*0114*/ 	.byte	0x04, 0x11
        /*0116*/ 	.short	(.L_49 - .L_48)
	.align		4
.L_48:
        /*0118*/ 	.word	index@($_Z16kernelBestKeeperiiiiPfS_PsS_S_S_ffS_S_ii$__internal_accurate_pow)
        /*011c*/ 	.word	0x00000000


	//----- nvinfo : EIATTR_FRAME_SIZE
	.align		4
.L_49:
        /*0120*/ 	.byte	0x04, 0x11
        /*0122*/ 	.short	(.L_51 - .L_50)
	.align		4
.L_50:
        /*0124*/ 	.word	index@($__internal_5_$__cuda_sm3x_div_rn_noftz_f32_slowpath)
        /*0128*/ 	.word	0x00000000


	//----- nvinfo : EIATTR_FRAME_SIZE
	.align		4
.L_51:
        /*012c*/ 	.byte	0x04, 0x11
        /*012e*/ 	.short	(.L_53 - .L_52)
	.align		4
.L_52:
        /*0130*/ 	.word	index@($__internal_4_$__cuda_sm20_sqrt_rn_f32_slowpath)
        /*0134*/ 	.word	0x00000000


	//----- nvinfo : EIATTR_FRAME_SIZE
	.align		4
.L_53:
        /*0138*/ 	.byte	0x04, 0x11
        /*013a*/ 	.short	(.L_55 - .L_54)
	.align		4
.L_54:
        /*013c*/ 	.word	index@($__internal_3_$__cuda_sm20_div_rn_f64_full)
        /*0140*/ 	.word	0x00000000


	//----- nvinfo : EIATTR_FRAME_SIZE
	.align		4
.L_55:
        /*0144*/ 	.byte	0x04, 0x11
        /*0146*/ 	.short	(.L_57 - .L_56)
	.align		4
.L_56:
        /*0148*/ 	.word	index@(_Z16kernelBestKeeperiiiiPfS_PsS_S_S_ffS_S_ii)
        /*014c*/ 	.word	0x00000000


	//----- nvinfo : EIATTR_REGCOUNT
	.align		4
.L_57:
        /*0150*/ 	.byte	0x04, 0x2f
        /*0152*/ 	.short	(.L_59 - .L_58)
	.align		4
.L_58:
        /*0154*/ 	.word	index@(_Z17kernelBestKeeper2iiiiPfPsS_S_S_ffS_)
        /*0158*/ 	.word	0x00000022


	//----- nvinfo : EIATTR_FRAME_SIZE
	.align		4
.L_59:
        /*015c*/ 	.byte	0x04, 0x11
        /*015e*/ 	.short	(.L_61 - .L_60)
	.align		4
.L_60:
        /*0160*/ 	.word	index@($__internal_2_$__cuda_sm3x_div_rn_noftz_f32_slowpath)
        /*0164*/ 	.word	0x00000000


	//----- nvinfo : EIATTR_FRAME_SIZE
	.align		4
.L_61:
        /*0168*/ 	.byte	0x04, 0x11
        /*016a*/ 	.short	(.L_63 - .L_62)
	.align		4
.L_62:
        /*016c*/ 	.word	index@($__internal_1_$__cuda_sm20_sqrt_rn_f32_slowpath)
        /*0170*/ 	.word	0x00000000


	//----- nvinfo : EIATTR_FRAME_SIZE
	.align		4
.L_63:
        /*0174*/ 	.byte	0x04, 0x11
        /*0176*/ 	.short	(.L_65 - .L_64)
	.align		4
.L_64:
        /*0178*/ 	.word	index@($__internal_0_$__cuda_sm20_div_rn_f64_full)
        /*017c*/ 	.word	0x00000000


	//----- nvinfo : EIATTR_FRAME_SIZE
	.align		4
.L_65:
        /*0180*/ 	.byte	0x04, 0x11
        /*0182*/ 	.short	(.L_67 - .L_66)
	.align		4
.L_66:
        /*0184*/ 	.word	index@(_Z17kernelBestKeeper2iiiiPfPsS_S_S_ffS_)
        /*0188*/ 	.word	0x00000000


	//----- nvinfo : EIATTR_MIN_STACK_SIZE
	.align		4
.L_67:
        /*018c*/ 	.byte	0x04, 0x12
        /*018e*/ 	.short	(.L_69 - .L_68)
	.align		4
.L_68:
        /*0190*/ 	.word	index@(_Z17kernelBestKeeper2iiiiPfPsS_S_S_ffS_)
        /*0194*/ 	.word	0x00000000


	//----- nvinfo : EIATTR_MIN_STACK_SIZE
	.align		4
.L_69:
        /*0198*/ 	.byte	0x04, 0x12
        /*019a*/ 	.short	(.L_71 - .L_70)
	.align		4
.L_70:
        /*019c*/ 	.word	index@(_Z16kernelBestKeeperiiiiPfS_PsS_S_S_ffS_S_ii)
        /*01a0*/ 	.word	0x00000000


	//----- nvinfo : EIATTR_MIN_STACK_SIZE
	.align		4
.L_71:
        /*01a4*/ 	.byte	0x04, 0x12
        /*01a6*/ 	.short	(.L_73 - .L_72)
	.align		4
.L_72:
        /*01a8*/ 	.word	index@(_Z17kernelNormFinder2iiiiPfPsS_S_iPKiPiS_S_S_ffS_)
        /*01ac*/ 	.word	0x00000000


	//----- nvinfo : EIATTR_MIN_STACK_SIZE
	.align		4
.L_73:
        /*01b0*/ 	.byte	0x04, 0x12
        /*01b2*/ 	.short	(.L_75 - .L_74)
	.align		4
.L_74:
        /*01b4*/ 	.word	index@(_Z16kernelNormFinderiiiiPfS_PsS_S_iPKiPiS_S_S_ffS_S_S_S_S_ii)
        /*01b8*/ 	.word	0x00000010


	//----- nvinfo : EIATTR_MIN_STACK_SIZE
	.align		4
.L_75:
        /*01bc*/ 	.byte	0x04, 0x12
        /*01be*/ 	.short	(.L_77 - .L_76)
	.align		4
.L_76:
        /*01c0*/ 	.word	index@(_Z13kernelGeNorm2iiiiiPfPsS_S_S_S_)
        /*01c4*/ 	.word	0x00000010


	//----- nvinfo : EIATTR_MIN_STACK_SIZE
	.align		4
.L_77:
        /*01c8*/ 	.byte	0x04, 0x12
        /*01ca*/ 	.short	(.L_79 - .L_78)
	.align		4
.L_78:
        /*01cc*/ 	.word	index@(_Z12kernelGeNormiiiiiiPfPsS_S_S_S_S_S_S_S_S_S_)
        /*01d0*/ 	.word	0x00000000
.L_79:


//--------------------- .nv.compat                --------------------------
	.section	.nv.compat,"",@"SHT_CUDA_COMPAT_INFO"
	.align	4
        /*0000*/ 	.byte	0x02, 0x09, 0x00, 0x00, 0x02, 0x02, 0x01, 0x00, 0x02, 0x05, 0x05, 0x00, 0x03, 0x07, 0x01, 0x01
        /*0010*/ 	.byte	0x02, 0x03, 0x00, 0x00, 0x02, 0x06, 0x01, 0x00, 0x04, 0x0b, 0x08, 0x00, 0x01, 0x00, 0x00, 0x00
        /*0020*/ 	.byte	0x00, 0x00, 0x00, 0x00


//--------------------- .nv.info._Z17kernelBestKeeper2iiiiPfPsS_S_S_ffS_ --------------------------
	.section	.nv.info._Z17kernelBestKeeper2iiiiPfPsS_S_S_ffS_,"",@"SHT_CUDA_INFO"
	.sectionflags	@""
	.align	4


	//----- nvinfo : EIATTR_CUDA_API_VERSION
	.align		4
        /*0000*/ 	.byte	0x04, 0x37
        /*0002*/ 	.short	(.L_81 - .L_80)
.L_80:
        /*0004*/ 	.word	0x00000082


	//----- nvinfo : EIATTR_KPARAM_INFO
	.align		4
.L_81:
        /*0008*/ 	.byte	0x04, 0x17
        /*000a*/ 	.short	(.L_83 - .L_82)
.L_82:
        /*000c*/ 	.word	0x00000000
        /*0010*/ 	.short	0x000b
        /*0012*/ 	.short	0x0040
        /*0014*/ 	.byte	0x00, 0xf5, 0x21, 0x00


	//----- nvinfo : EIATTR_KPARAM_INFO
	.align		4
.L_83:
        /*0018*/ 	.byte	0x04, 0x17
        /*001a*/ 	.short	(.L_85 - .L_84)
.L_84:
        /*001c*/ 	.word	0x00000000
        /*0020*/ 	.short	0x000a
        /*0022*/ 	.short	0x003c
        /*0024*/ 	.byte	0x00, 0xf0, 0x11, 0x00


	//----- nvinfo : EIATTR_KPARAM_INFO
	.align		4
.L_85:
        /*0028*/ 	.byte	0x04, 0x17
        /*002a*/ 	.short	(.L_87 - .L_86)
.L_86:
        /*002c*/ 	.word	0x00000000
        /*0030*/ 	.short	0x0009
        /*0032*/ 	.short	0x0038
        /*0034*/ 	.byte	0x00, 0xf0, 0x11, 0x00


	//----- nvinfo : EIATTR_KPARAM_INFO
	.align		4
.L_87:
        /*0038*/ 	.byte	0x04, 0x17
        /*003a*/ 	.short	(.L_89 - .L_88)
.L_88:
        /*003c*/ 	.word	0x00000000
        /*0040*/ 	.short	0x0008
        /*0042*/ 	.short	0x0030
        /*0044*/ 	.byte	0x00, 0xf5, 0x21, 0x00


	//----- nvinfo : EIATTR_KPARAM_INFO
	.align		4
.L_89:
        /*0048*/ 	.byte	0x04, 0x17
        /*004a*/ 	.short	(.L_91 - .L_90)
.L_90:
        /*004c*/ 	.word	0x00000000
        /*0050*/ 	.short	0x0007
        /*0052*/ 	.short	0x0028
        /*0054*/ 	.byte	0x00, 0xf5, 0x21, 0x00


	//----- nvinfo : EIATTR_KPARAM_INFO
	.align		4
.L_91:
        /*0058*/ 	.byte	0x04, 0x17
        /*005a*/ 	.short	(.L_93 - .L_92)
.L_92:
        /*005c*/ 	.word	0x00000000
        /*0060*/ 	.short	0x0006
        /*0062*/ 	.short	0x0020
        /*0064*/ 	.byte	0x00, 0xf5, 0x21, 0x00


	//----- nvinfo : EIATTR_KPARAM_INFO
	.align		4
.L_93:
        /*0068*/ 	.byte	0x04, 0x17
        /*006a*/ 	.short	(.L_95 - .L_94)
.L_94:
        /*006c*/ 	.word	0x00000000
        /*0070*/ 	.short	0x0005
        /*0072*/ 	.short	0x0018
        /*0074*/ 	.byte	0x00, 0xf5, 0x21, 0x00


	//----- nvinfo : EIATTR_KPARAM_INFO
	.align		4
.L_95:
        /*0078*/ 	.byte	0x04, 0x17
        /*007a*/ 	.short	(.L_97 - .L_96)
.L_96:
        /*007c*/ 	.word	0x00000000
        /*0080*/ 	.short	0x0004
        /*0082*/ 	.short	0x0010
        /*0084*/ 	.byte	0x00, 0xf5, 0x21, 0x00


	//----- nvinfo : EIATTR_KPARAM_INFO
	.align		4
.L_97:
        /*0088*/ 	.byte	0x04, 0x17
        /*008a*/ 	.short	(.L_99 - .L_98)
.L_98:
        /*008c*/ 	.word	0x00000000
        /*0090*/ 	.short	0x0003
        /*0092*/ 	.short	0x000c
        /*0094*/ 	.byte	0x00, 0xf0, 0x11, 0x00


	//----- nvinfo : EIATTR_KPARAM_INFO
	.align		4
.L_99:
        /*0098*/ 	.byte	0x04, 0x17
        /*009a*/ 	.short	(.L_101 - .L_100)
.L_100:
        /*009c*/ 	.word	0x00000000
        /*00a0*/ 	.short	0x0002
        /*00a2*/ 	.short	0x0008
        /*00a4*/ 	.byte	0x00, 0xf0, 0x11, 0x00


	//----- nvinfo : EIATTR_KPARAM_INFO
	.align		4
.L_101:
        /*00a8*/ 	.byte	0x04, 0x17
        /*00aa*/ 	.short	(.L_103 - .L_102)
.L_102:
        /*00ac*/ 	.word	0x00000000
        /*00b0*/ 	.short	0x0001
        /*00b2*/ 	.short	0x0004
        /*00b4*/ 	.byte	0x00, 0xf0, 0x11, 0x00


	//----- nvinfo : EIATTR_KPARAM_INFO
	.align		4
.L_103:
        /*00b8*/ 	.byte	0x04, 0x17
        /*00ba*/ 	.short	(.L_105 - .L_104)
.L_104:
        /*00bc*/ 	.word	0x00000000
        /*00c0*/ 	.short	0x0000
        /*00c2*/ 	.short	0x0000
        /*00c4*/ 	.byte	0x00, 0xf0, 0x11, 0x00


	//----- nvinfo : EIATTR_SPARSE_MMA_MASK
	.align		4
.L_105:
        /*00c8*/ 	.byte	0x03, 0x50
        /*00ca*/ 	.short	0x0000


	//----- nvinfo : EIATTR_MAXREG_COUNT
	.align		4
        /*00cc*/ 	.byte	0x03, 0x1b
        /*00ce*/ 	.short	0x00ff


	//----- nvinfo : EIATTR_EXTERNS
	.align		4
        /*00d0*/ 	.byte	0x04, 0x0f
        /*00d2*/ 	.short	(.L_107 - .L_106)


	//   ....[0]....
	.align		4
.L_106:
        /*00d4*/ 	.word	index@(malloc)


	//   ....[1]....
	.align		4
        /*00d8*/ 	.word	index@(free)


	//----- nvinfo : EIATTR_MERCURY_ISA_VERSION
	.align		4
.L_107:
        /*00dc*/ 	.byte	0x03, 0x5f
        /*00de*/ 	.short	0x0101


	//----- nvinfo : EIATTR_VRC_CTA_INIT_COUNT
	.align		4
        /*00e0*/ 	.byte	0x02, 0x4a
	.zero		1
	.zero		1


	//----- nvinfo : EIATTR_SYSCALL_OFFSETS
	.align		4
        /*00e4*/ 	.byte	0x04, 0x46
        /*00e6*/ 	.short	(.L_109 - .L_108)


	//   ....[0]....
.L_108:
        /*00e8*/ 	.word	0x00000130


	//   ....[1]....
        /*00ec*/ 	.word	0x000026e0


	//----- nvinfo : EIATTR_EXIT_INSTR_OFFSETS
	.align		4
.L_109:
        /*00f0*/ 	.byte	0x04, 0x1c
        /*00f2*/ 	.short	(.L_111 - .L_110)


	//   ....[0]....
.L_110:
        /*00f4*/ 	.word	0x00000070


	//   ....[1]....
        /*00f8*/ 	.word	0x00002b60


	//   ....[2]....
        /*00fc*/ 	.word	0x00002c40


	//   ....[3]....
        /*0100*/ 	.word	0x00002e30


	//----- nvinfo : EIATTR_CRS_STACK_SIZE
	.align		4
.L_111:
        /*0104*/ 	.byte	0x04, 0x1e
        /*0106*/ 	.short	(.L_113 - .L_112)
.L_112:
        /*0108*/ 	.word	0x00000000


	//----- nvinfo : EIATTR_CBANK_PARAM_SIZE
	.align		4
.L_113:
        /*010c*/ 	.byte	0x03, 0x19
        /*010e*/ 	.short	0x0048


	//----- nvinfo : EIATTR_PARAM_CBANK
	.align		4
        /*0110*/ 	.byte	0x04, 0x0a
        /*0112*/ 	.short	(.L_115 - .L_114)
	.align		4
.L_114:
        /*0114*/ 	.word	index@(.nv.constant0._Z17kernelBestKeeper2iiiiPfPsS_S_S_ffS_)
        /*0118*/ 	.short	0x0380
        /*011a*/ 	.short	0x0048


	//----- nvinfo : EIATTR_SW_WAR
	.align		4
.L_115:
        /*011c*/ 	.byte	0x04, 0x36
        /*011e*/ 	.short	(.L_117 - .L_116)
.L_116:
        /*0120*/ 	.word	0x00000008
.L_117:


//--------------------- .nv.info._Z16kernelBestKeeperiiiiPfS_PsS_S_S_ffS_S_ii --------------------------
	.section	.nv.info._Z16kernelBestKeeperiiiiPfS_PsS_S_S_ffS_S_ii,"",@"SHT_CUDA_INFO"
	.sectionflags	@""
	.align	4


	//----- nvinfo : EIATTR_CUDA_API_VERSION
	.align		4
        /*0000*/ 	.byte	0x04, 0x37
        /*0002*/ 	.short	(.L_119 - .L_118)
.L_118:
        /*0004*/ 	.word	0x00000082


	//----- nvinfo : EIATTR_KPARAM_INFO
	.align		4
.L_119:
        /*0008*/ 	.byte	0x04, 0x17
        /*000a*/ 	.short	(.L_121 - .L_120)
.L_120:
        /*000c*/ 	.word	0x00000000
        /*0010*/ 	.short	0x000f
        /*0012*/ 	.short	0x005c
        /*0014*/ 	.byte	0x00, 0xf0, 0x11, 0x00


	//----- nvinfo : EIATTR_KPARAM_INFO
	.align		4
.L_121:
        /*0018*/ 	.byte	0x04, 0x17
        /*001a*/ 	.short	(.L_123 - .L_122)
.L_122:
        /*001c*/ 	.word	0x00000000
        /*0020*/ 	.short	0x000e
        /*0022*/ 	.short	0x0058
        /*0024*/ 	.byte	0x00, 0xf0, 0x11, 0x00


	//----- nvinfo : EIATTR_KPARAM_INFO
	.align		4
.L_123:
        /*0028*/ 	.byte	0x04, 0x17
        /*002a*/ 	.short	(.L_125 - .L_124)
.L_124:
        /*002c*/ 	.word	0x00000000
        /*0030*/ 	.short	0x000d
        /*0032*/ 	.short	0x0050
        /*0034*/ 	.byte	0x00, 0xf5, 0x21, 0x00


	//----- nvinfo : EIATTR_KPARAM_INFO
	.align		4
.L_125:
        /*0038*/ 	.byte	0x04, 0x17
        /*003a*/ 	.short	(.L_127 - .L_126)
.L_126:
        /*003c*/ 	.word	0x00000000
        /*0040*/ 	.short	0x000c
        /*0042*/ 	.short	0x0048
        /*0044*/ 	.byte	0x00, 0xf5, 0x21, 0x00


	//----- nvinfo : EIATTR_KPARAM_INFO
	.align		4
.L_127:
        /*0048*/ 	.byte	0x04, 0x17
        /*004a*/ 	.short	(.L_129 - .L_128)
.L_128:
        /*004c*/ 	.word	0x00000000
        /*0050*/ 	.short	0x000b
        /*0052*/ 	.short	0x0044
        /*0054*/ 	.byte	0x00, 0xf0, 0x11, 0x00


	//----- nvinfo : EIATTR_KPARAM_INFO
	.align		4
.L_129:
        /*0058*/ 	.byte	0x04, 0x17
        /*005a*/ 	.short	(.L_131 - .L_130)
.L_130:
        /*005c*/ 	.word	0x00000000
        /*0060*/ 	.short	0x000a
        /*0062*/ 	.short	0x0040
        /*0064*/ 	.byte	0x00, 0xf0, 0x11, 0x00


	//----- nvinfo : EIATTR_KPARAM_INFO
	.align		4
.L_131:
        /*0068*/ 	.byte	0x04, 0x17
        /*006a*/ 	.short	(.L_133 - .L_132)
.L_132:
        /*006c*/ 	.word	0x00000000
        /*0070*/ 	.short	0x0009
        /*0072*/ 	.short	0x0038
        /*0074*/ 	.byte	0x00, 0xf5, 0x21, 0x00


	//----- nvinfo : EIATTR_KPARAM_INFO
	.align		4
.L_133:
        /*0078*/ 	.byte	0x04, 0x17
        /*007a*/ 	.short	(.L_135 - .L_134)
.L_134:
        /*007c*/ 	.word	0x00000000
        /*0080*/ 	.short	0x0008
        /*0082*/ 	.short	0x0030
        /*0084*/ 	.byte	0x00, 0xf5, 0x21, 0x00


	//----- nvinfo : EIATTR_KPARAM_INFO
	.align		4
.L_135:
        /*0088*/ 	.byte	0x04, 0x17
        /*008a*/ 	.short	(.L_137 - .L_136)
.L_136:
        /*008c*/ 	.word	0x00000000
        /*0090*/ 	.short	0x0007
        /*0092*/ 	.short	0x0028
        /*0094*/ 	.byte	0x00, 0xf5, 0x21, 0x00


	//----- nvinfo : EIATTR_KPARAM_INFO
	.align		4
.L_137:
        /*0098*/ 	.byte	0x04, 0x17
        /*009a*/ 	.short	(.L_139 - .L_138)
.L_138:
        /*009c*/ 	.word	0x00000000
        /*00a0*/ 	.short	0x0006
        /*00a2*/ 	.short	0x0020
        /*00a4*/ 	.byte	0x00, 0xf5, 0x21, 0x00


	//----- nvinfo : EIATTR_KPARAM_INFO
	.align		4
.L_139:
        /*00a8*/ 	.byte	0x04, 0x17
        /*00aa*/ 	.short	(.L_141 - .L_140)
.L_140:
        /*00ac*/ 	.word	0x00000000
        /*00b0*/ 	.short	0x0005
        /*00b2*/ 	.short	0x0018
        /*00b4*/ 	.byte	0x00, 0xf5, 0x21, 0x00


	//----- nvinfo : EIATTR_KPARAM_INFO
	.align		4
.L_141:
        /*00b8*/ 	.byte	0x04, 0x17
        /*00ba*/ 	.short	(.L_143 - .L_142)
.L_142:
        /*00bc*/ 	.word	0x00000000
        /*00c0*/ 	.short	0x0004
        /*00c2*/ 	.short	0x0010
        /*00c4*/ 	.byte	0x00, 0xf5, 0x21, 0x00


	//----- nvinfo : EIATTR_KPARAM_INFO
	.align		4
.L_143:
        /*00c8*/ 	.byte	0x04, 0x17
        /*00ca*/ 	.short	(.L_145 - .L_144)
.L_144:
        /*00cc*/ 	.word	0x00000000
        /*00d0*/ 	.short	0x0003
        /*00d2*/ 	.short	0x000c
        /*00d4*/ 	.byte	0x00, 0xf0, 0x11, 0x00


	//----- nvinfo : EIATTR_KPARAM_INFO
	.align		4
.L_145:
        /*00d8*/ 	.byte	0x04, 0x17
        /*00da*/ 	.short	(.L_147 - .L_146)
.L_146:
        /*00dc*/ 	.word	0x00000000
        /*00e0*/ 	.short	0x0002
        /*00e2*/ 	.short	0x0008
        /*00e4*/ 	.byte	0x00, 0xf0, 0x11, 0x00


	//----- nvinfo : EIATTR_KPARAM_INFO
	.align		4
.L_147:
        /*00e8*/ 	.byte	0x04, 0x17
        /*00ea*/ 	.short	(.L_149 - .L_148)
.L_148:
        /*00ec*/ 	.word	0x00000000
        /*00f0*/ 	.short	0x0001
        /*00f2*/ 	.short	0x0004
        /*00f4*/ 	.byte	0x00, 0xf0, 0x11, 0x00


	//----- nvinfo : EIATTR_KPARAM_INFO
	.align		4
.L_149:
        /*00f8*/ 	.byte	0x04, 0x17
        /*00fa*/ 	.short	(.L_151 - .L_150)
.L_150:
        /*00fc*/ 	.word	0x00000000
        /*0100*/ 	.short	0x0000
        /*0102*/ 	.short	0x0000
        /*0104*/ 	.byte	0x00, 0xf0, 0x11, 0x00


	//----- nvinfo : EIATTR_SPARSE_MMA_MASK
	.align		4
.L_151:
        /*0108*/ 	.byte	0x03, 0x50
        /*010a*/ 	.short	0x0000


	//----- nvinfo : EIATTR_MAXREG_COUNT
	.align		4
        /*010c*/ 	.byte	0x03, 0x1b
        /*010e*/ 	.short	0x00ff


	//----- nvinfo : EIATTR_MERCURY_ISA_VERSION
	.align		4
        /*0110*/ 	.byte	0x03, 0x5f
        /*0112*/ 	.short	0x0101


	//----- nvinfo : EIATTR_VRC_CTA_INIT_COUNT
	.align		4
        /*0114*/ 	.byte	0x02, 0x4a
	.zero		1
	.zero		1


	//----- nvinfo : EIATTR_EXIT_INSTR_OFFSETS
	.align		4
        /*0118*/ 	.byte	0x04, 0x1c
        /*011a*/ 	.short	(.L_153 - .L_152)


	//   ....[0]....
.L_152:
        /*011c*/ 	.word	0x00000070


	//   ....[1]....
        /*0120*/ 	.word	0x00006bf0


	//   ....[2]....
        /*0124*/ 	.word	0x00006cb0


	//   ....[3]....
        /*0128*/ 	.word	0x00006e80


	//----- nvinfo : EIATTR_CRS_STACK_SIZE
	.align		4
.L_153:
        /*012c*/ 	.byte	0x04, 0x1e
        /*012e*/ 	.short	(.L_155 - .L_154)
.L_154:
        /*0130*/ 	.word	0x00000000


	//----- nvinfo : EIATTR_CBANK_PARAM_SIZE
	.align		4
.L_155:
        /*0134*/ 	.byte	0x03, 0x19
        /*0136*/ 	.short	0x0060


	//----- nvinfo : EIATTR_PARAM_CBANK
	.align		4
        /*0138*/ 	.byte	0x04, 0x0a
        /*013a*/ 	.short	(.L_157 - .L_156)
	.align		4
.L_156:
        /*013c*/ 	.word	index@(.nv.constant0._Z16kernelBestKeeperiiiiPfS_PsS_S_S_ffS_S_ii)
        /*0140*/ 	.short	0x0380
        /*0142*/ 	.short	0x0060


	//----- nvinfo : EIATTR_SW_WAR
	.align		4
.L_157:
        /*0144*/ 	.byte	0x04, 0x36
        /*0146*/ 	.short	(.L_159 - .L_158)
.L_158:
        /*0148*/ 	.word	0x00000008
.L_159:


//--------------------- .nv.info._Z17kernelNormFinder2iiiiPfPsS_S_iPKiPiS_S_S_ffS_ --------------------------
	.section	.nv.info._Z17kernelNormFinder2iiiiPfPsS_S_iPKiPiS_S_S_ffS_,"",@"SHT_CUDA_INFO"
	.sectionflags	@""
	.align	4


	//----- nvinfo : EIATTR_CUDA_API_VERSION
	.align		4
        /*0000*/ 	.byte	0x04, 0x37
        /*0002*/ 	.short	(.L_161 - .L_160)
.L_160:
        /*0004*/ 	.word	0x00000082


	//----- nvinfo : EIATTR_KPARAM_INFO
	.align		4
.L_161:
        /*0008*/ 	.byte	0x04, 0x17
        /*000a*/ 	.short	(.L_163 - .L_162)
.L_162:
        /*000c*/ 	.word	0x00000000
        /*0010*/ 	.short	0x0010
        /*0012*/ 	.short	0x0068
        /*0014*/ 	.byte	0x00, 0xf5, 0x21, 0x00


	//----- nvinfo : EIATTR_KPARAM_INFO
	.align		4
.L_163:
        /*0018*/ 	.byte	0x04, 0x17
        /*001a*/ 	.short	(.L_165 - .L_164)
.L_164:
        /*001c*/ 	.word	0x00000000
        /*0020*/ 	.short	0x000f
        /*0022*/ 	.short	0x0064
        /*0024*/ 	.byte	0x00, 0xf0, 0x11, 0x00


	//----- nvinfo : EIATTR_KPARAM_INFO
	.align		4
.L_165:
        /*0028*/ 	.byte	0x04, 0x17
        /*002a*/ 	.short	(.L_167 - .L_166)
.L_166:
        /*002c*/ 	.word	0x00000000
        /*0030*/ 	.short	0x000e
        /*0032*/ 	.short	0x0060
        /*0034*/ 	.byte	0x00, 0xf0, 0x11, 0x00


	//----- nvinfo : EIATTR_KPARAM_INFO
	.align		4
.L_167:
        /*0038*/ 	.byte	0x04, 0x17
        /*003a*/ 	.short	(.L_169 - .L_168)
.L_168:
        /*003c*/ 	.word	0x00000000
        /*0040*/ 	.short	0x000d
        /*0042*/ 	.short	0x0058
        /*0044*/ 	.byte	0x00, 0xf5, 0x21, 0x00


	//----- nvinfo : EIATTR_KPARAM_INFO
	.align		4
.L_169:
        /*0048*/ 	.byte	0x04, 0x17
        /*004a*/ 	.short	(.L_171 - .L_170)
.L_170:
        /*004c*/ 	.word	0x00000000
        /*0050*/ 	.short	0x000c
        /*0052*/ 	.short	0x0050
        /*0054*/ 	.byte	0x00, 0xf5, 0x21, 0x00


	//----- nvinfo : EIATTR_KPARAM_INFO
	.align		4
.L_171:
        /*0058*/ 	.byte	0x04, 0x17
        /*005a*/ 	.short	(.L_173 - .L_172)
.L_172:
        /*005c*/ 	.word	0x00000000
        /*0060*/ 	.short	0x000b
        /*0062*/ 	.short	0x0048
        /*0064*/ 	.byte	0x00, 0xf5, 0x21, 0x00


	//----- nvinfo : EIATTR_KPARAM_INFO
	.align		4
.L_173:
        /*0068*/ 	.byte	0x04, 0x17
        /*006a*/ 	.short	(.L_175 - .L_174)
.L_174:
        /*006c*/ 	.word	0x00000000
        /*0070*/ 	.short	0x000a
        /*0072*/ 	.short	0x0040
        /*0074*/ 	.byte	0x00, 0xf5, 0x21, 0x00


	//----- nvinfo : EIATTR_KPARAM_INFO
	.align		4
.L_175:
        /*0078*/ 	.byte	0x04, 0x17
        /*007a*/ 	.short	(.L_177 - .L_176)
.L_176:
        /*007c*/ 	.word	0x00000000
        /*0080*/ 	.short	0x0009
        /*0082*/ 	.short	0x0038
        /*0084*/ 	.byte	0x00, 0xf5, 0x21, 0x00


	//----- nvinfo : EIATTR_KPARAM_INFO
	.align		4
.L_177:
        /*0088*/ 	.byte	0x04, 0x17
        /*008a*/ 	.short	(.L_179 - .L_178)
.L_178:
        /*008c*/ 	.word	0x00000000
        /*0090*/ 	.short	0x0008
        /*0092*/ 	.short	0x0030
        /*0094*/ 	.byte	0x00, 0xf0, 0x11, 0x00


	//----- nvinfo : EIATTR_KPARAM_INFO
	.align		4
.L_179:
        /*0098*/ 	.byte	0x04, 0x17
        /*009a*/ 	.short	(.L_181 - .L_180)
.L_180:
        /*009c*/ 	.word	0x00000000
        /*00a0*/ 	.short	0x0007
        /*00a2*/ 	.short	0x0028
        /*00a4*/ 	.byte	0x00, 0xf5, 0x21, 0x00


	//----- nvinfo : EIATTR_KPARAM_INFO
	.align		4
.L_181:
        /*00a8*/ 	.byte	0x04, 0x17
        /*00aa*/ 	.short	(.L_183 - .L_182)
.L_182:
        /*00ac*/ 	.word	0x00000000
        /*00b0*/ 	.short	0x0006
        /*00b2*/ 	.short	0x0020
        /*00b4*/ 	.byte	0x00, 0xf5, 0x21, 0x00


	//----- nvinfo : EIATTR_KPARAM_INFO
	.align		4
.L_183:
        /*00b8*/ 	.byte	0x04, 0x17
        /*00ba*/ 	.short	(.L_185 - .L_184)
.L_184:
        /*00bc*/ 	.word	0x00000000
        /*00c0*/ 	.short	0x0005
        /*00c2*/ 	.short	0x0018
        /*00c4*/ 	.byte	0x00, 0xf5, 0x21, 0x00


	//----- nvinfo : EIATTR_KPARAM_INFO
	.align		4
.L_185:
        /*00c8*/ 	.byte	0x04, 0x17
        /*00ca*/ 	.short	(.L_187 - .L_186)
.L_186:
        /*00cc*/ 	.word	0x00000000
        /*00d0*/ 	.short	0x0004
        /*00d2*/ 	.short	0x0010
        /*00d4*/ 	.byte	0x00, 0xf5, 0x21, 0x00


	//----- nvinfo : EIATTR_KPARAM_INFO
	.align		4
.L_187:
        /*00d8*/ 	.byte	0x04, 0x17
        /*00da*/ 	.short	(.L_189 - .L_188)
.L_188:
        /*00dc*/ 	.word	0x00000000
        /*00e0*/ 	.short	0x0003
        /*00e2*/ 	.short	0x000c
        /*00e4*/ 	.byte	0x00, 0xf0, 0x11, 0x00


	//----- nvinfo : EIATTR_KPARAM_INFO
	.align		4
.L_189:
        /*00e8*/ 	.byte	0x04, 0x17
        /*00ea*/ 	.short	(.L_191 - .L_190)
.L_190:
        /*00ec*/ 	.word	0x00000000
        /*00f0*/ 	.short	0x0002
        /*00f2*/ 	.short	0x0008
        /*00f4*/ 	.byte	0x00, 0xf0, 0x11, 0x00


	//----- nvinfo : EIATTR_KPARAM_INFO
	.align		4
.L_191:
        /*00f8*/ 	.byte	0x04, 0x17
        /*00fa*/ 	.short	(.L_193 - .L_192)
.L_192:
        /*00fc*/ 	.word	0x00000000
        /*0100*/ 	.short	0x0001
        /*0102*/ 	.short	0x0004
        /*0104*/ 	.byte	0x00, 0xf0, 0x11, 0x00


	//----- nvinfo : EIATTR_KPARAM_INFO
	.align		4
.L_193:
        /*0108*/ 	.byte	0x04, 0x17
        /*010a*/ 	.short	(.L_195 - .L_194)
.L_194:
        /*010c*/ 	.word	0x00000000
        /*0110*/ 	.short	0x0000
        /*0112*/ 	.short	0x0000
        /*0114*/ 	.byte	0x00, 0xf0, 0x11, 0x00


	//----- nvinfo : EIATTR_SPARSE_MMA_MASK
	.align		4
.L_195:
        /*0118*/ 	.byte	0x03, 0x50
        /*011a*/ 	.short	0x0000


	//----- nvinfo : EIATTR_MAXREG_COUNT
	.align		4
        /*011c*/ 	.byte	0x03, 0x1b
        /*011e*/ 	.short	0x00ff


	//----- nvinfo : EIATTR_EXTERNS
	.align		4
        /*0120*/ 	.byte	0x04, 0x0f
        /*0122*/ 	.short	(.L_197 - .L_196)


	//   ....[0]....
	.align		4
.L_196:
        /*0124*/ 	.word	index@(malloc)


	//   ....[1]....
	.align		4
        /*0128*/ 	.word	index@(free)


	//----- nvinfo : EIATTR_MERCURY_ISA_VERSION
	.align		4
.L_197:
        /*012c*/ 	.byte	0x03, 0x5f
        /*012e*/ 	.short	0x0101


	//----- nvinfo : EIATTR_VRC_CTA_INIT_COUNT
	.align		4
        /*0130*/ 	.byte	0x02, 0x4a
	.zero		1
	.zero		1


	//----- nvinfo : EIATTR_SYSCALL_OFFSETS
	.align		4
        /*0134*/ 	.byte	0x04, 0x46
        /*0136*/ 	.short	(.L_199 - .L_198)


	//   ....[0]....
.L_198:
        /*0138*/ 	.word	0x00000120


	//   ....[1]....
        /*013c*/ 	.word	0x000001b0


	//   ....[2]....
        /*0140*/ 	.word	0x00003a50


	//   ....[3]....
        /*0144*/ 	.word	0x00007a80


	//   ....[4]....
        /*0148*/ 	.word	0x00009b60


	//   ....[5]....
        /*014c*/ 	.word	0x00009bb0


	//   ....[6]....
        /*0150*/ 	.word	0x0000cb10


	//   ....[7]....
        /*0154*/ 	.word	0x0000cb60


	//----- nvinfo : EIATTR_EXIT_INSTR_OFFSETS
	.align		4
.L_199:
        /*0158*/ 	.byte	0x04, 0x1c
        /*015a*/ 	.short	(.L_201 - .L_200)


	//   ....[0]....
.L_200:
        /*015c*/ 	.word	0x00000070


	//   ....[1]....
        /*0160*/ 	.word	0x0000cbe0


	//   ....[2]....
        /*0164*/ 	.word	0x0000ccc0


	//   ....[3]....
        /*0168*/ 	.word	0x0000cef0


	//----- nvinfo : EIATTR_CRS_STACK_SIZE
	.align		4
.L_201:
        /*016c*/ 	.byte	0x04, 0x1e
        /*016e*/ 	.short	(.L_203 - .L_202)
.L_202:
        /*0170*/ 	.word	0x00000000


	//----- nvinfo : EIATTR_CBANK_PARAM_SIZE
	.align		4
.L_203:
        /*0174*/ 	.byte	0x03, 0x19
        /*0176*/ 	.short	0x0070


	//----- nvinfo : EIATTR_PARAM_CBANK
	.align		4
        /*0178*/ 	.byte	0x04, 0x0a
        /*017a*/ 	.short	(.L_205 - .L_204)
	.align		4
.L_204:
        /*017c*/ 	.word	index@(.nv.constant0._Z17kernelNormFinder2iiiiPfPsS_S_iPKiPiS_S_S_ffS_)
        /*0180*/ 	.short	0x0380
        /*0182*/ 	.short	0x0070


	//----- nvinfo : EIATTR_SW_WAR
	.align		4
.L_205:
        /*0184*/ 	.byte	0x04, 0x36
        /*0186*/ 	.short	(.L_207 - .L_206)
.L_206:
        /*0188*/ 	.word	0x00000008
.L_207:


//--------------------- .nv.info._Z16kernelNormFinderiiiiPfS_PsS_S_iPKiPiS_S_S_ffS_S_S_S_S_ii --------------------------
	.section	.nv.info._Z16kernelNormFinderiiiiPfS_PsS_S_iPKiPiS_S_S_ffS_S_S_S_S_ii,"",@"SHT_CUDA_INFO"
	.sectionflags	@""
	.align	4


	//----- nvinfo : EIATTR_CUDA_API_VERSION
	.align		4
        /*0000*/ 	.byte	0x04, 0x37
        /*0002*/ 	.short	(.L_209 - .L_208)
.L_208:
        /*0004*/ 	.word	0x00000082


	//----- nvinfo : EIATTR_KPARAM_INFO
	.align		4
.L_209:
        /*0008*/ 	.byte	0x04, 0x17
        /*000a*/ 	.short	(.L_211 - .L_210)
.L_210:
        /*000c*/ 	.word	0x00000000
        /*0010*/ 	.short	0x0017
        /*0012*/ 	.short	0x009c
        /*0014*/ 	.byte	0x00, 0xf0, 0x11, 0x00


	//----- nvinfo : EIATTR_KPARAM_INFO
	.align		4
.L_211:
        /*0018*/ 	.byte	0x04, 0x17
        /*001a*/ 	.short	(.L_213 - .L_212)
.L_212:
        /*001c*/ 	.word	0x00000000
        /*0020*/ 	.short	0x0016
        /*0022*/ 	.short	0x0098
        /*0024*/ 	.byte	0x00, 0xf0, 0x11, 0x00


	//----- nvinfo : EIATTR_KPARAM_INFO
	.align		4
.L_213:
        /*0028*/ 	.byte	0x04, 0x17
        /*002a*/ 	.short	(.L_215 - .L_214)
.L_214:
        /*002c*/ 	.word	0x00000000
        /*0030*/ 	.short	0x0015
        /*0032*/ 	.short	0x0090
        /*0034*/ 	.byte	0x00, 0xf5, 0x21, 0x00


	//----- nvinfo : EIATTR_KPARAM_INFO
	.align		4
.L_215:
        /*0038*/ 	.byte	0x04, 0x17
        /*003a*/ 	.short	(.L_217 - .L_216)
.L_216:
        /*003c*/ 	.word	0x00000000
        /*0040*/ 	.short	0x0014
        /*0042*/ 	.short	0x0088
        /*0044*/ 	.byte	0x00, 0xf5, 0x21, 0x00


	//----- nvinfo : EIATTR_KPARAM_INFO
	.align		4
.L_217:
        /*0048*/ 	.byte	0x04, 0x17
        /*004a*/ 	.short	(.L_219 - .L_218)
.L_218:
        /*004c*/ 	.word	0x00000000
        /*0050*/ 	.short	0x0013
        /*0052*/ 	.short	0x0080
        /*0054*/ 	.byte	0x00, 0xf5, 0x21, 0x00


	//----- nvinfo : EIATTR_KPARAM_INFO
	.align		4
.L_219:
        /*0058*/ 	.byte	0x04, 0x17
        /*005a*/ 	.short	(.L_221 - .L_220)
.L_220:
        /*005c*/ 	.word	0x00000000
        /*0060*/ 	.short	0x0012
        /*0062*/ 	.short	0x0078
        /*0064*/ 	.byte	0x00, 0xf5, 0x21, 0x00


	//----- nvinfo : EIATTR_KPARAM_INFO
	.align		4
.L_221:
        /*0068*/ 	.byte	0x04, 0x17
        /*006a*/ 	.short	(.L_223 - .L_222)
.L_222:
        /*006c*/ 	.word	0x00000000
        /*0070*/ 	.short	0x0011
        /*0072*/ 	.short	0x0070
        /*0074*/ 	.byte	0x00, 0xf5, 0x21, 0x00


	//----- nvinfo : EIATTR_KPARAM_INFO
	.align		4
.L_223:
        /*0078*/ 	.byte	0x04, 0x17
        /*007a*/ 	.short	(.L_225 - .L_224)
.L_224:
        /*007c*/ 	.word	0x00000000
        /*0080*/ 	.short	0x0010
        /*0082*/ 	.short	0x006c
        /*0084*/ 	.byte	0x00, 0xf0, 0x11, 0x00


	//----- nvinfo : EIATTR_KPARAM_INFO
	.align		4
.L_225:
        /*0088*/ 	.byte	0x04, 0x17
        /*008a*/ 	.short	(.L_227 - .L_226)
.L_226:
        /*008c*/ 	.word	0x00000000
        /*0090*/ 	.short	0x000f
        /*0092*/ 	.short	0x0068
        /*0094*/ 	.byte	0x00, 0xf0, 0x11, 0x00


	//----- nvinfo : EIATTR_KPARAM_INFO
	.align		4
.L_227:
        /*0098*/ 	.byte	0x04, 0x17
        /*009a*/ 	.short	(.L_229 - .L_228)
.L_228:
        /*009c*/ 	.word	0x00000000
        /*00a0*/ 	.short	0x000e
        /*00a2*/ 	.short	0x0060
        /*00a4*/ 	.byte	0x00, 0xf5, 0x21, 0x00


	//----- nvinfo : EIATTR_KPARAM_INFO
	.align		4
.L_229:
        /*00a8*/ 	.byte	0x04, 0x17
        /*00aa*/ 	.short	(.L_231 - .L_230)
.L_230:
        /*00ac*/ 	.word	0x00000000
        /*00b0*/ 	.short	0x000d
        /*00b2*/ 	.short	0x0058
        /*00b4*/ 	.byte	0x00, 0xf5, 0x21, 0x00


	//----- nvinfo : EIATTR_KPARAM_INFO
	.align		4
.L_231:
        /*00b8*/ 	.byte	0x04, 0x17
        /*00ba*/ 	.short	(.L_233 - .L_232)
.L_232:
        /*00bc*/ 	.word	0x00000000
        /*00c0*/ 	.short	0x000c
        /*00c2*/ 	.short	0x0050
        /*00c4*/ 	.byte	0x00, 0xf5, 0x21, 0x00


	//----- nvinfo : EIATTR_KPARAM_INFO
	.align		4
.L_233:
        /*00c8*/ 	.byte	0x04, 0x17
        /*00ca*/ 	.short	(.L_235 - .L_234)
.L_234:
        /*00cc*/ 	.word	0x00000000
        /*00d0*/ 	.short	0x000b
        /*00d2*/ 	.short	0x0048
        /*00d4*/ 	.byte	0x00, 0xf5, 0x21, 0x00


	//----- nvinfo : EIATTR_KPARAM_INFO
	.align		4
.L_235:
        /*00d8*/ 	.byte	0x04, 0x17
        /*00da*/ 	.short	(.L_237 - .L_236)
.L_236:
        /*00dc*/ 	.word	0x00000000
        /*00e0*/ 	.short	0x000a
        /*00e2*/ 	.short	0x0040
        /*00e4*/ 	.byte	0x00, 0xf5, 0x21, 0x00


	//----- nvinfo : EIATTR_KPARAM_INFO
	.align		4
.L_237:
        /*00e8*/ 	.byte	0x04, 0x17
        /*00ea*/ 	.short	(.L_239 - .L_238)
.L_238:
        /*00ec*/ 	.word	0x00000000
        /*00f0*/ 	.short	0x0009
        /*00f2*/ 	.short	0x0038
        /*00f4*/ 	.byte	0x00, 0xf0, 0x11, 0x00


	//----- nvinfo : EIATTR_KPARAM_INFO
	.align		4
.L_239:
        /*00f8*/ 	.byte	0x04, 0x17
        /*00fa*/ 	.short	(.L_241 - .L_240)
.L_240:
        /*00fc*/ 	.word	0x00000000
        /*0100*/ 	.short	0x0008
        /*0102*/ 	.short	0x0030
        /*0104*/ 	.byte	0x00, 0xf5, 0x21, 0x00


	//----- nvinfo : EIATTR_KPARAM_INFO
	.align		4
.L_241:
        /*0108*/ 	.byte	0x04, 0x17
        /*010a*/ 	.short	(.L_243 - .L_242)
.L_242:
        /*010c*/ 	.word	0x00000000
        /*0110*/ 	.short	0x0007
        /*0112*/ 	.short	0x0028
        /*0114*/ 	.byte	0x00, 0xf5, 0x21, 0x00


	//----- nvinfo : EIATTR_KPARAM_INFO
	.align		4
.L_243:
        /*0118*/ 	.byte	0x04, 0x17
        /*011a*/ 	.short	(.L_245 - .L_244)
.L_244:
        /*011c*/ 	.word	0x00000000
        /*0120*/ 	.short	0x0006
        /*0122*/ 	.short	0x0020
        /*0124*/ 	.byte	0x00, 0xf5, 0x21, 0x00


	//----- nvinfo : EIATTR_KPARAM_INFO
	.align		4
.L_245:
        /*0128*/ 	.byte	0x04, 0x17
        /*012a*/ 	.short	(.L_247 - .L_246)
.L_246:
        /*012c*/ 	.word	0x00000000
        /*0130*/ 	.short	0x0005
        /*0132*/ 	.short	0x0018
        /*0134*/ 	.byte	0x00, 0xf5, 0x21, 0x00


	//----- nvinfo : EIATTR_KPARAM_INFO
	.align		4
.L_247:
        /*0138*/ 	.byte	0x04, 0x17
        /*013a*/ 	.short	(.L_249 - .L_248)
.L_248:
        /*013c*/ 	.word	0x00000000
        /*0140*/ 	.short	0x0004
        /*0142*/ 	.short	0x0010
        /*0144*/ 	.byte	0x00, 0xf5, 0x21, 0x00


	//----- nvinfo : EIATTR_KPARAM_INFO
	.align		4
.L_249:
        /*0148*/ 	.byte	0x04, 0x17
        /*014a*/ 	.short	(.L_251 - .L_250)
.L_250:
        /*014c*/ 	.word	0x00000000
        /*0150*/ 	.short	0x0003
        /*0152*/ 	.short	0x000c
        /*0154*/ 	.byte	0x00, 0xf0, 0x11, 0x00


	//----- nvinfo : EIATTR_KPARAM_INFO
	.align		4
.L_251:
        /*0158*/ 	.byte	0x04, 0x17
        /*015a*/ 	.short	(.L_253 - .L_252)
.L_252:
        /*015c*/ 	.word	0x00000000
        /*0160*/ 	.short	0x0002
        /*0162*/ 	.short	0x0008
        /*0164*/ 	.byte	0x00, 0xf0, 0x11, 0x00


	//----- nvinfo : EIATTR_KPARAM_INFO
	.align		4
.L_253:
        /*0168*/ 	.byte	0x04, 0x17
        /*016a*/ 	.short	(.L_255 - .L_254)
.L_254:
        /*016c*/ 	.word	0x00000000
        /*0170*/ 	.short	0x0001
        /*0172*/ 	.short	0x0004
        /*0174*/ 	.byte	0x00, 0xf0, 0x11, 0x00


	//----- nvinfo : EIATTR_KPARAM_INFO
	.align		4
.L_255:
        /*0178*/ 	.byte	0x04, 0x17
        /*017a*/ 	.short	(.L_257 - .L_256)
.L_256:
        /*017c*/ 	.word	0x00000000
        /*0180*/ 	.short	0x0000
        /*0182*/ 	.short	0x0000
        /*0184*/ 	.byte	0x00, 0xf0, 0x11, 0x00


	//----- nvinfo : EIATTR_SPARSE_MMA_MASK
	.align		4
.L_257:
        /*0188*/ 	.byte	0x03, 0x50
        /*018a*/ 	.short	0x0000


	//----- nvinfo : EIATTR_MAXREG_COUNT
	.align		4
        /*018c*/ 	.byte	0x03, 0x1b
        /*018e*/ 	.short	0x00ff


	//----- nvinfo : EIATTR_EXTERNS
	.align		4
        /*0190*/ 	.byte	0x04, 0x0f
        /*0192*/ 	.short	(.L_259 - .L_258)


	//   ....[0]....
	.align		4
.L_258:
        /*0194*/ 	.word	index@(vprintf)


	//----- nvinfo : EIATTR_MERCURY_ISA_VERSION
	.align		4
.L_259:
        /*0198*/ 	.byte	0x03, 0x5f
        /*019a*/ 	.short	0x0101


	//----- nvinfo : EIATTR_VRC_CTA_INIT_COUNT
	.align		4
        /*019c*/ 	.byte	0x02, 0x4a
	.zero		1
	.zero		1


	//----- nvinfo : EIATTR_SYSCALL_OFFSETS
	.align		4
        /*01a0*/ 	.byte	0x04, 0x46
        /*01a2*/ 	.short	(.L_261 - .L_260)


	//   ....[0]....
.L_260:
        /*01a4*/ 	.word	0x00007ee0


	//   ....[1]....
        /*01a8*/ 	.word	0x00007fa0


	//   ....[2]....
        /*01ac*/ 	.word	0x00008060


	//   ....[3]....
        /*01b0*/ 	.word	0x00008120


	//   ....[4]....
        /*01b4*/ 	.word	0x000081e0


	//   ....[5]....
        /*01b8*/ 	.word	0x000082a0


	//   ....[6]....
        /*01bc*/ 	.word	0x00008360


	//   ....[7]....
        /*01c0*/ 	.word	0x00008420


	//   ....[8]....
        /*01c4*/ 	.word	0x000084e0


	//   ....[9]....
        /*01c8*/ 	.word	0x000085a0


	//   ....[10]....
        /*01cc*/ 	.word	0x00008660


	//   ....[11]....
        /*01d0*/ 	.word	0x00008720


	//   ....[12]....
        /*01d4*/ 	.word	0x000087e0


	//   ....[13]....
        /*01d8*/ 	.word	0x000088a0


	//   ....[14]....
        /*01dc*/ 	.word	0x00008960


	//   ....[15]....
        /*01e0*/ 	.word	0x00008a20


	//   ....[16]....
        /*01e4*/ 	.word	0x00008bc0


	//   ....[17]....
        /*01e8*/ 	.word	0x00008c80


	//   ....[18]....
        /*01ec*/ 	.word	0x00008d40


	//   ....[19]....
        /*01f0*/ 	.word	0x00008e00


	//   ....[20]....
        /*01f4*/ 	.word	0x00008ec0


	//   ....[21]....
        /*01f8*/ 	.word	0x00008f80


	//   ....[22]....
        /*01fc*/ 	.word	0x00009040


	//   ....[23]....
        /*0200*/ 	.word	0x00009100


	//   ....[24]....
        /*0204*/ 	.word	0x00009270


	//   ....[25]....
        /*0208*/ 	.word	0x00009330


	//   ....[26]....
        /*020c*/ 	.word	0x000093f0


	//   ....[27]....
        /*0210*/ 	.word	0x000094b0


	//   ....[28]....
        /*0214*/ 	.word	0x00009620


	//----- nvinfo : EIATTR_EXIT_INSTR_OFFSETS
	.align		4
.L_261:
        /*0218*/ 	.byte	0x04, 0x1c
        /*021a*/ 	.short	(.L_263 - .L_262)


	//   ....[0]....
.L_262:
        /*021c*/ 	.word	0x000000c0


	//   ....[1]....
        /*0220*/ 	.word	0x0000c300


	//   ....[2]....
        /*0224*/ 	.word	0x0000c3b0


	//   ....[3]....
        /*0228*/ 	.word	0x0000c5c0


	//----- nvinfo : EIATTR_CRS_STACK_SIZE
	.align		4
.L_263:
        /*022c*/ 	.byte	0x04, 0x1e
        /*022e*/ 	.short	(.L_265 - .L_264)
.L_264:
        /*0230*/ 	.word	0x00000000


	//----- nvinfo : EIATTR_CBANK_PARAM_SIZE
	.align		4
.L_265:
        /*0234*/ 	.byte	0x03, 0x19
        /*0236*/ 	.short	0x00a0


	//----- nvinfo : EIATTR_PARAM_CBANK
	.align		4
        /*0238*/ 	.byte	0x04, 0x0a
        /*023a*/ 	.short	(.L_267 - .L_266)
	.align		4
.L_266:
        /*023c*/ 	.word	index@(.nv.constant0._Z16kernelNormFinderiiiiPfS_PsS_S_iPKiPiS_S_S_ffS_S_S_S_S_ii)
        /*0240*/ 	.short	0x0380
        /*0242*/ 	.short	0x00a0


	//----- nvinfo : EIATTR_SW_WAR
	.align		4
.L_267:
        /*0244*/ 	.byte	0x04, 0x36
        /*0246*/ 	.short	(.L_269 - .L_268)
.L_268:
        /*0248*/ 	.word	0x00000008
.L_269:


//--------------------- .nv.info._Z13kernelGeNorm2iiiiiPfPsS_S_S_S_ --------------------------
	.section	.nv.info._Z13kernelGeNorm2iiiiiPfPsS_S_S_S_,"",@"SHT_CUDA_INFO"
	.sectionflags	@""
	.align	4


	//----- nvinfo : EIATTR_CUDA_API_VERSION
	.align		4
        /*0000*/ 	.byte	0x04, 0x37
        /*0002*/ 	.short	(.L_271 - .L_270)
.L_270:
        /*0004*/ 	.word	0x00000082


	//----- nvinfo : EIATTR_KPARAM_INFO
	.align		4
.L_271:
        /*0008*/ 	.byte	0x04, 0x17
        /*000a*/ 	.short	(.L_273 - .L_272)
.L_272:
        /*000c*/ 	.word	0x00000000
        /*0010*/ 	.short	0x000a
        /*0012*/ 	.short	0x0040
        /*0014*/ 	.byte	0x00, 0xf5, 0x21, 0x00


	//----- nvinfo : EIATTR_KPARAM_INFO
	.align		4
.L_273:
        /*0018*/ 	.byte	0x04, 0x17
        /*001a*/ 	.short	(.L_275 - .L_274)
.L_274:
        /*001c*/ 	.word	0x00000000
        /*0020*/ 	.short	0x0009
        /*0022*/ 	.short	0x0038
        /*0024*/ 	.byte	0x00, 0xf5, 0x21, 0x00


	//----- nvinfo : EIATTR_KPARAM_INFO
	.align		4
.L_275:
        /*0028*/ 	.byte	0x04, 0x17
        /*002a*/ 	.short	(.L_277 - .L_276)
.L_276:
        /*002c*/ 	.word	0x00000000
        /*0030*/ 	.short	0x0008
        /*0032*/ 	.short	0x0030
        /*0034*/ 	.byte	0x00, 0xf5, 0x21, 0x00


	//----- nvinfo : EIATTR_KPARAM_INFO
	.align		4
.L_277:
        /*0038*/ 	.byte	0x04, 0x17
        /*003a*/ 	.short	(.L_279 - .L_278)
.L_278:
        /*003c*/ 	.word	0x00000000
        /*0040*/ 	.short	0x0007
        /*0042*/ 	.short	0x0028
        /*0044*/ 	.byte	0x00, 0xf5, 0x21, 0x00


	//----- nvinfo : EIATTR_KPARAM_INFO
	.align		4
.L_279:
        /*0048*/ 	.byte	0x04, 0x17
        /*004a*/ 	.short	(.L_281 - .L_280)
.L_280:
        /*004c*/ 	.word	0x00000000
        /*0050*/ 	.short	0x0006
        /*0052*/ 	.short	0x0020
        /*0054*/ 	.byte	0x00, 0xf5, 0x21, 0x00


	//----- nvinfo : EIATTR_KPARAM_INFO
	.align		4
.L_281:
        /*0058*/ 	.byte	0x04, 0x17
        /*005a*/ 	.short	(.L_283 - .L_282)
.L_282:
        /*005c*/ 	.word	0x00000000
        /*0060*/ 	.short	0x0005
        /*0062*/ 	.short	0x0018
        /*0064*/ 	.byte	0x00, 0xf5, 0x21, 0x00


	//----- nvinfo : EIATTR_KPARAM_INFO
	.align		4
.L_283:
        /*0068*/ 	.byte	0x04, 0x17
        /*006a*/ 	.short	(.L_285 - .L_284)
.L_284:
        /*006c*/ 	.word	0x00000000
        /*0070*/ 	.short	0x0004
        /*0072*/ 	.short	0x0010
        /*0074*/ 	.byte	0x00, 0xf0, 0x11, 0x00


	//----- nvinfo : EIATTR_KPARAM_INFO
	.align		4
.L_285:
        /*0078*/ 	.byte	0x04, 0x17
        /*007a*/ 	.short	(.L_287 - .L_286)
.L_286:
        /*007c*/ 	.word	0x00000000
        /*0080*/ 	.short	0x0003
        /*0082*/ 	.short	0x000c
        /*0084*/ 	.byte	0x00, 0xf0, 0x11, 0x00


	//----- nvinfo : EIATTR_KPARAM_INFO
	.align		4
.L_287:
        /*0088*/ 	.byte	0x04, 0x17
        /*008a*/ 	.short	(.L_289 - .L_288)
.L_288:
        /*008c*/ 	.word	0x00000000
        /*0090*/ 	.short	0x0002
        /*0092*/ 	.short	0x0008
        /*0094*/ 	.byte	0x00, 0xf0, 0x11, 0x00


	//----- nvinfo : EIATTR_KPARAM_INFO
	.align		4
.L_289:
        /*0098*/ 	.byte	0x04, 0x17
        /*009a*/ 	.short	(.L_291 - .L_290)
.L_290:
        /*009c*/ 	.word	0x00000000
        /*00a0*/ 	.short	0x0001
        /*00a2*/ 	.short	0x0004
        /*00a4*/ 	.byte	0x00, 0xf0, 0x11, 0x00


	//----- nvinfo : EIATTR_KPARAM_INFO
	.align		4
.L_291:
        /*00a8*/ 	.byte	0x04, 0x17
        /*00aa*/ 	.short	(.L_293 - .L_292)
.L_292:
        /*00ac*/ 	.word	0x00000000
        /*00b0*/ 	.short	0x0000
        /*00b2*/ 	.short	0x0000
        /*00b4*/ 	.byte	0x00, 0xf0, 0x11, 0x00


	//----- nvinfo : EIATTR_SPARSE_MMA_MASK
	.align		4
.L_293:
        /*00b8*/ 	.byte	0x03, 0x50
        /*00ba*/ 	.short	0x0000


	//----- nvinfo : EIATTR_MAXREG_COUNT
	.align		4
        /*00bc*/ 	.byte	0x03, 0x1b
        /*00be*/ 	.short	0x00ff


	//----- nvinfo : EIATTR_EXTERNS
	.align		4
        /*00c0*/ 	.byte	0x04, 0x0f
        /*00c2*/ 	.short	(.L_295 - .L_294)


	//   ....[0]....
	.align		4
.L_294:
        /*00c4*/ 	.word	index@(malloc)


	//   ....[1]....
	.align		4
        /*00c8*/ 	.word	index@(vprintf)


	//   ....[2]....
	.align		4
        /*00cc*/ 	.word	index@(free)


	//----- nvinfo : EIATTR_MERCURY_ISA_VERSION
	.align		4
.L_295:
        /*00d0*/ 	.byte	0x03, 0x5f
        /*00d2*/ 	.short	0x0101


	//----- nvinfo : EIATTR_VRC_CTA_INIT_COUNT
	.align		4
        /*00d4*/ 	.byte	0x02, 0x4a
	.zero		1
	.zero		1


	//----- nvinfo : EIATTR_SYSCALL_OFFSETS
	.align		4
        /*00d8*/ 	.byte	0x04, 0x46
        /*00da*/ 	.short	(.L_297 - .L_296)


	//   ....[0]....
.L_296:
        /*00dc*/ 	.word	0x00000170


	//   ....[1]....
        /*00e0*/ 	.word	0x00001930


	//   ....[2]....
        /*00e4*/ 	.word	0x000019e0


	//   ....[3]....
        /*00e8*/ 	.word	0x00001a50


	//   ....[4]....
        /*00ec*/ 	.word	0x00001b60


	//   ....[5]....
        /*00f0*/ 	.word	0x000070a0


	//   ....[6]....
        /*00f4*/ 	.word	0x000070f0


	//   ....[7]....
        /*00f8*/ 	.word	0x00008e60


	//   ....[8]....
        /*00fc*/ 	.word	0x00008eb0


	//----- nvinfo : EIATTR_EXIT_INSTR_OFFSETS
	.align		4
.L_297:
        /*0100*/ 	.byte	0x04, 0x1c
        /*0102*/ 	.short	(.L_299 - .L_298)


	//   ....[0]....
.L_298:
        /*0104*/ 	.word	0x000000c0


	//   ....[1]....
        /*0108*/ 	.word	0x000090f0


	//----- nvinfo : EIATTR_CRS_STACK_SIZE
	.align		4
.L_299:
        /*010c*/ 	.byte	0x04, 0x1e
        /*010e*/ 	.short	(.L_301 - .L_300)
.L_300:
        /*0110*/ 	.word	0x00000000


	//----- nvinfo : EIATTR_CBANK_PARAM_SIZE
	.align		4
.L_301:
        /*0114*/ 	.byte	0x03, 0x19
        /*0116*/ 	.short	0x0048


	//----- nvinfo : EIATTR_PARAM_CBANK
	.align		4
        /*0118*/ 	.byte	0x04, 0x0a
        /*011a*/ 	.short	(.L_303 - .L_302)
	.align		4
.L_302:
        /*011c*/ 	.word	index@(.nv.constant0._Z13kernelGeNorm2iiiiiPfPsS_S_S_S_)
        /*0120*/ 	.short	0x0380
        /*0122*/ 	.short	0x0048


	//----- nvinfo : EIATTR_SW_WAR
	.align		4
.L_303:
        /*0124*/ 	.byte	0x04, 0x36
        /*0126*/ 	.short	(.L_305 - .L_304)
.L_304:
        /*0128*/ 	.word	0x00000008
.L_305:


//--------------------- .nv.info._Z12kernelGeNormiiiiiiPfPsS_S_S_S_S_S_S_S_S_S_ --------------------------
	.section	.nv.info._Z12kernelGeNormiiiiiiPfPsS_S_S_S_S_S_S_S_S_S_,"",@"SHT_CUDA_INFO"
	.sectionflags	@""
	.align	4


	//----- nvinfo : EIATTR_CUDA_API_VERSION
	.align		4
        /*0000*/ 	.byte	0x04, 0x37
        /*0002*/ 	.short	(.L_307 - .L_306)
.L_306:
        /*0004*/ 	.word	0x00000082


	//----- nvinfo : EIATTR_KPARAM_INFO
	.align		4
.L_307:
        /*0008*/ 	.byte	0x04, 0x17
        /*000a*/ 	.short	(.L_309 - .L_308)
.L_308:
        /*000c*/ 	.word	0x00000000
        /*0010*/ 	.short	0x0011
        /*0012*/ 	.short	0x0070
        /*0014*/ 	.byte	0x00, 0xf5, 0x21, 0x00


	//----- nvinfo : EIATTR_KPARAM_INFO
	.align		4
.L_309:
        /*0018*/ 	.byte	0x04, 0x17
        /*001a*/ 	.short	(.L_311 - .L_310)
.L_310:
        /*001c*/ 	.word	0x00000000
        /*0020*/ 	.short	0x0010
        /*0022*/ 	.short	0x0068
        /*0024*/ 	.byte	0x00, 0xf5, 0x21, 0x00


	//----- nvinfo : EIATTR_KPARAM_INFO
	.align		4
.L_311:
        /*0028*/ 	.byte	0x04, 0x17
        /*002a*/ 	.short	(.L_313 - .L_312)
.L_312:
        /*002c*/ 	.word	0x00000000
        /*0030*/ 	.short	0x000f
        /*0032*/ 	.short	0x0060
        /*0034*/ 	.byte	0x00, 0xf5, 0x21, 0x00


	//----- nvinfo : EIATTR_KPARAM_INFO
	.align		4
.L_313:
        /*0038*/ 	.byte	0x04, 0x17
        /*003a*/ 	.short	(.L_315 - .L_314)
.L_314:
        /*003c*/ 	.word	0x00000000
        /*0040*/ 	.short	0x000e
        /*0042*/ 	.short	0x0058
        /*0044*/ 	.byte	0x00, 0xf5, 0x21, 0x00


	//----- nvinfo : EIATTR_KPARAM_INFO
	.align		4
.L_315:
        /*0048*/ 	.byte	0x04, 0x17
        /*004a*/ 	.short	(.L_317 - .L_316)
.L_316:
        /*004c*/ 	.word	0x00000000
        /*0050*/ 	.short	0x000d
        /*0052*/ 	.short	0x0050
        /*0054*/ 	.byte	0x00, 0xf5, 0x21, 0x00


	//----- nvinfo : EIATTR_KPARAM_INFO
	.align		4
.L_317:
        /*0058*/ 	.byte	0x04, 0x17
        /*005a*/ 	.short	(.L_319 - .L_318)
.L_318:
        /*005c*/ 	.word	0x00000000
        /*0060*/ 	.short	0x000c
        /*0062*/ 	.short	0x0048
        /*0064*/ 	.byte	0x00, 0xf5, 0x21, 0x00


	//----- nvinfo : EIATTR_KPARAM_INFO
	.align		4
.L_319:
        /*0068*/ 	.byte	0x04, 0x17
        /*006a*/ 	.short	(.L_321 - .L_320)
.L_320:
        /*006c*/ 	.word	0x00000000
        /*0070*/ 	.short	0x000b
        /*0072*/ 	.short	0x0040
        /*0074*/ 	.byte	0x00, 0xf5, 0x21, 0x00


	//----- nvinfo : EIATTR_KPARAM_INFO
	.align		4
.L_321:
        /*0078*/ 	.byte	0x04, 0x17
        /*007a*/ 	.short	(.L_323 - .L_322)
.L_322:
        /*007c*/ 	.word	0x00000000
        /*0080*/ 	.short	0x000a
        /*0082*/ 	.short	0x0038
        /*0084*/ 	.byte	0x00, 0xf5, 0x21, 0x00


	//----- nvinfo : EIATTR_KPARAM_INFO
	.align		4
.L_323:
        /*0088*/ 	.byte	0x04, 0x17
        /*008a*/ 	.short	(.L_325 - .L_324)
.L_324:
        /*008c*/ 	.word	0x00000000
        /*0090*/ 	.short	0x0009
        /*0092*/ 	.short	0x0030
        /*0094*/ 	.byte	0x00, 0xf5, 0x21, 0x00


	//----- nvinfo : EIATTR_KPARAM_INFO
	.align		4
.L_325:
        /*0098*/ 	.byte	0x04, 0x17
        /*009a*/ 	.short	(.L_327 - .L_326)
.L_326:
        /*009c*/ 	.word	0x00000000
        /*00a0*/ 	.short	0x0008
        /*00a2*/ 	.short	0x0028
        /*00a4*/ 	.byte	0x00, 0xf5, 0x21, 0x00


	//----- nvinfo : EIATTR_KPARAM_INFO
	.align		4
.L_327:
        /*00a8*/ 	.byte	0x04, 0x17
        /*00aa*/ 	.short	(.L_329 - .L_328)
.L_328:
        /*00ac*/ 	.word	0x00000000
        /*00b0*/ 	.short	0x0007
        /*00b2*/ 	.short	0x0020
        /*00b4*/ 	.byte	0x00, 0xf5, 0x21, 0x00


	//----- nvinfo : EIATTR_KPARAM_INFO
	.align		4
.L_329:
        /*00b8*/ 	.byte	0x04, 0x17
        /*00ba*/ 	.short	(.L_331 - .L_330)
.L_330:
        /*00bc*/ 	.word	0x00000000
        /*00c0*/ 	.short	0x0006
        /*00c2*/ 	.short	0x0018
        /*00c4*/ 	.byte	0x00, 0xf5, 0x21, 0x00


	//----- nvinfo : EIATTR_KPARAM_INFO
	.align		4
.L_331:
        /*00c8*/ 	.byte	0x04, 0x17
        /*00ca*/ 	.short	(.L_333 - .L_332)
.L_332:
        /*00cc*/ 	.word	0x00000000
        /*00d0*/ 	.short	0x0005
        /*00d2*/ 	.short	0x0014
        /*00d4*/ 	.byte	0x00, 0xf0, 0x11, 0x00


	//----- nvinfo : EIATTR_KPARAM_INFO
	.align		4
.L_333:
        /*00d8*/ 	.byte	0x04, 0x17
        /*00da*/ 	.short	(.L_335 - .L_334)
.L_334:
        /*00dc*/ 	.word	0x00000000
        /*00e0*/ 	.short	0x0004
        /*00e2*/ 	.short	0x0010
        /*00e4*/ 	.byte	0x00, 0xf0, 0x11, 0x00


	//----- nvinfo : EIATTR_KPARAM_INFO
	.align		4
.L_335:
        /*00e8*/ 	.byte	0x04, 0x17
        /*00ea*/ 	.short	(.L_337 - .L_336)
.L_336:
        /*00ec*/ 	.word	0x00000000
        /*00f0*/ 	.short	0x0003
        /*00f2*/ 	.short	0x000c
        /*00f4*/ 	.byte	0x00, 0xf0, 0x11, 0x00


	//----- nvinfo : EIATTR_KPARAM_INFO
	.align		4
.L_337:
        /*00f8*/ 	.byte	0x04, 0x17
        /*00fa*/ 	.short	(.L_339 - .L_338)
.L_338:
        /*00fc*/ 	.word	0x00000000
        /*0100*/ 	.short	0x0002
        /*0102*/ 	.short	0x0008
        /*0104*/ 	.byte	0x00, 0xf0, 0x11, 0x00


	//----- nvinfo : EIATTR_KPARAM_INFO
	.align		4
.L_339:
        /*0108*/ 	.byte	0x04, 0x17
        /*010a*/ 	.short	(.L_341 - .L_340)
.L_340:
        /*010c*/ 	.word	0x00000000
        /*0110*/ 	.short	0x0001
        /*0112*/ 	.short	0x0004
        /*0114*/ 	.byte	0x00, 0xf0, 0x11, 0x00


	//----- nvinfo : EIATTR_KPARAM_INFO
	.align		4
.L_341:
        /*0118*/ 	.byte	0x04, 0x17
        /*011a*/ 	.short	(.L_343 - .L_342)
.L_342:
        /*011c*/ 	.word	0x00000000
        /*0120*/ 	.short	0x0000
        /*0122*/ 	.short	0x0000
        /*0124*/ 	.byte	0x00, 0xf0, 0x11, 0x00


	//----- nvinfo : EIATTR_SPARSE_MMA_MASK
	.align		4
.L_343:
        /*0128*/ 	.byte	0x03, 0x50
        /*012a*/ 	.short	0x0000


	//----- nvinfo : EIATTR_MAXREG_COUNT
	.align		4
        /*012c*/ 	.byte	0x03, 0x1b
        /*012e*/ 	.short	0x00ff


	//----- nvinfo : EIATTR_MERCURY_ISA_VERSION
	.align		4
        /*0130*/ 	.byte	0x03, 0x5f
        /*0132*/ 	.short	0x0101


	//----- nvinfo : EIATTR_VRC_CTA_INIT_COUNT
	.align		4
        /*0134*/ 	.byte	0x02, 0x4a
	.zero		1
	.zero		1


	//----- nvinfo : EIATTR_EXIT_INSTR_OFFSETS
	.align		4
        /*0138*/ 	.byte	0x04, 0x1c
        /*013a*/ 	.short	(.L_345 - .L_344)


	//   ....[0]....
.L_344:
        /*013c*/ 	.word	0x00000070


	//   ....[1]....
        /*0140*/ 	.word	0x0000aab0


	//----- nvinfo : EIATTR_CRS_STACK_SIZE
	.align		4
.L_345:
        /*0144*/ 	.byte	0x04, 0x1e
        /*0146*/ 	.short	(.L_347 - .L_346)
.L_346:
        /*0148*/ 	.word	0x00000000


	//----- nvinfo : EIATTR_CBANK_PARAM_SIZE
	.align		4
.L_347:
        /*014c*/ 	.byte	0x03, 0x19
        /*014e*/ 	.short	0x0078


	//----- nvinfo : EIATTR_PARAM_CBANK
	.align		4
        /*0150*/ 	.byte	0x04, 0x0a
        /*0152*/ 	.short	(.L_349 - .L_348)
	.align		4
.L_348:
        /*0154*/ 	.word	index@(.nv.constant0._Z12kernelGeNormiiiiiiPfPsS_S_S_S_S_S_S_S_S_S_)
        /*0158*/ 	.short	0x0380
        /*015a*/ 	.short	0x0078


	//----- nvinfo : EIATTR_SW_WAR
	.align		4
.L_349:
        /*015c*/ 	.byte	0x04, 0x36
        /*015e*/ 	.short	(.L_351 - .L_350)
.L_350:
        /*0160*/ 	.word	0x00000008
.L_351:


//--------------------- .nv.callgraph             --------------------------
	.section	.nv.callgraph,"",@"SHT_CUDA_CALLGRAPH"
	.align	4
	.sectionentsize	8
	.align		4
        /*0000*/ 	.word	0x00000000
	.align		4
        /*0004*/ 	.word	0xffffffff
	.align		4
        /*0008*/ 	.word	index@(_Z17kernelBestKeeper2iiiiPfPsS_S_S_ffS_)
	.align		4
        /*000c*/ 	.word	index@(free)
	.align		4
        /*0010*/ 	.word	index@(_Z17kernelBestKeeper2iiiiPfPsS_S_S_ffS_)
	.align		4
        /*0014*/ 	.word	index@(malloc)
	.align		4
        /*0018*/ 	.word	index@(_Z17kernelNormFinder2iiiiPfPsS_S_iPKiPiS_S_S_ffS_)
	.align		4
        /*001c*/ 	.word	index@(free)
	.align		4
        /*0020*/ 	.word	index@(_Z17kernelNormFinder2iiiiPfPsS_S_iPKiPiS_S_S_ffS_)
	.align		4
        /*0024*/ 	.word	index@(malloc)
	.align		4
        /*0028*/ 	.word	index@(_Z16kernelNormFinderiiiiPfS_PsS_S_iPKiPiS_S_S_ffS_S_S_S_S_ii)
	.align		4
        /*002c*/ 	.word	index@(vprintf)
	.align		4
        /*0030*/ 	.word	index@(_Z13kernelGeNorm2iiiiiPfPsS_S_S_S_)
	.align		4
        /*0034*/ 	.word	index@(free)
	.align		4
        /*0038*/ 	.word	index@(_Z13kernelGeNorm2iiiiiPfPsS_S_S_S_)
	.align		4
        /*003c*/ 	.word	index@(vprintf)
	.align		4
        /*0040*/ 	.word	index@(_Z13kernelGeNorm2iiiiiPfPsS_S_S_S_)
	.align		4
        /*0044*/ 	.word	index@(malloc)
	.align		4
        /*0048*/ 	.word	0x00000000
	.align		4
        /*004c*/ 	.word	0xfffffffe
	.align		4
        /*0050*/ 	.word	0x00000000
	.align		4
        /*0054*/ 	.word	0xfffffffd
	.align		4
        /*0058*/ 	.word	0x00000000
	.align		4
        /*005c*/ 	.word	0xfffffffc


//--------------------- .nv.constant4             --------------------------
	.section	.nv.constant4,"a",@progbits
	.align	8
	.align		8
.nv.constant4:
        /*0000*/ 	.dword	malloc
	.align		8
        /*0008*/ 	.dword	free
	.align		8
        /*0010*/ 	.dword	$str
	.align		8
        /*0018*/ 	.dword	$str$1
	.align		8
        /*0020*/ 	.dword	vprintf


//--------------------- .text._Z17kernelBestKeeper2iiiiPfPsS_S_S_ffS_ --------------------------
	.section	.text._Z17kernelBestKeeper2iiiiPfPsS_S_S_ffS_,"ax",@progbits
	.align	128
        .global         _Z17kernelBestKeeper2iiiiPfPsS_S_S_ffS_
        .type           _Z17kernelBestKeeper2iiiiPfPsS_S_S_ffS_,@function
        .size           _Z17kernelBestKeeper2iiiiPfPsS_S_S_ffS_,(.L_x_1131 - _Z17kernelBestKeeper2iiiiPfPsS_S_S_ffS_)
        .other          _Z17kernelBestKeeper2iiiiPfPsS_S_S_ffS_,@"STO_CUDA_ENTRY STV_DEFAULT"
_Z17kernelBestKeeper2iiiiPfPsS_S_S_ffS_:
.text._Z17kernelBestKeeper2iiiiPfPsS_S_S_ffS_:
[----:B------:R-:W0:Y:S01]  /*0000*/  LDC R1, c[0x0][0x37c] ;  /* 0x0000df00ff017b82 */ /* 0x000e220000000800 */
[----:B------:R-:W1:Y:S07]  /*0010*/  S2R R3, SR_TID.X ;  /* 0x0000000000037919 */ /* 0x000e6e0000002100 */
[----:B------:R-:W1:Y:S01]  /*0020*/  S2UR UR4, SR_CTAID.X ;  /* 0x00000000000479c3 */ /* 0x000e620000002500 */
[----:B------:R-:W2:Y:S07]  /*0030*/  LDCU UR5, c[0x0][0x38c] ;  /* 0x00007180ff0577ac */ /* 0x000eae0008000800 */
[----:B------:R-:W1:Y:S02]  /*0040*/  LDC R18, c[0x0][0x360] ;  /* 0x0000d800ff127b82 */ /* 0x000e640000000800 */
[----:B-1----:R-:W-:-:S05]  /*0050*/  IMAD R18, R18, UR4, R3 ;  /* 0x0000000412127c24 */ /* 0x002fca000f8e0203 */
[----:B--2---:R-:W-:-:S13]  /*0060*/  ISETP.GE.AND P0, PT, R18, UR5, PT ;  /* 0x0000000512007c0c */ /* 0x004fda000bf06270 */
[----:B0-----:R-:W-:Y:S05]  /*0070*/  @P0 EXIT ;  /* 0x000000000000094d */ /* 0x001fea0003800000 */
[----:B------:R-:W0:Y:S01]  /*0080*/  LDCU UR4, c[0x0][0x384] ;  /* 0x00007080ff0477ac */ /* 0x000e220008000800 */
[----:B------:R-:W-:Y:S01]  /*0090*/  MOV R0, 0x0 ;  /* 0x0000000000007802 */ /* 0x000fe20000000f00 */
[----:B------:R-:W1:Y:S03]  /*00a0*/  LDCU UR36, c[0x0][0x3b8] ;  /* 0x00007700ff2477ac */ /* 0x000e660008000800 */
[----:B------:R2:W3:Y:S01]  /*00b0*/  LDC.64 R2, c[0x4][R0] ;  /* 0x0100000000027b82 */ /* 0x0004e20000000a00 */
[----:B0-----:R-:W-:-:S06]  /*00c0*/  UIMAD.WIDE UR4, UR4, 0x4, URZ ;  /* 0x00000004040478a5 */ /* 0x001fcc000f8e02ff */
[----:B------:R-:W-:Y:S01]  /*00d0*/  IMAD.U32 R7, RZ, RZ, UR5 ;  /* 0x00000005ff077e24 */ /* 0x000fe2000f8e00ff */
[----:B------:R-:W-:Y:S01]  /*00e0*/  MOV R6, UR4 ;  /* 0x0000000400067c02 */ /* 0x000fe20008000f00 */
[----:B------:R-:W-:Y:S02]  /*00f0*/  IMAD.U32 R5, RZ, RZ, UR5 ;  /* 0x00000005ff057e24 */ /* 0x000fe4000f8e00ff */
[----:B------:R-:W-:Y:S02]  /*0100*/  IMAD.U32 R4, RZ, RZ, UR4 ;  /* 0x00000004ff047e24 */ /* 0x000fe4000f8e00ff */
[----:B-12---:R-:W-:-:S07]  /*0110*/  IMAD.MOV.U32 R5, RZ, RZ, R7 ;  /* 0x000000ffff057224 */ /* 0x006fce00078e0007 */
[----:B------:R-:W-:-:S07]  /*0120*/  LEPC R20, `(.L_x_0) ;  /* 0x000000001014794e */ /* 0x000fce0000000000 */
[----:B---3--:R-:W-:Y:S05]  /*0130*/  CALL.ABS.NOINC R2 ;  /* 0x0000000002007343 */ /* 0x008fea0003c00000 */
.L_x_0:
[----:B------:R-:W0:Y:S01]  /*0140*/  LDC R3, c[0x0][0x384] ;  /* 0x0000e100ff037b82 */ /* 0x000e220000000800 */
[----:B------:R-:W-:-:S07]  /*0150*/  HFMA2 R6, -RZ, RZ, 0, 0 ;  /* 0x00000000ff067431 */ /* 0x000fce00000001ff */
[----:B------:R-:W1:Y:S01]  /*0160*/  LDC.64 R16, c[0x0][0x358] ;  /* 0x0000d600ff107b82 */ /* 0x000e620000000a00 */
[----:B0-----:R-:W-:-:S13]  /*0170*/  ISETP.GE.AND P0, PT, R3, 0x1, PT ;  /* 0x000000010300780c */ /* 0x001fda0003f06270 */
[----:B-1----:R-:W-:Y:S05]  /*0180*/  @!P0 BRA `(.L_x_1) ;  /* 0x0000001800708947 */ /* 0x002fea0003800000 */
[----:B------:R-:W0:Y:S01]  /*0190*/  LDC R23, c[0x0][0x388] ;  /* 0x0000e200ff177b82 */ /* 0x000e220000000800 */
[----:B------:R-:W-:Y:S02]  /*01a0*/  I2FP.F32.U32 R10, R3 ;  /* 0x00000003000a7245 */ /* 0x000fe40000201000 */
[----:B0-----:R-:W-:Y:S02]  /*01b0*/  ISETP.GE.AND P0, PT, R23, 0x1, PT ;  /* 0x000000011700780c */ /* 0x001fe40003f06270 */
[----:B------:R-:W-:-:S11]  /*01c0*/  I2FP.F32.S32 R0, R23 ;  /* 0x0000001700007245 */ /* 0x000fd60000201400 */
[----:B------:R-:W-:Y:S05]  /*01d0*/  @!P0 BRA `(.L_x_2) ;  /* 0x0000000c00348947 */ /* 0x000fea0003800000 */
[C---:B------:R-:W-:Y:S01]  /*01e0*/  LOP3.LUT R22, R23.reuse, 0x7ffffff8, RZ, 0xc0, !PT ;  /* 0x7ffffff817167812 */ /* 0x040fe200078ec0ff */
[----:B------:R-:W-:Y:S01]  /*01f0*/  BSSY.RECONVERGENT B0, `(.L_x_3) ;  /* 0x00000ca000007945 */ /* 0x000fe20003800200 */
[----:B------:R-:W-:Y:S01]  /*0200*/  IMAD R19, R18, R23, RZ ;  /* 0x0000001712137224 */ /* 0x000fe200078e02ff */
[C---:B------:R-:W-:Y:S01]  /*0210*/  LOP3.LUT R21, R23.reuse, 0x7, RZ, 0xc0, !PT ;  /* 0x0000000717157812 */ /* 0x040fe200078ec0ff */
[----:B------:R-:W-:Y:S01]  /*0220*/  IMAD.MOV.U32 R25, RZ, RZ, RZ ;  /* 0x000000ffff197224 */ /* 0x000fe200078e00ff */
[----:B------:R-:W-:Y:S01]  /*0230*/  LOP3.LUT R23, R23, 0x3, RZ, 0xc0, !PT ;  /* 0x0000000317177812 */ /* 0x000fe200078ec0ff */
[----:B------:R-:W-:Y:S01]  /*0240*/  IMAD.MOV.U32 R6, RZ, RZ, RZ ;  /* 0x000000ffff067224 */ /* 0x000fe200078e00ff */
[----:B------:R-:W-:-:S07]  /*0250*/  IADD3 R24, PT, PT, -R22, RZ, RZ ;  /* 0x000000ff16187210 */ /* 0x000fce0007ffe1ff */
.L_x_13:
[----:B------:R-:W0:Y:S01]  /*0260*/  LDC R20, c[0x0][0x388] ;  /* 0x0000e200ff147b82 */ /* 0x000e220000000800 */
[----:B------:R-:W-:Y:S01]  /*0270*/  R2UR UR4, R16 ;  /* 0x00000000100472ca */ /* 0x000fe200000e0000 */
[----:B-12---:R-:W-:Y:S01]  /*0280*/  IMAD.WIDE.U32 R14, R25, 0x4, R4 ;  /* 0x00000004190e7825 */ /* 0x006fe200078e0004 */
[----:B------:R-:W-:Y:S02]  /*0290*/  R2UR UR5, R17 ;  /* 0x00000000110572ca */ /* 0x000fe400000e0000 */
[----:B------:R-:W-:-:S11]  /*02a0*/  CS2R R26, SRZ ;  /* 0x00000000001a7805 */ /* 0x000fd6000001ff00 */
[----:B------:R1:W-:Y:S01]  /*02b0*/  ST.E desc[UR4][R14.64], RZ ;  /* 0x000000ff0e007985 */ /* 0x0003e2000c101904 */
[----:B0-----:R-:W-:-:S13]  /*02c0*/  ISETP.GE.U32.AND P0, PT, R20, 0x8, PT ;  /* 0x000000081400780c */ /* 0x001fda0003f06070 */
[----:B-1----:R-:W-:Y:S05]  /*02d0*/  @!P0 BRA `(.L_x_4) ;  /* 0x0000000400148947 */ /* 0x002fea0003800000 */
[----:B------:R-:W-:Y:S01]  /*02e0*/  BSSY.RECONVERGENT B1, `(.L_x_5) ;  /* 0x0000043000017945 */ /* 0x000fe20003800200 */
[----:B------:R-:W-:Y:S01]  /*02f0*/  IMAD.MOV.U32 R27, RZ, RZ, RZ ;  /* 0x000000ffff1b7224 */ /* 0x000fe200078e00ff */
[----:B------:R-:W-:Y:S01]  /*0300*/  MOV R11, R24 ;  /* 0x00000018000b7202 */ /* 0x000fe20000000f00 */
[----:B------:R-:W-:-:S07]  /*0310*/  IMAD.MOV.U32 R7, RZ, RZ, R19 ;  /* 0x000000ffff077224 */ /* 0x000fce00078e0013 */
.L_x_6:
[----:B------:R-:W0:Y:S01]  /*0320*/  LDC.64 R2, c[0x0][0x398] ;  /* 0x0000e600ff027b82 */ /* 0x000e220000000a00 */
[----:B------:R-:W-:Y:S02]  /*0330*/  R2UR UR4, R16 ;  /* 0x00000000100472ca */ /* 0x000fe400000e0000 */
[----:B------:R-:W-:-:S05]  /*0340*/  R2UR UR5, R17 ;  /* 0x00000000110572ca */ /* 0x000fca00000e0000 */
[----:B-1----:R-:W1:Y:S01]  /*0350*/  LDC.64 R8, c[0x0][0x390] ;  /* 0x0000e400ff087b82 */ /* 0x002e620000000a00 */
[----:B0-----:R-:W-:-:S07]  /*0360*/  IMAD.WIDE R2, R7, 0x2, R2 ;  /* 0x0000000207027825 */ /* 0x001fce00078e0202 */
[----:B------:R-:W2:Y:S01]  /*0370*/  LDG.E.S16 R12, desc[UR4][R2.64] ;  /* 0x00000004020c7981 */ /* 0x000ea2000c1e1700 */
[----:B------:R-:W2:Y:S01]  /*0380*/  LDCU UR4, c[0x0][0x384] ;  /* 0x00007080ff0477ac */ /* 0x000ea20008000800 */
[----:B------:R-:W-:Y:S02]  /*0390*/  R2UR UR6, R16 ;  /* 0x00000000100672ca */ /* 0x000fe400000e0000 */
[----:B------:R-:W-:Y:S01]  /*03a0*/  R2UR UR7, R17 ;  /* 0x00000000110772ca */ /* 0x000fe200000e0000 */
[----:B--2---:R-:W-:-:S04]  /*03b0*/  IMAD R13, R12, UR4, R25 ;  /* 0x000000040c0d7c24 */ /* 0x004fc8000f8e0219 */
[----:B-1----:R-:W-:-:S08]  /*03c0*/  IMAD.WIDE R12, R13, 0x4, R8 ;  /* 0x000000040d0c7825 */ /* 0x002fd000078e0208 */
[----:B------:R-:W2:Y:S01]  /*03d0*/  LDG.E R12, desc[UR6][R12.64] ;  /* 0x000000060c0c7981 */ /* 0x000ea2000c1e1900 */
[----:B------:R-:W-:Y:S02]  /*03e0*/  R2UR UR8, R16 ;  /* 0x00000000100872ca */ /* 0x000fe400000e0000 */
[----:B------:R-:W-:Y:S01]  /*03f0*/  R2UR UR9, R17 ;  /* 0x00000000110972ca */ /* 0x000fe200000e0000 */
[----:B--2---:R-:W-:-:S05]  /*0400*/  FADD R29, R12, R27 ;  /* 0x0000001b0c1d7221 */ /* 0x004fca0000000000 */
[----:B------:R0:W-:Y:S07]  /*0410*/  ST.E desc[UR6][R14.64], R29 ;  /* 0x0000001d0e007985 */ /* 0x0001ee000c101906 */
[----:B------:R-:W2:Y:S02]  /*0420*/  LDG.E.S16 R26, desc[UR8][R2.64+0x2] ;  /* 0x00000208021a7981 */ /* 0x000ea4000c1e1700 */
[----:B--2---:R-:W-:-:S04]  /*0430*/  IMAD R27, R26, UR4, R25 ;  /* 0x000000041a1b7c24 */ /* 0x004fc8000f8e0219 */
[----:B------:R-:W-:-:S06]  /*0440*/  IMAD.WIDE R26, R27, 0x4, R8 ;  /* 0x000000041b1a7825 */ /* 0x000fcc00078e0208 */
[----:B------:R-:W2:Y:S02]  /*0450*/  LDG.E R26, desc[UR6][R26.64] ;  /* 0x000000061a1a7981 */ /* 0x000ea4000c1e1900 */
[----:B--2---:R-:W-:-:S05]  /*0460*/  FADD R31, R29, R26 ;  /* 0x0000001a1d1f7221 */ /* 0x004fca0000000000 */
[----:B------:R1:W-:Y:S04]  /*0470*/  ST.E desc[UR6][R14.64], R31 ;  /* 0x0000001f0e007985 */ /* 0x0003e8000c101906 */
[----:B------:R-:W2:Y:S02]  /*0480*/  LDG.E.S16 R12, desc[UR8][R2.64+0x4] ;  /* 0x00000408020c7981 */ /* 0x000ea4000c1e1700 */
[----:B--2---:R-:W-:-:S04]  /*0490*/  IMAD R13, R12, UR4, R25 ;  /* 0x000000040c0d7c24 */ /* 0x004fc8000f8e0219 */
[----:B------:R-:W-:-:S06]  /*04a0*/  IMAD.WIDE R12, R13, 0x4, R8 ;  /* 0x000000040d0c7825 */ /* 0x000fcc00078e0208 */
[----:B------:R-:W0:Y:S02]  /*04b0*/  LDG.E R12, desc[UR6][R12.64] ;  /* 0x000000060c0c7981 */ /* 0x000e24000c1e1900 */
[----:B0-----:R-:W-:-:S05]  /*04c0*/  FADD R29, R31, R12 ;  /* 0x0000000c1f1d7221 */ /* 0x001fca0000000000 */
[----:B------:R0:W-:Y:S04]  /*04d0*/  ST.E desc[UR6][R14.64], R29 ;  /* 0x0000001d0e007985 */ /* 0x0001e8000c101906 */
[----:B------:R-:W2:Y:S02]  /*04e0*/  LDG.E.S16 R26, desc[UR8][R2.64+0x6] ;  /* 0x00000608021a7981 */ /* 0x000ea4000c1e1700 */
[----:B--2---:R-:W-:-:S04]  /*04f0*/  IMAD R27, R26, UR4, R25 ;  /* 0x000000041a1b7c24 */ /* 0x004fc8000f8e0219 */
[----:B------:R-:W-:-:S06]  /*0500*/  IMAD.WIDE R26, R27, 0x4, R8 ;  /* 0x000000041b1a7825 */ /* 0x000fcc00078e0208 */
[----:B------:R-:W1:Y:S02]  /*0510*/  LDG.E R26, desc[UR6][R26.64] ;  /* 0x000000061a1a7981 */ /* 0x000e64000c1e1900 */
[----:B-1----:R-:W-:-:S05]  /*0520*/  FADD R31, R29, R26 ;  /* 0x0000001a1d1f7221 */ /* 0x002fca0000000000 */
        /* <DEDUP_REMOVED lines=19> */
[----:B------:R-:W2:Y:S01]  /*0660*/  LDG.E.S16 R26, desc[UR8][R2.64+0xe] ;  /* 0x00000e08021a7981 */ /* 0x000ea2000c1e1700 */
[----:B------:R-:W-:Y:S02]  /*0670*/  VIADD R11, R11, 0x8 ;  /* 0x000000080b0b7836 */ /* 0x000fe40000000000 */
[----:B--2---:R-:W-:-:S04]  /*0680*/  IMAD R27, R26, UR4, R25 ;  /* 0x000000041a1b7c24 */ /* 0x004fc8000f8e0219 */
[----:B------:R-:W-:-:S06]  /*0690*/  IMAD.WIDE R8, R27, 0x4, R8 ;  /* 0x000000041b087825 */ /* 0x000fcc00078e0208 */
[----:B------:R-:W2:Y:S01]  /*06a0*/  LDG.E R8, desc[UR6][R8.64] ;  /* 0x0000000608087981 */ /* 0x000ea2000c1e1900 */
[----:B------:R-:W-:Y:S01]  /*06b0*/  R2UR UR4, R16 ;  /* 0x00000000100472ca */ /* 0x000fe200000e0000 */
[----:B------:R-:W-:Y:S01]  /*06c0*/  VIADD R7, R7, 0x8 ;  /* 0x0000000807077836 */ /* 0x000fe20000000000 */
[----:B------:R-:W-:Y:S01]  /*06d0*/  ISETP.NE.AND P0, PT, R11, RZ, PT ;  /* 0x000000ff0b00720c */ /* 0x000fe20003f05270 */
[----:B--2---:R-:W-:-:S10]  /*06e0*/  FADD R27, R29, R8 ;  /* 0x000000081d1b7221 */ /* 0x004fd40000000000 */
[----:B------:R1:W-:Y:S02]  /*06f0*/  ST.E desc[UR4][R14.64], R27 ;  /* 0x0000001b0e007985 */ /* 0x0003e4000c101904 */
[----:B------:R-:W-:Y:S05]  /*0700*/  @P0 BRA `(.L_x_6) ;  /* 0xfffffffc00040947 */ /* 0x000fea000383ffff */
[----:B------:R-:W-:Y:S05]  /*0710*/  BSYNC.RECONVERGENT B1 ;  /* 0x0000000000017941 */ /* 0x000fea0003800200 */
.L_x_5:
[----:B------:R-:W-:-:S07]  /*0720*/  MOV R26, R22 ;  /* 0x00000016001a7202 */ /* 0x000fce0000000f00 */
.L_x_4:
[----:B------:R-:W-:-:S13]  /*0730*/  ISETP.NE.AND P0, PT, R21, RZ, PT ;  /* 0x000000ff1500720c */ /* 0x000fda0003f05270 */
[----:B------:R-:W-:Y:S05]  /*0740*/  @!P0 BRA `(.L_x_7) ;  /* 0x0000000400408947 */ /* 0x000fea0003800000 */
[----:B------:R-:W-:Y:S01]  /*0750*/  VIADD R2, R21, 0xffffffff ;  /* 0xffffffff15027836 */ /* 0x000fe20000000000 */
[----:B------:R-:W-:-:S04]  /*0760*/  ISETP.NE.AND P1, PT, R23, RZ, PT ;  /* 0x000000ff1700720c */ /* 0x000fc80003f25270 */
[----:B------:R-:W-:-:S13]  /*0770*/  ISETP.GE.U32.AND P0, PT, R2, 0x3, PT ;  /* 0x000000030200780c */ /* 0x000fda0003f06070 */
[----:B------:R-:W-:Y:S05]  /*0780*/  @!P0 BRA `(.L_x_8) ;  /* 0x0000000000948947 */ /* 0x000fea0003800000 */
[----:B------:R-:W0:Y:S01]  /*0790*/  LDC.64 R2, c[0x0][0x398] ;  /* 0x0000e600ff027b82 */ /* 0x000e220000000a00 */
[----:B------:R-:W-:Y:S01]  /*07a0*/  R2UR UR4, R16 ;  /* 0x00000000100472ca */ /* 0x000fe200000e0000 */
[----:B------:R-:W-:Y:S01]  /*07b0*/  IMAD.IADD R7, R19, 0x1, R26 ;  /* 0x0000000113077824 */ /* 0x000fe200078e021a */
[----:B------:R-:W-:-:S05]  /*07c0*/  R2UR UR5, R17 ;  /* 0x00000000110572ca */ /* 0x000fca00000e0000 */
[----:B------:R-:W2:Y:S01]  /*07d0*/  LDC.64 R8, c[0x0][0x390] ;  /* 0x0000e400ff087b82 */ /* 0x000ea20000000a00 */
[----:B0-----:R-:W-:-:S07]  /*07e0*/  IMAD.WIDE R2, R7, 0x2, R2 ;  /* 0x0000000207027825 */ /* 0x001fce00078e0202 */
[----:B------:R-:W3:Y:S01]  /*07f0*/  LDG.E.S16 R12, desc[UR4][R2.64] ;  /* 0x00000004020c7981 */ /* 0x000ee2000c1e1700 */
[----:B------:R-:W3:Y:S01]  /*0800*/  LDCU UR4, c[0x0][0x384] ;  /* 0x00007080ff0477ac */ /* 0x000ee20008000800 */
[----:B------:R-:W-:Y:S02]  /*0810*/  R2UR UR6, R16 ;  /* 0x00000000100672ca */ /* 0x000fe400000e0000 */
[----:B------:R-:W-:Y:S01]  /*0820*/  R2UR UR7, R17 ;  /* 0x00000000110772ca */ /* 0x000fe200000e0000 */
[----:B---3--:R-:W-:-:S04]  /*0830*/  IMAD R13, R12, UR4, R25 ;  /* 0x000000040c0d7c24 */ /* 0x008fc8000f8e0219 */
[----:B--2---:R-:W-:-:S08]  /*0840*/  IMAD.WIDE R12, R13, 0x4, R8 ;  /* 0x000000040d0c7825 */ /* 0x004fd000078e0208 */
[----:B------:R-:W1:Y:S01]  /*0850*/  LDG.E R12, desc[UR6][R12.64] ;  /* 0x000000060c0c7981 */ /* 0x000e62000c1e1900 */
[----:B------:R-:W-:Y:S02]  /*0860*/  R2UR UR8, R16 ;  /* 0x00000000100872ca */ /* 0x000fe400000e0000 */
[----:B------:R-:W-:Y:S01]  /*0870*/  R2UR UR9, R17 ;  /* 0x00000000110972ca */ /* 0x000fe200000e0000 */
[----:B-1----:R-:W-:-:S05]  /*0880*/  FADD R27, R27, R12 ;  /* 0x0000000c1b1b7221 */ /* 0x002fca0000000000 */
[----:B------:R-:W-:Y:S07]  /*0890*/  ST.E desc[UR6][R14.64], R27 ;  /* 0x0000001b0e007985 */ /* 0x000fee000c101906 */
        /* <DEDUP_REMOVED lines=9> */
[----:B------:R-:W2:Y:S02]  /*0930*/  LDG.E R12, desc[UR6][R12.64] ;  /* 0x000000060c0c7981 */ /* 0x000ea4000c1e1900 */
[----:B--2---:R-:W-:-:S05]  /*0940*/  FADD R11, R7, R12 ;  /* 0x0000000c070b7221 */ /* 0x004fca0000000000 */
[----:B------:R2:W-:Y:S04]  /*0950*/  ST.E desc[UR6][R14.64], R11 ;  /* 0x0000000b0e007985 */ /* 0x0005e8000c101906 */
[----:B------:R-:W0:Y:S02]  /*0960*/  LDG.E.S16 R28, desc[UR8][R2.64+0x6] ;  /* 0x00000608021c7981 */ /* 0x000e24000c1e1700 */
[----:B0-----:R-:W-:-:S04]  /*0970*/  IMAD R7, R28, UR4, R25 ;  /* 0x000000041c077c24 */ /* 0x001fc8000f8e0219 */
[----:B------:R-:W-:-:S06]  /*0980*/  IMAD.WIDE R8, R7, 0x4, R8 ;  /* 0x0000000407087825 */ /* 0x000fcc00078e0208 */
[----:B------:R-:W3:Y:S01]  /*0990*/  LDG.E R8, desc[UR6][R8.64] ;  /* 0x0000000608087981 */ /* 0x000ee2000c1e1900 */
[----:B------:R-:W-:Y:S02]  /*09a0*/  R2UR UR4, R16 ;  /* 0x00000000100472ca */ /* 0x000fe400000e0000 */
[----:B------:R-:W-:Y:S01]  /*09b0*/  IADD3 R26, PT, PT, R26, 0x4, RZ ;  /* 0x000000041a1a7810 */ /* 0x000fe20007ffe0ff */
[----:B---3--:R-:W-:-:S10]  /*09c0*/  FADD R27, R11, R8 ;  /* 0x000000080b1b7221 */ /* 0x008fd40000000000 */
[----:B------:R2:W-:Y:S02]  /*09d0*/  ST.E desc[UR4][R14.64], R27 ;  /* 0x0000001b0e007985 */ /* 0x0005e4000c101904 */
.L_x_8:
[----:B------:R-:W-:Y:S05]  /*09e0*/  @!P1 BRA `(.L_x_7) ;  /* 0x0000000000989947 */ /* 0x000fea0003800000 */
[----:B------:R-:W0:Y:S01]  /*09f0*/  LDC.64 R2, c[0x0][0x398] ;  /* 0x0000e600ff027b82 */ /* 0x000e220000000a00 */
[----:B------:R-:W-:-:S07]  /*0a00*/  ISETP.NE.AND P0, PT, R23, 0x1, PT ;  /* 0x000000011700780c */ /* 0x000fce0003f05270 */
[----:B------:R-:W3:Y:S06]  /*0a10*/  LDC.64 R8, c[0x0][0x390] ;  /* 0x0000e400ff087b82 */ /* 0x000eec0000000a00 */
[----:B------:R-:W-:Y:S01]  /*0a20*/  @P0 R2UR UR4, R16 ;  /* 0x00000000100402ca */ /* 0x000fe200000e0000 */
[----:B------:R-:W-:Y:S01]  /*0a30*/  @P0 IMAD.IADD R7, R19, 0x1, R26 ;  /* 0x0000000113070824 */ /* 0x000fe200078e021a */
[----:B------:R-:W-:Y:S01]  /*0a40*/  @P0 R2UR UR5, R17 ;  /* 0x00000000110502ca */ /* 0x000fe200000e0000 */
[----:B-1----:R-:W1:Y:S02]  /*0a50*/  @P0 LDC R29, c[0x0][0x384] ;  /* 0x0000e100ff1d0b82 */ /* 0x002e640000000800 */
[----:B0-----:R-:W-:-:S10]  /*0a60*/  @P0 IMAD.WIDE R2, R7, 0x2, R2 ;  /* 0x0000000207020825 */ /* 0x001fd400078e0202 */
[----:B------:R-:W1:Y:S02]  /*0a70*/  @P0 LDG.E.S16 R12, desc[UR4][R2.64] ;  /* 0x00000004020c0981 */ /* 0x000e64000c1e1700 */
[----:B-1----:R-:W-:-:S04]  /*0a80*/  @P0 IMAD R13, R12, R29, R25 ;  /* 0x0000001d0c0d0224 */ /* 0x002fc800078e0219 */
[----:B---3--:R-:W-:-:S06]  /*0a90*/  @P0 IMAD.WIDE R12, R13, 0x4, R8 ;  /* 0x000000040d0c0825 */ /* 0x008fcc00078e0208 */
[----:B------:R-:W3:Y:S01]  /*0aa0*/  @P0 LDG.E R12, desc[UR4][R12.64] ;  /* 0x000000040c0c0981 */ /* 0x000ee2000c1e1900 */
[----:B------:R-:W-:Y:S02]  /*0ab0*/  @P0 R2UR UR6, R16 ;  /* 0x00000000100602ca */ /* 0x000fe400000e0000 */
[----:B------:R-:W-:Y:S01]  /*0ac0*/  @P0 R2UR UR7, R17 ;  /* 0x00000000110702ca */ /* 0x000fe200000e0000 */
[----:B---3--:R-:W-:-:S05]  /*0ad0*/  @P0 FADD R7, R27, R12 ;  /* 0x0000000c1b070221 */ /* 0x008fca0000000000 */
[----:B------:R0:W-:Y:S07]  /*0ae0*/  @P0 ST.E desc[UR4][R14.64], R7 ;  /* 0x000000070e000985 */ /* 0x0001ee000c101904 */
[----:B------:R-:W3:Y:S01]  /*0af0*/  @P0 LDG.E.S16 R2, desc[UR6][R2.64+0x2] ;  /* 0x0000020602020981 */ /* 0x000ee2000c1e1700 */
[----:B------:R-:W-:Y:S01]  /*0b00*/  LOP3.LUT P1, RZ, R20, 0x1, RZ, 0xc0, !PT ;  /* 0x0000000114ff7812 */ /* 0x000fe2000782c0ff */
[----:B---3--:R-:W-:Y:S02]  /*0b10*/  @P0 IMAD R29, R2, R29, R25 ;  /* 0x0000001d021d0224 */ /* 0x008fe400078e0219 */
[----:B------:R-:W-:-:S10]  /*0b20*/  @P0 VIADD R26, R26, 0x2 ;  /* 0x000000021a1a0836 */ /* 0x000fd40000000000 */
[----:B------:R-:W-:Y:S01]  /*0b30*/  @P1 R2UR UR6, R16 ;  /* 0x00000000100612ca */ /* 0x000fe200000e0000 */
[----:B------:R-:W-:Y:S01]  /*0b40*/  @P0 IMAD.WIDE R28, R29, 0x4, R8 ;  /* 0x000000041d1c0825 */ /* 0x000fe200078e0208 */
[----:B------:R-:W-:Y:S01]  /*0b50*/  @P1 R2UR UR7, R17 ;  /* 0x00000000110712ca */ /* 0x000fe200000e0000 */
[----:B------:R-:W1:Y:S04]  /*0b60*/  LDC.64 R8, c[0x0][0x398] ;  /* 0x0000e600ff087b82 */ /* 0x000e680000000a00 */
[----:B------:R-:W3:Y:S01]  /*0b70*/  @P0 LDG.E R28, desc[UR4][R28.64] ;  /* 0x000000041c1c0981 */ /* 0x000ee2000c1e1900 */
[----:B--2---:R-:W-:-:S03]  /*0b80*/  @P1 IADD3 R11, PT, PT, R19, R26, RZ ;  /* 0x0000001a130b1210 */ /* 0x004fc60007ffe0ff */
[----:B------:R-:W2:Y:S02]  /*0b90*/  LDC.64 R2, c[0x0][0x390] ;  /* 0x0000e400ff027b82 */ /* 0x000ea40000000a00 */
[----:B-1----:R-:W-:-:S04]  /*0ba0*/  @P1 IMAD.WIDE R8, R11, 0x2, R8 ;  /* 0x000000020b081825 */ /* 0x002fc800078e0208 */
[----:B---3--:R-:W-:Y:S02]  /*0bb0*/  @P0 FADD R27, R7, R28 ;  /* 0x0000001c071b0221 */ /* 0x008fe40000000000 */
[----:B0-----:R-:W0:Y:S03]  /*0bc0*/  @P1 LDC R7, c[0x0][0x384] ;  /* 0x0000e100ff071b82 */ /* 0x001e260000000800 */
[----:B------:R1:W-:Y:S04]  /*0bd0*/  @P0 ST.E desc[UR4][R14.64], R27 ;  /* 0x0000001b0e000985 */ /* 0x0003e8000c101904 */
[----:B------:R-:W0:Y:S01]  /*0be0*/  @P1 LDG.E.S16 R8, desc[UR6][R8.64] ;  /* 0x0000000608081981 */ /* 0x000e22000c1e1700 */
[----:B------:R-:W-:-:S02]  /*0bf0*/  @P1 R2UR UR4, R16 ;  /* 0x00000000100412ca */ /* 0x000fc400000e0000 */
[----:B------:R-:W-:Y:S01]  /*0c00*/  @P1 R2UR UR5, R17 ;  /* 0x00000000110512ca */ /* 0x000fe200000e0000 */
[----:B0-----:R-:W-:-:S04]  /*0c10*/  @P1 IMAD R7, R8, R7, R25 ;  /* 0x0000000708071224 */ /* 0x001fc800078e0219 */
[----:B--2---:R-:W-:-:S08]  /*0c20*/  @P1 IMAD.WIDE R2, R7, 0x4, R2 ;  /* 0x0000000407021825 */ /* 0x004fd000078e0202 */
[----:B------:R-:W1:Y:S02]  /*0c30*/  @P1 LDG.E R2, desc[UR4][R2.64] ;  /* 0x0000000402021981 */ /* 0x000e64000c1e1900 */
[----:B-1----:R-:W-:-:S07]  /*0c40*/  @P1 FADD R27, R27, R2 ;  /* 0x000000021b1b1221 */ /* 0x002fce0000000000 */
.L_x_7:
[----:B------:R-:W0:Y:S01]  /*0c50*/  MUFU.RCP R3, R0 ;  /* 0x0000000000037308 */ /* 0x000e220000001000 */
[----:B------:R-:W-:Y:S07]  /*0c60*/  BSSY.RECONVERGENT B1, `(.L_x_9) ;  /* 0x000000c000017945 */ /* 0x000fee0003800200 */
[----:B------:R-:W3:Y:S01]  /*0c70*/  FCHK P0, R27, R0 ;  /* 0x000000001b007302 */ /* 0x000ee20000000000 */
[----:B0-----:R-:W-:-:S04]  /*0c80*/  FFMA R2, -R0, R3, 1 ;  /* 0x3f80000000027423 */ /* 0x001fc80000000103 */
[----:B------:R-:W-:-:S04]  /*0c90*/  FFMA R2, R3, R2, R3 ;  /* 0x0000000203027223 */ /* 0x000fc80000000003 */
[----:B------:R-:W-:-:S04]  /*0ca0*/  FFMA R3, R2, R27, RZ ;  /* 0x0000001b02037223 */ /* 0x000fc800000000ff */
[----:B------:R-:W-:-:S04]  /*0cb0*/  FFMA R8, -R0, R3, R27 ;  /* 0x0000000300087223 */ /* 0x000fc8000000011b */
[----:B------:R-:W-:Y:S01]  /*0cc0*/  FFMA R3, R2, R8, R3 ;  /* 0x0000000802037223 */ /* 0x000fe20000000003 */
[----:B---3--:R-:W-:Y:S06]  /*0cd0*/  @!P0 BRA `(.L_x_10) ;  /* 0x0000000000108947 */ /* 0x008fec0003800000 */
[----:B------:R-:W-:Y:S01]  /*0ce0*/  IMAD.MOV.U32 R3, RZ, RZ, R27 ;  /* 0x000000ffff037224 */ /* 0x000fe200078e001b */
[----:B------:R-:W-:Y:S01]  /*0cf0*/  MOV R8, 0xd20 ;  /* 0x00000d2000087802 */ /* 0x000fe20000000f00 */
[----:B------:R-:W-:-:S07]  /*0d00*/  IMAD.MOV.U32 R2, RZ, RZ, R0 ;  /* 0x000000ffff027224 */ /* 0x000fce00078e0000 */
[----:B-12---:R-:W-:Y:S05]  /*0d10*/  CALL.REL.NOINC `($__internal_2_$__cuda_sm3x_div_rn_noftz_f32_slowpath) ;  /* 0x0000002800187944 */ /* 0x006fea0003c00000 */
.L_x_10:
[----:B------:R-:W-:Y:S05]  /*0d20*/  BSYNC.RECONVERGENT B1 ;  /* 0x0000000000017941 */ /* 0x000fea0003800200 */
.L_x_9:
[----:B------:R-:W0:Y:S01]  /*0d30*/  MUFU.RCP R7, R10 ;  /* 0x0000000a00077308 */ /* 0x000e220000001000 */
[----:B------:R-:W-:Y:S01]  /*0d40*/  R2UR UR4, R16 ;  /* 0x00000000100472ca */ /* 0x000fe200000e0000 */
[----:B------:R-:W-:Y:S01]  /*0d50*/  BSSY.RECONVERGENT B1, `(.L_x_11) ;  /* 0x000000e000017945 */ /* 0x000fe20003800200 */
[----:B------:R-:W-:-:S05]  /*0d60*/  R2UR UR5, R17 ;  /* 0x00000000110572ca */ /* 0x000fca00000e0000 */
[----:B------:R-:W3:Y:S08]  /*0d70*/  FCHK P0, R3, R10 ;  /* 0x0000000a03007302 */ /* 0x000ef00000000000 */
[----:B------:R4:W-:Y:S01]  /*0d80*/  ST.E desc[UR4][R14.64], R3 ;  /* 0x000000030e007985 */ /* 0x0009e2000c101904 */
[----:B0-----:R-:W-:-:S04]  /*0d90*/  FFMA R2, -R10, R7, 1 ;  /* 0x3f8000000a027423 */ /* 0x001fc80000000107 */
[----:B------:R-:W-:-:S04]  /*0da0*/  FFMA R2, R7, R2, R7 ;  /* 0x0000000207027223 */ /* 0x000fc80000000007 */
[----:B------:R-:W-:-:S04]  /*0db0*/  FFMA R7, R2, R3, RZ ;  /* 0x0000000302077223 */ /* 0x000fc800000000ff */
[----:B------:R-:W-:-:S04]  /*0dc0*/  FFMA R8, -R10, R7, R3 ;  /* 0x000000070a087223 */ /* 0x000fc80000000103 */
[----:B------:R-:W-:Y:S01]  /*0dd0*/  FFMA R7, R2, R8, R7 ;  /* 0x0000000802077223 */ /* 0x000fe20000000007 */
[----:B---34-:R-:W-:Y:S06]  /*0de0*/  @!P0 BRA `(.L_x_12) ;  /* 0x0000000000108947 */ /* 0x018fec0003800000 */
[----:B------:R-:W-:Y:S02]  /*0df0*/  MOV R2, R10 ;  /* 0x0000000a00027202 */ /* 0x000fe40000000f00 */
[----:B------:R-:W-:-:S07]  /*0e00*/  MOV R8, 0xe20 ;  /* 0x00000e2000087802 */ /* 0x000fce0000000f00 */
[----:B-12---:R-:W-:Y:S05]  /*0e10*/  CALL.REL.NOINC `($__internal_2_$__cuda_sm3x_div_rn_noftz_f32_slowpath) ;  /* 0x0000002400d87944 */ /* 0x006fea0003c00000 */
[----:B------:R-:W-:-:S07]  /*0e20*/  IMAD.MOV.U32 R7, RZ, RZ, R3 ;  /* 0x000000ffff077224 */ /* 0x000fce00078e0003 */
.L_x_12:
[----:B------:R-:W-:Y:S05]  /*0e30*/  BSYNC.RECONVERGENT B1 ;  /* 0x0000000000017941 */ /* 0x000fea0003800200 */
.L_x_11:
[----:B------:R-:W0:Y:S01]  /*0e40*/  LDCU UR4, c[0x0][0x384] ;  /* 0x00007080ff0477ac */ /* 0x000e220008000800 */
[----:B------:R-:W-:Y:S02]  /*0e50*/  VIADD R25, R25, 0x1 ;  /* 0x0000000119197836 */ /* 0x000fe40000000000 */
[----:B------:R-:W-:-:S03]  /*0e60*/  FADD R6, R7, R6 ;  /* 0x0000000607067221 */ /* 0x000fc60000000000 */
[----:B0-----:R-:W-:-:S13]  /*0e70*/  ISETP.NE.AND P0, PT, R25, UR4, PT ;  /* 0x0000000419007c0c */ /* 0x001fda000bf05270 */
[----:B------:R-:W-:Y:S05]  /*0e80*/  @P0 BRA `(.L_x_13) ;  /* 0xfffffff000f40947 */ /* 0x000fea000383ffff */
[----:B------:R-:W-:Y:S05]  /*0e90*/  BSYNC.RECONVERGENT B0 ;  /* 0x0000000000007941 */ /* 0x000fea0003800200 */
.L_x_3:
[----:B------:R-:W-:Y:S05]  /*0ea0*/  BRA `(.L_x_1) ;  /* 0x0000000c00287947 */ /* 0x000fea0003800000 */
.L_x_2:
[C---:B------:R-:W-:Y:S01]  /*0eb0*/  IADD3 R2, PT, PT, R3.reuse, -0x1, RZ ;  /* 0xffffffff03027810 */ /* 0x040fe20007ffe0ff */
[----:B------:R-:W-:Y:S01]  /*0ec0*/  IMAD.MOV.U32 R19, RZ, RZ, RZ ;  /* 0x000000ffff137224 */ /* 0x000fe200078e00ff */
[----:B------:R-:W-:Y:S01]  /*0ed0*/  LOP3.LUT R14, R3, 0x7, RZ, 0xc0, !PT ;  /* 0x00000007030e7812 */ /* 0x000fe200078ec0ff */
[----:B------:R-:W-:Y:S01]  /*0ee0*/  IMAD.MOV.U32 R6, RZ, RZ, RZ ;  /* 0x000000ffff067224 */ /* 0x000fe200078e00ff */
[----:B------:R-:W-:-:S13]  /*0ef0*/  ISETP.GE.U32.AND P0, PT, R2, 0x7, PT ;  /* 0x000000070200780c */ /* 0x000fda0003f06070 */
[----:B------:R-:W-:Y:S05]  /*0f00*/  @!P0 BRA `(.L_x_14) ;  /* 0x0000000400148947 */ /* 0x000fea0003800000 */
[----:B------:R-:W0:Y:S01]  /*0f10*/  MUFU.RCP R7, R0 ;  /* 0x0000000000077308 */ /* 0x000e220000001000 */
[----:B------:R-:W-:-:S07]  /*0f20*/  LOP3.LUT R19, R3, 0x7ffffff8, RZ, 0xc0, !PT ;  /* 0x7ffffff803137812 */ /* 0x000fce00078ec0ff */
[----:B------:R-:W1:Y:S01]  /*0f30*/  FCHK P0, RZ, R0 ;  /* 0x00000000ff007302 */ /* 0x000e620000000000 */
[----:B0-----:R-:W-:-:S04]  /*0f40*/  FFMA R2, -R0, R7, 1 ;  /* 0x3f80000000027423 */ /* 0x001fc80000000107 */
[----:B------:R-:W-:-:S04]  /*0f50*/  FFMA R6, R7, R2, R7 ;  /* 0x0000000207067223 */ /* 0x000fc80000000007 */
[----:B------:R-:W-:-:S04]  /*0f60*/  FFMA R15, RZ, R6, RZ ;  /* 0x00000006ff0f7223 */ /* 0x000fc800000000ff */
[----:B------:R-:W-:-:S04]  /*0f70*/  FFMA R2, -R0, R15, RZ ;  /* 0x0000000f00027223 */ /* 0x000fc800000001ff */
[----:B------:R-:W-:Y:S01]  /*0f80*/  FFMA R15, R6, R2, R15 ;  /* 0x00000002060f7223 */ /* 0x000fe2000000000f */
[----:B------:R-:W-:Y:S01]  /*0f90*/  HFMA2 R6, -RZ, RZ, 0, 0 ;  /* 0x00000000ff067431 */ /* 0x000fe200000001ff */
[----:B-1----:R-:W-:Y:S06]  /*0fa0*/  @!P0 BRA `(.L_x_15) ;  /* 0x0000000000148947 */ /* 0x002fec0003800000 */
[----:B------:R-:W-:Y:S01]  /*0fb0*/  IMAD.MOV.U32 R3, RZ, RZ, RZ ;  /* 0x000000ffff037224 */ /* 0x000fe200078e00ff */
[----:B------:R-:W-:Y:S01]  /*0fc0*/  MOV R8, 0xff0 ;  /* 0x00000ff000087802 */ /* 0x000fe20000000f00 */
[----:B------:R-:W-:-:S07]  /*0fd0*/  IMAD.MOV.U32 R2, RZ, RZ, R0 ;  /* 0x000000ffff027224 */ /* 0x000fce00078e0000 */
[----:B------:R-:W-:Y:S05]  /*0fe0*/  CALL.REL.NOINC `($__internal_2_$__cuda_sm3x_div_rn_noftz_f32_slowpath) ;  /* 0x0000002400647944 */ /* 0x000fea0003c00000 */
[----:B------:R-:W-:-:S07]  /*0ff0*/  MOV R15, R3 ;  /* 0x00000003000f7202 */ /* 0x000fce0000000f00 */
.L_x_15:
[----:B------:R-:W0:Y:S01]  /*1000*/  MUFU.RCP R3, R10 ;  /* 0x0000000a00037308 */ /* 0x000e220000001000 */
[----:B------:R-:W-:Y:S07]  /*1010*/  BSSY.RECONVERGENT B0, `(.L_x_16) ;  /* 0x000000d000007945 */ /* 0x000fee0003800200 */
[----:B------:R-:W1:Y:S01]  /*1020*/  FCHK P0, R15, R10 ;  /* 0x0000000a0f007302 */ /* 0x000e620000000000 */
[----:B0-----:R-:W-:-:S04]  /*1030*/  FFMA R2, -R10, R3, 1 ;  /* 0x3f8000000a027423 */ /* 0x001fc80000000103 */
[----:B------:R-:W-:-:S04]  /*1040*/  FFMA R2, R3, R2, R3 ;  /* 0x0000000203027223 */ /* 0x000fc80000000003 */
[----:B------:R-:W-:-:S04]  /*1050*/  FFMA R3, R2, R15, RZ ;  /* 0x0000000f02037223 */ /* 0x000fc800000000ff */
[----:B------:R-:W-:-:S04]  /*1060*/  FFMA R8, -R10, R3, R15 ;  /* 0x000000030a087223 */ /* 0x000fc8000000010f */
[----:B------:R-:W-:Y:S01]  /*1070*/  FFMA R7, R2, R8, R3 ;  /* 0x0000000802077223 */ /* 0x000fe20000000003 */
[----:B-1----:R-:W-:Y:S06]  /*1080*/  @!P0 BRA `(.L_x_17) ;  /* 0x0000000000148947 */ /* 0x002fec0003800000 */
[----:B------:R-:W-:Y:S01]  /*1090*/  IMAD.MOV.U32 R3, RZ, RZ, R15 ;  /* 0x000000ffff037224 */ /* 0x000fe200078e000f */
[----:B------:R-:W-:Y:S01]  /*10a0*/  MOV R8, 0x10d0 ;  /* 0x000010d000087802 */ /* 0x000fe20000000f00 */
[----:B------:R-:W-:-:S07]  /*10b0*/  IMAD.MOV.U32 R2, RZ, RZ, R10 ;  /* 0x000000ffff027224 */ /* 0x000fce00078e000a */
[----:B------:R-:W-:Y:S05]  /*10c0*/  CALL.REL.NOINC `($__internal_2_$__cuda_sm3x_div_rn_noftz_f32_slowpath) ;  /* 0x00000024002c7944 */ /* 0x000fea0003c00000 */
[----:B------:R-:W-:-:S07]  /*10d0*/  MOV R7, R3 ;  /* 0x0000000300077202 */ /* 0x000fce0000000f00 */
.L_x_17:
[----:B------:R-:W-:Y:S05]  /*10e0*/  BSYNC.RECONVERGENT B0 ;  /* 0x0000000000007941 */ /* 0x000fea0003800200 */
.L_x_16:
[----:B------:R-:W-:Y:S01]  /*10f0*/  BSSY.RECONVERGENT B0, `(.L_x_14) ;  /* 0x0000026000007945 */ /* 0x000fe20003800200 */
[----:B------:R-:W-:-:S07]  /*1100*/  IMAD.MOV.U32 R8, RZ, RZ, RZ ;  /* 0x000000ffff087224 */ /* 0x000fce00078e00ff */
.L_x_18:
[----:B------:R-:W-:Y:S01]  /*1110*/  FADD R6, R7, R6 ;  /* 0x0000000607067221 */ /* 0x000fe20000000000 */
[----:B0-----:R-:W-:Y:S01]  /*1120*/  IMAD.WIDE.U32 R2, R8, 0x4, R4 ;  /* 0x0000000408027825 */ /* 0x001fe200078e0004 */
[----:B------:R-:W-:-:S03]  /*1130*/  R2UR UR4, R16 ;  /* 0x00000000100472ca */ /* 0x000fc600000e0000 */
[--C-:B------:R-:W-:Y:S01]  /*1140*/  FADD R6, R6, R7.reuse ;  /* 0x0000000706067221 */ /* 0x100fe20000000000 */
[----:B------:R-:W-:Y:S01]  /*1150*/  VIADD R8, R8, 0x8 ;  /* 0x0000000808087836 */ /* 0x000fe20000000000 */
[C---:B------:R-:W-:Y:S02]  /*1160*/  R2UR UR5, R17.reuse ;  /* 0x00000000110572ca */ /* 0x040fe400000e0000 */
[--C-:B------:R-:W-:Y:S01]  /*1170*/  FADD R6, R6, R7.reuse ;  /* 0x0000000706067221 */ /* 0x100fe20000000000 */
[----:B------:R-:W-:Y:S02]  /*1180*/  R2UR UR6, R16 ;  /* 0x00000000100672ca */ /* 0x000fe400000e0000 */
[C---:B------:R-:W-:Y:S01]  /*1190*/  R2UR UR7, R17.reuse ;  /* 0x00000000110772ca */ /* 0x040fe200000e0000 */
[--C-:B------:R-:W-:Y:S01]  /*11a0*/  FADD R6, R6, R7.reuse ;  /* 0x0000000706067221 */ /* 0x100fe20000000000 */
[----:B------:R-:W-:Y:S02]  /*11b0*/  R2UR UR8, R16 ;  /* 0x00000000100872ca */ /* 0x000fe400000e0000 */
[----:B------:R-:W-:Y:S01]  /*11c0*/  R2UR UR9, R17 ;  /* 0x00000000110972ca */ /* 0x000fe200000e0000 */
[----:B------:R-:W-:Y:S01]  /*11d0*/  FADD R6, R6, R7 ;  /* 0x0000000706067221 */ /* 0x000fe20000000000 */
[----:B------:R-:W-:-:S02]  /*11e0*/  R2UR UR10, R16 ;  /* 0x00000000100a72ca */ /* 0x000fc400000e0000 */
[C---:B------:R-:W-:Y:S01]  /*11f0*/  R2UR UR11, R17.reuse ;  /* 0x00000000110b72ca */ /* 0x040fe200000e0000 */
[--C-:B------:R-:W-:Y:S01]  /*1200*/  FADD R6, R6, R7.reuse ;  /* 0x0000000706067221 */ /* 0x100fe20000000000 */
[----:B------:R-:W-:Y:S01]  /*1210*/  R2UR UR12, R16 ;  /* 0x00000000100c72ca */ /* 0x000fe200000e0000 */
[----:B------:R0:W-:Y:S01]  /*1220*/  ST.E desc[UR4][R2.64], R15 ;  /* 0x0000000f02007985 */ /* 0x0001e2000c101904 */
[C---:B------:R-:W-:Y:S01]  /*1230*/  R2UR UR13, R17.reuse ;  /* 0x00000000110d72ca */ /* 0x040fe200000e0000 */
[--C-:B------:R-:W-:Y:S01]  /*1240*/  FADD R6, R6, R7.reuse ;  /* 0x0000000706067221 */ /* 0x100fe20000000000 */
[----:B------:R-:W-:Y:S01]  /*1250*/  R2UR UR14, R16 ;  /* 0x00000000100e72ca */ /* 0x000fe200000e0000 */
[----:B------:R0:W-:Y:S01]  /*1260*/  ST.E desc[UR6][R2.64+0x4], R15 ;  /* 0x0000040f02007985 */ /* 0x0001e2000c101906 */
[C---:B------:R-:W-:Y:S01]  /*1270*/  R2UR UR15, R17.reuse ;  /* 0x00000000110f72ca */ /* 0x040fe200000e0000 */
[----:B------:R-:W-:Y:S01]  /*1280*/  FADD R6, R6, R7 ;  /* 0x0000000706067221 */ /* 0x000fe20000000000 */
[----:B------:R-:W-:Y:S01]  /*1290*/  R2UR UR16, R16 ;  /* 0x00000000101072ca */ /* 0x000fe200000e0000 */
[----:B------:R0:W-:Y:S01]  /*12a0*/  ST.E desc[UR8][R2.64+0x8], R15 ;  /* 0x0000080f02007985 */ /* 0x0001e2000c101908 */
[----:B------:R-:W-:-:S02]  /*12b0*/  R2UR UR17, R17 ;  /* 0x00000000111172ca */ /* 0x000fc400000e0000 */
[----:B------:R-:W-:Y:S01]  /*12c0*/  R2UR UR18, R16 ;  /* 0x00000000101272ca */ /* 0x000fe200000e0000 */
[----:B------:R0:W-:Y:S01]  /*12d0*/  ST.E desc[UR10][R2.64+0xc], R15 ;  /* 0x00000c0f02007985 */ /* 0x0001e2000c10190a */
[----:B------:R-:W-:Y:S02]  /*12e0*/  R2UR UR19, R17 ;  /* 0x00000000111372ca */ /* 0x000fe400000e0000 */
[----:B------:R-:W-:Y:S01]  /*12f0*/  ISETP.NE.AND P0, PT, R8, R19, PT ;  /* 0x000000130800720c */ /* 0x000fe20003f05270 */
[----:B------:R0:W-:Y:S04]  /*1300*/  ST.E desc[UR12][R2.64+0x10], R15 ;  /* 0x0000100f02007985 */ /* 0x0001e8000c10190c */
[----:B------:R0:W-:Y:S04]  /*1310*/  ST.E desc[UR14][R2.64+0x14], R15 ;  /* 0x0000140f02007985 */ /* 0x0001e8000c10190e */
[----:B------:R0:W-:Y:S04]  /*1320*/  ST.E desc[UR16][R2.64+0x18], R15 ;  /* 0x0000180f02007985 */ /* 0x0001e8000c101910 */
[----:B------:R0:W-:Y:S01]  /*1330*/  ST.E desc[UR18][R2.64+0x1c], R15 ;  /* 0x00001c0f02007985 */ /* 0x0001e2000c101912 */
[----:B------:R-:W-:Y:S05]  /*1340*/  @P0 BRA `(.L_x_18) ;  /* 0xfffffffc00700947 */ /* 0x000fea000383ffff */
[----:B------:R-:W-:Y:S05]  /*1350*/  BSYNC.RECONVERGENT B0 ;  /* 0x0000000000007941 */ /* 0x000fea0003800200 */
.L_x_14:
[----:B------:R-:W-:-:S13]  /*1360*/  ISETP.NE.AND P0, PT, R14, RZ, PT ;  /* 0x000000ff0e00720c */ /* 0x000fda0003f05270 */
[----:B------:R-:W-:Y:S05]  /*1370*/  @!P0 BRA `(.L_x_1) ;  /* 0x0000000400f48947 */ /* 0x000fea0003800000 */
[----:B------:R-:W1:Y:S01]  /*1380*/  LDC R21, c[0x0][0x384] ;  /* 0x0000e100ff157b82 */ /* 0x000e620000000800 */
[----:B------:R-:W-:Y:S02]  /*1390*/  ISETP.GE.U32.AND P0, PT, R14, 0x4, PT ;  /* 0x000000040e00780c */ /* 0x000fe40003f06070 */
[----:B-1----:R-:W-:-:S11]  /*13a0*/  LOP3.LUT R21, R21, 0x3, RZ, 0xc0, !PT ;  /* 0x0000000315157812 */ /* 0x002fd600078ec0ff */
[----:B------:R-:W-:Y:S05]  /*13b0*/  @!P0 BRA `(.L_x_19) ;  /* 0x0000000000b48947 */ /* 0x000fea0003800000 */
[----:B0-----:R-:W0:Y:S01]  /*13c0*/  MUFU.RCP R3, R0 ;  /* 0x0000000000037308 */ /* 0x001e220000001000 */
[----:B------:R-:W-:-:S07]  /*13d0*/  IMAD.WIDE.U32 R14, R19, 0x4, R4 ;  /* 0x00000004130e7825 */ /* 0x000fce00078e0004 */
[----:B------:R-:W1:Y:S01]  /*13e0*/  FCHK P0, RZ, R0 ;  /* 0x00000000ff007302 */ /* 0x000e620000000000 */
[----:B0-----:R-:W-:-:S04]  /*13f0*/  FFMA R2, -R0, R3, 1 ;  /* 0x3f80000000027423 */ /* 0x001fc80000000103 */
[----:B------:R-:W-:-:S04]  /*1400*/  FFMA R2, R3, R2, R3 ;  /* 0x0000000203027223 */ /* 0x000fc80000000003 */
[----:B------:R-:W-:-:S04]  /*1410*/  FFMA R23, RZ, R2, RZ ;  /* 0x00000002ff177223 */ /* 0x000fc800000000ff */
[----:B------:R-:W-:-:S04]  /*1420*/  FFMA R3, -R0, R23, RZ ;  /* 0x0000001700037223 */ /* 0x000fc800000001ff */
[----:B------:R-:W-:Y:S01]  /*1430*/  FFMA R23, R2, R3, R23 ;  /* 0x0000000302177223 */ /* 0x000fe20000000017 */
[----:B-1----:R-:W-:Y:S06]  /*1440*/  @!P0 BRA `(.L_x_20) ;  /* 0x0000000000148947 */ /* 0x002fec0003800000 */
[----:B------:R-:W-:Y:S02]  /*1450*/  HFMA2 R3, -RZ, RZ, 0, 0 ;  /* 0x00000000ff037431 */ /* 0x000fe400000001ff */
[----:B------:R-:W-:Y:S01]  /*1460*/  IMAD.MOV.U32 R2, RZ, RZ, R0 ;  /* 0x000000ffff027224 */ /* 0x000fe200078e0000 */
[----:B------:R-:W-:-:S07]  /*1470*/  MOV R8, 0x1490 ;  /* 0x0000149000087802 */ /* 0x000fce0000000f00 */
[----:B------:R-:W-:Y:S05]  /*1480*/  CALL.REL.NOINC `($__internal_2_$__cuda_sm3x_div_rn_noftz_f32_slowpath) ;  /* 0x00000020003c7944 */ /* 0x000fea0003c00000 */
[----:B------:R-:W-:-:S07]  /*1490*/  IMAD.MOV.U32 R23, RZ, RZ, R3 ;  /* 0x000000ffff177224 */ /* 0x000fce00078e0003 */
.L_x_20:
[----:B------:R-:W0:Y:S01]  /*14a0*/  MUFU.RCP R3, R10 ;  /* 0x0000000a00037308 */ /* 0x000e220000001000 */
[----:B------:R-:W-:Y:S01]  /*14b0*/  R2UR UR4, R16 ;  /* 0x00000000100472ca */ /* 0x000fe200000e0000 */
[----:B------:R-:W-:Y:S01]  /*14c0*/  BSSY.RECONVERGENT B0, `(.L_x_21) ;  /* 0x000000e000007945 */ /* 0x000fe20003800200 */
[----:B------:R-:W-:-:S05]  /*14d0*/  R2UR UR5, R17 ;  /* 0x00000000110572ca */ /* 0x000fca00000e0000 */
[----:B------:R-:W1:Y:S08]  /*14e0*/  FCHK P0, R23, R10 ;  /* 0x0000000a17007302 */ /* 0x000e700000000000 */
[----:B------:R2:W-:Y:S01]  /*14f0*/  ST.E desc[UR4][R14.64], R23 ;  /* 0x000000170e007985 */ /* 0x0005e2000c101904 */
[----:B0-----:R-:W-:-:S04]  /*1500*/  FFMA R2, -R10, R3, 1 ;  /* 0x3f8000000a027423 */ /* 0x001fc80000000103 */
[----:B------:R-:W-:-:S04]  /*1510*/  FFMA R2, R3, R2, R3 ;  /* 0x0000000203027223 */ /* 0x000fc80000000003 */
[----:B------:R-:W-:-:S04]  /*1520*/  FFMA R3, R2, R23, RZ ;  /* 0x0000001702037223 */ /* 0x000fc800000000ff */
[----:B------:R-:W-:-:S04]  /*1530*/  FFMA R8, -R10, R3, R23 ;  /* 0x000000030a087223 */ /* 0x000fc80000000117 */
[----:B------:R-:W-:Y:S01]  /*1540*/  FFMA R3, R2, R8, R3 ;  /* 0x0000000802037223 */ /* 0x000fe20000000003 */
[----:B-12---:R-:W-:Y:S06]  /*1550*/  @!P0 BRA `(.L_x_22) ;  /* 0x0000000000108947 */ /* 0x006fec0003800000 */
[----:B------:R-:W-:Y:S01]  /*1560*/  MOV R3, R23 ;  /* 0x0000001700037202 */ /* 0x000fe20000000f00 */
[----:B------:R-:W-:Y:S01]  /*1570*/  IMAD.MOV.U32 R2, RZ, RZ, R10 ;  /* 0x000000ffff027224 */ /* 0x000fe200078e000a */
[----:B------:R-:W-:-:S07]  /*1580*/  MOV R8, 0x15a0 ;  /* 0x000015a000087802 */ /* 0x000fce0000000f00 */
[----:B------:R-:W-:Y:S05]  /*1590*/  CALL.REL.NOINC `($__internal_2_$__cuda_sm3x_div_rn_noftz_f32_slowpath) ;  /* 0x0000001c00f87944 */ /* 0x000fea0003c00000 */
.L_x_22:
[----:B------:R-:W-:Y:S05]  /*15a0*/  BSYNC.RECONVERGENT B0 ;  /* 0x0000000000007941 */ /* 0x000fea0003800200 */
.L_x_21:
[----:B------:R-:W-:Y:S01]  /*15b0*/  R2UR UR4, R16 ;  /* 0x00000000100472ca */ /* 0x000fe200000e0000 */
[--C-:B------:R-:W-:Y:S01]  /*15c0*/  FADD R6, R6, R3.reuse ;  /* 0x0000000306067221 */ /* 0x100fe20000000000 */
[----:B------:R-:W-:Y:S01]  /*15d0*/  R2UR UR5, R17 ;  /* 0x00000000110572ca */ /* 0x000fe200000e0000 */
[----:B------:R-:W-:Y:S01]  /*15e0*/  VIADD R19, R19, 0x4 ;  /* 0x0000000413137836 */ /* 0x000fe20000000000 */
[----:B------:R-:W-:Y:S01]  /*15f0*/  R2UR UR6, R16 ;  /* 0x00000000100672ca */ /* 0x000fe200000e0000 */
[--C-:B------:R-:W-:Y:S01]  /*1600*/  FADD R6, R6, R3.reuse ;  /* 0x0000000306067221 */ /* 0x100fe20000000000 */
[C---:B------:R-:W-:Y:S02]  /*1610*/  R2UR UR7, R17.reuse ;  /* 0x00000000110772ca */ /* 0x040fe400000e0000 */
[----:B------:R-:W-:Y:S01]  /*1620*/  R2UR UR8, R16 ;  /* 0x00000000100872ca */ /* 0x000fe200000e0000 */
[----:B------:R-:W-:Y:S01]  /*1630*/  FADD R6, R6, R3 ;  /* 0x0000000306067221 */ /* 0x000fe20000000000 */
[----:B------:R-:W-:-:S03]  /*1640*/  R2UR UR9, R17 ;  /* 0x00000000110972ca */ /* 0x000fc600000e0000 */
[----:B------:R-:W-:Y:S02]  /*1650*/  FADD R6, R6, R3 ;  /* 0x0000000306067221 */ /* 0x000fe40000000000 */
[----:B------:R1:W-:Y:S04]  /*1660*/  ST.E desc[UR4][R14.64+0x4], R23 ;  /* 0x000004170e007985 */ /* 0x0003e8000c101904 */
[----:B------:R1:W-:Y:S04]  /*1670*/  ST.E desc[UR6][R14.64+0x8], R23 ;  /* 0x000008170e007985 */ /* 0x0003e8000c101906 */
[----:B------:R1:W-:Y:S02]  /*1680*/  ST.E desc[UR8][R14.64+0xc], R23 ;  /* 0x00000c170e007985 */ /* 0x0003e4000c101908 */
.L_x_19:
[----:B------:R-:W-:-:S13]  /*1690*/  ISETP.NE.AND P0, PT, R21, RZ, PT ;  /* 0x000000ff1500720c */ /* 0x000fda0003f05270 */
[----:B------:R-:W-:Y:S05]  /*16a0*/  @!P0 BRA `(.L_x_1) ;  /* 0x0000000400288947 */ /* 0x000fea0003800000 */
[----:B------:R-:W-:-:S13]  /*16b0*/  ISETP.NE.AND P0, PT, R21, 0x1, PT ;  /* 0x000000011500780c */ /* 0x000fda0003f05270 */
[----:B------:R-:W-:Y:S05]  /*16c0*/  @!P0 BRA `(.L_x_23) ;  /* 0x0000000000948947 */ /* 0x000fea0003800000 */
[----:B0-----:R-:W0:Y:S01]  /*16d0*/  MUFU.RCP R3, R0 ;  /* 0x0000000000037308 */ /* 0x001e220000001000 */
[----:B-1----:R-:W-:-:S07]  /*16e0*/  IMAD.WIDE.U32 R14, R19, 0x4, R4 ;  /* 0x00000004130e7825 */ /* 0x002fce00078e0004 */
        /* <DEDUP_REMOVED lines=12> */
.L_x_24:
        /* <DEDUP_REMOVED lines=16> */
.L_x_26:
[----:B------:R-:W-:Y:S05]  /*18b0*/  BSYNC.RECONVERGENT B0 ;  /* 0x0000000000007941 */ /* 0x000fea0003800200 */
.L_x_25:
[----:B------:R-:W-:Y:S01]  /*18c0*/  R2UR UR4, R16 ;  /* 0x00000000100472ca */ /* 0x000fe200000e0000 */
[--C-:B------:R-:W-:Y:S01]  /*18d0*/  FADD R6, R6, R3.reuse ;  /* 0x0000000306067221 */ /* 0x100fe20000000000 */
[----:B------:R-:W-:Y:S01]  /*18e0*/  R2UR UR5, R17 ;  /* 0x00000000110572ca */ /* 0x000fe200000e0000 */
[----:B------:R-:W-:Y:S02]  /*18f0*/  VIADD R19, R19, 0x2 ;  /* 0x0000000213137836 */ /* 0x000fe40000000000 */
[----:B------:R-:W-:-:S10]  /*1900*/  FADD R6, R6, R3 ;  /* 0x0000000306067221 */ /* 0x000fd40000000000 */
[----:B------:R2:W-:Y:S02]  /*1910*/  ST.E desc[UR4][R14.64+0x4], R21 ;  /* 0x000004150e007985 */ /* 0x0005e4000c101904 */
.L_x_23:
[----:B------:R-:W3:Y:S02]  /*1920*/  LDCU UR4, c[0x0][0x384] ;  /* 0x00007080ff0477ac */ /* 0x000ee40008000800 */
[----:B---3--:R-:W-:-:S04]  /*1930*/  ULOP3.LUT UR4, UR4, 0x1, URZ, 0xc0, !UPT ;  /* 0x0000000104047892 */ /* 0x008fc8000f8ec0ff */
[----:B------:R-:W-:-:S09]  /*1940*/  UISETP.NE.U32.AND UP0, UPT, UR4, 0x1, UPT ;  /* 0x000000010400788c */ /* 0x000fd2000bf05070 */
[----:B------:R-:W-:Y:S05]  /*1950*/  BRA.U UP0, `(.L_x_1) ;  /* 0x00000001007c7547 */ /* 0x000fea000b800000 */
[----:B0-----:R-:W0:Y:S01]  /*1960*/  MUFU.RCP R3, R0 ;  /* 0x0000000000037308 */ /* 0x001e220000001000 */
[----:B-12---:R-:W-:-:S07]  /*1970*/  IMAD.WIDE.U32 R14, R19, 0x4, R4 ;  /* 0x00000004130e7825 */ /* 0x006fce00078e0004 */
[----:B------:R-:W1:Y:S01]  /*1980*/  FCHK P0, RZ, R0 ;  /* 0x00000000ff007302 */ /* 0x000e620000000000 */
[----:B0-----:R-:W-:-:S04]  /*1990*/  FFMA R2, -R0, R3, 1 ;  /* 0x3f80000000027423 */ /* 0x001fc80000000103 */
[----:B------:R-:W-:-:S04]  /*19a0*/  FFMA R2, R3, R2, R3 ;  /* 0x0000000203027223 */ /* 0x000fc80000000003 */
[----:B------:R-:W-:-:S04]  /*19b0*/  FFMA R3, RZ, R2, RZ ;  /* 0x00000002ff037223 */ /* 0x000fc800000000ff */
[----:B------:R-:W-:-:S04]  /*19c0*/  FFMA R7, -R0, R3, RZ ;  /* 0x0000000300077223 */ /* 0x000fc800000001ff */
[----:B------:R-:W-:Y:S01]  /*19d0*/  FFMA R3, R2, R7, R3 ;  /* 0x0000000702037223 */ /* 0x000fe20000000003 */
[----:B-1----:R-:W-:Y:S06]  /*19e0*/  @!P0 BRA `(.L_x_27) ;  /* 0x0000000000108947 */ /* 0x002fec0003800000 */
[----:B------:R-:W-:Y:S01]  /*19f0*/  MOV R2, R0 ;  /* 0x0000000000027202 */ /* 0x000fe20000000f00 */
[----:B------:R-:W-:Y:S01]  /*1a00*/  IMAD.MOV.U32 R3, RZ, RZ, RZ ;  /* 0x000000ffff037224 */ /* 0x000fe200078e00ff */
[----:B------:R-:W-:-:S07]  /*1a10*/  MOV R8, 0x1a30 ;  /* 0x00001a3000087802 */ /* 0x000fce0000000f00 */
[----:B------:R-:W-:Y:S05]  /*1a20*/  CALL.REL.NOINC `($__internal_2_$__cuda_sm3x_div_rn_noftz_f32_slowpath) ;  /* 0x0000001800d47944 */ /* 0x000fea0003c00000 */
.L_x_27:
        /* <DEDUP_REMOVED lines=12> */
[----:B------:R-:W-:Y:S01]  /*1af0*/  IMAD.MOV.U32 R2, RZ, RZ, R10 ;  /* 0x000000ffff027224 */ /* 0x000fe200078e000a */
[----:B------:R-:W-:-:S07]  /*1b00*/  MOV R8, 0x1b20 ;  /* 0x00001b2000087802 */ /* 0x000fce0000000f00 */
[----:B------:R-:W-:Y:S05]  /*1b10*/  CALL.REL.NOINC `($__internal_2_$__cuda_sm3x_div_rn_noftz_f32_slowpath) ;  /* 0x0000001800987944 */ /* 0x000fea0003c00000 */
[----:B------:R-:W-:-:S07]  /*1b20*/  MOV R7, R3 ;  /* 0x0000000300077202 */ /* 0x000fce0000000f00 */
.L_x_29:
[----:B------:R-:W-:Y:S05]  /*1b30*/  BSYNC.RECONVERGENT B0 ;  /* 0x0000000000007941 */ /* 0x000fea0003800200 */
.L_x_28:
[----:B------:R-:W-:-:S07]  /*1b40*/  FADD R6, R6, R7 ;  /* 0x0000000706067221 */ /* 0x000fce0000000000 */
.L_x_1:
[----:B------:R-:W3:Y:S01]  /*1b50*/  LDC R0, c[0x0][0x384] ;  /* 0x0000e100ff007b82 */ /* 0x000ee20000000800 */
[----:B-1----:R-:W-:Y:S01]  /*1b60*/  IMAD.MOV.U32 R23, RZ, RZ, RZ ;  /* 0x000000ffff177224 */ /* 0x002fe200078e00ff */
[----:B------:R-:W-:Y:S02]  /*1b70*/  MOV R19, RZ ;  /* 0x000000ff00137202 */ /* 0x000fe40000000f00 */
[----:B---3--:R-:W-:-:S13]  /*1b80*/  ISETP.GE.AND P0, PT, R0, 0x1, PT ;  /* 0x000000010000780c */ /* 0x008fda0003f06270 */
[----:B------:R-:W-:Y:S05]  /*1b90*/  @!P0 BRA `(.L_x_30) ;  /* 0x0000000800c48947 */ /* 0x000fea0003800000 */
[C---:B0-----:R-:W-:Y:S01]  /*1ba0*/  VIADD R2, R0.reuse, 0xffffffff ;  /* 0xffffffff00027836 */ /* 0x041fe20000000000 */
[----:B------:R-:W-:Y:S01]  /*1bb0*/  LOP3.LUT R24, R0, 0x7, RZ, 0xc0, !PT ;  /* 0x0000000700187812 */ /* 0x000fe200078ec0ff */
[----:B------:R-:W-:Y:S02]  /*1bc0*/  HFMA2 R7, -RZ, RZ, 0, 0 ;  /* 0x00000000ff077431 */ /* 0x000fe400000001ff */
[----:B------:R-:W-:Y:S01]  /*1bd0*/  IMAD.MOV.U32 R19, RZ, RZ, RZ ;  /* 0x000000ffff137224 */ /* 0x000fe200078e00ff */
[----:B------:R-:W-:Y:S02]  /*1be0*/  MOV R23, RZ ;  /* 0x000000ff00177202 */ /* 0x000fe40000000f00 */
[----:B------:R-:W-:Y:S02]  /*1bf0*/  ISETP.GE.U32.AND P1, PT, R2, 0x7, PT ;  /* 0x000000070200780c */ /* 0x000fe40003f26070 */
[----:B------:R-:W-:-:S11]  /*1c00*/  ISETP.NE.AND P0, PT, R24, RZ, PT ;  /* 0x000000ff1800720c */ /* 0x000fd60003f05270 */
[----:B------:R-:W-:Y:S05]  /*1c10*/  @!P1 BRA `(.L_x_31) ;  /* 0x0000000400409947 */ /* 0x000fea0003800000 */
[----:B------:R-:W0:Y:S01]  /*1c20*/  LDCU.64 UR4, c[0x0][0x3b0] ;  /* 0x00007600ff0477ac */ /* 0x000e220008000a00 */
[----:B------:R-:W-:Y:S01]  /*1c30*/  LOP3.LUT R7, R0, 0x7ffffff8, RZ, 0xc0, !PT ;  /* 0x7ffffff800077812 */ /* 0x000fe200078ec0ff */
[----:B------:R-:W-:Y:S01]  /*1c40*/  BSSY.RECONVERGENT B0, `(.L_x_31) ;  /* 0x000004d000007945 */ /* 0x000fe20003800200 */
[----:B------:R-:W-:Y:S01]  /*1c50*/  IADD3 R12, P1, PT, R4, 0x10, RZ ;  /* 0x00000010040c7810 */ /* 0x000fe20007f3e0ff */
[----:B------:R-:W-:Y:S02]  /*1c60*/  IMAD.MOV.U32 R19, RZ, RZ, RZ ;  /* 0x000000ffff137224 */ /* 0x000fe400078e00ff */
[----:B------:R-:W-:Y:S01]  /*1c70*/  IMAD.MOV R25, RZ, RZ, -R7 ;  /* 0x000000ffff197224 */ /* 0x000fe200078e0a07 */
[----:B------:R-:W-:Y:S01]  /*1c80*/  IADD3.X R3, PT, PT, RZ, R5, RZ, P1, !PT ;  /* 0x00000005ff037210 */ /* 0x000fe20000ffe4ff */
[----:B0-----:R-:W-:-:S04]  /*1c90*/  UIADD3 UR4, UP0, UPT, UR4, 0x10, URZ ;  /* 0x0000001004047890 */ /* 0x001fc8000ff1e0ff */
[----:B------:R-:W-:Y:S02]  /*1ca0*/  UIADD3.X UR5, UPT, UPT, URZ, UR5, URZ, UP0, !UPT ;  /* 0x00000005ff057290 */ /* 0x000fe400087fe4ff */
[----:B------:R-:W-:-:S04]  /*1cb0*/  MOV R8, UR4 ;  /* 0x0000000400087c02 */ /* 0x000fc80008000f00 */
[----:B------:R-:W-:-:S07]  /*1cc0*/  IMAD.U32 R9, RZ, RZ, UR5 ;  /* 0x00000005ff097e24 */ /* 0x000fce000f8e00ff */
.L_x_32:
[C---:B------:R-:W-:Y:S02]  /*1cd0*/  R2UR UR4, R16.reuse ;  /* 0x00000000100472ca */ /* 0x040fe400000e0000 */
[C---:B------:R-:W-:Y:S02]  /*1ce0*/  R2UR UR5, R17.reuse ;  /* 0x00000000110572ca */ /* 0x040fe400000e0000 */
[C---:B------:R-:W-:Y:S02]  /*1cf0*/  R2UR UR6, R16.reuse ;  /* 0x00000000100672ca */ /* 0x040fe400000e0000 */
[C---:B------:R-:W-:Y:S02]  /*1d00*/  R2UR UR7, R17.reuse ;  /* 0x00000000110772ca */ /* 0x040fe400000e0000 */
[----:B------:R-:W-:Y:S02]  /*1d10*/  R2UR UR8, R16 ;  /* 0x00000000100872ca */ /* 0x000fe400000e0000 */
[----:B------:R-:W-:-:S02]  /*1d20*/  R2UR UR9, R17 ;  /* 0x00000000110972ca */ /* 0x000fc400000e0000 */
[----:B------:R-:W-:Y:S02]  /*1d30*/  R2UR UR10, R16 ;  /* 0x00000000100a72ca */ /* 0x000fe400000e0000 */
[----:B------:R-:W-:Y:S02]  /*1d40*/  R2UR UR11, R17 ;  /* 0x00000000110b72ca */ /* 0x000fe400000e0000 */
[----:B------:R-:W-:-:S03]  /*1d50*/  MOV R2, R12 ;  /* 0x0000000c00027202 */ /* 0x000fc60000000f00 */
[----:B------:R-:W3:Y:S04]  /*1d60*/  LDG.E R12, desc[UR6][R8.64+-0x10] ;  /* 0xfffff006080c7981 */ /* 0x000ee8000c1e1900 */
[----:B--2---:R-:W2:Y:S04]  /*1d70*/  LD.E R11, desc[UR4][R2.64+-0x10] ;  /* 0xfffff004020b7980 */ /* 0x004ea8000c101900 */
[----:B------:R-:W4:Y:S04]  /*1d80*/  LD.E R21, desc[UR8][R2.64+-0xc] ;  /* 0xfffff40802157980 */ /* 0x000f28000c101900 */
[----:B------:R-:W5:Y:S04]  /*1d90*/  LDG.E R22, desc[UR10][R8.64+-0xc] ;  /* 0xfffff40a08167981 */ /* 0x000f68000c1e1900 */
[----:B------:R-:W5:Y:S04]  /*1da0*/  LD.E R27, desc[UR4][R2.64+-0x8] ;  /* 0xfffff804021b7980 */ /* 0x000f68000c101900 */
[----:B------:R-:W5:Y:S01]  /*1db0*/  LDG.E R10, desc[UR6][R8.64+-0x8] ;  /* 0xfffff806080a7981 */ /* 0x000f62000c1e1900 */
[----:B------:R-:W-:-:S02]  /*1dc0*/  R2UR UR12, R16 ;  /* 0x00000000100c72ca */ /* 0x000fc400000e0000 */
[C---:B------:R-:W-:Y:S01]  /*1dd0*/  R2UR UR13, R17.reuse ;  /* 0x00000000110d72ca */ /* 0x040fe200000e0000 */
[----:B------:R-:W5:Y:S01]  /*1de0*/  LD.E R15, desc[UR8][R2.64] ;  /* 0x00000008020f7980 */ /* 0x000f62000c101900 */
[----:B------:R-:W-:Y:S02]  /*1df0*/  R2UR UR14, R16 ;  /* 0x00000000100e72ca */ /* 0x000fe400000e0000 */
[----:B------:R-:W-:Y:S01]  /*1e00*/  R2UR UR15, R17 ;  /* 0x00000000110f72ca */ /* 0x000fe200000e0000 */
[----:B------:R-:W5:Y:S01]  /*1e10*/  LDG.E R13, desc[UR10][R8.64] ;  /* 0x0000000a080d7981 */ /* 0x000f62000c1e1900 */
[----:B---3--:R-:W-:-:S03]  /*1e20*/  FADD R20, R12, -UR36 ;  /* 0x800000240c147e21 */ /* 0x008fc60008000000 */
[----:B------:R-:W3:Y:S01]  /*1e30*/  LDG.E R12, desc[UR6][R8.64+-0x4] ;  /* 0xfffffc06080c7981 */ /* 0x000ee2000c1e1900 */
[----:B--2---:R-:W-:-:S03]  /*1e40*/  FADD R14, R11, -R6 ;  /* 0x800000060b0e7221 */ /* 0x004fc60000000000 */
[----:B------:R-:W2:Y:S01]  /*1e50*/  LD.E R11, desc[UR4][R2.64+-0x4] ;  /* 0xfffffc04020b7980 */ /* 0x000ea2000c101900 */
[C---:B------:R-:W-:Y:S01]  /*1e60*/  FFMA R19, R14.reuse, R14, R19 ;  /* 0x0000000e0e137223 */ /* 0x040fe20000000013 */
[----:B------:R-:W-:Y:S01]  /*1e70*/  FFMA R20, R14, R20, R23 ;  /* 0x000000140e147223 */ /* 0x000fe20000000017 */
[----:B----4-:R-:W-:Y:S01]  /*1e80*/  FADD R14, R21, -R6 ;  /* 0x80000006150e7221 */ /* 0x010fe20000000000 */
[----:B-----5:R-:W-:-:S03]  /*1e90*/  FADD R21, R22, -UR36 ;  /* 0x8000002416157e21 */ /* 0x020fc60008000000 */
[C---:B------:R-:W-:Y:S01]  /*1ea0*/  FFMA R23, R14.reuse, R14, R19 ;  /* 0x0000000e0e177223 */ /* 0x040fe20000000013 */
[----:B------:R-:W-:Y:S01]  /*1eb0*/  FFMA R22, R14, R21, R20 ;  /* 0x000000150e167223 */ /* 0x000fe20000000014 */
[----:B------:R-:W4:Y:S04]  /*1ec0*/  LD.E R19, desc[UR12][R2.64+0x4] ;  /* 0x0000040c02137980 */ /* 0x000f28000c101900 */
[----:B------:R-:W5:Y:S01]  /*1ed0*/  LDG.E R14, desc[UR14][R8.64+0x4] ;  /* 0x0000040e080e7981 */ /* 0x000f62000c1e1900 */
[----:B------:R-:W-:Y:S01]  /*1ee0*/  FADD R27, R27, -R6 ;  /* 0x800000061b1b7221 */ /* 0x000fe20000000000 */
[----:B------:R-:W-:Y:S02]  /*1ef0*/  FADD R10, R10, -UR36 ;  /* 0x800000240a0a7e21 */ /* 0x000fe40008000000 */
[----:B------:R-:W5:Y:S04]  /*1f00*/  LD.E R21, desc[UR4][R2.64+0x8] ;  /* 0x0000080402157980 */ /* 0x000f68000c101900 */
[----:B------:R-:W5:Y:S01]  /*1f10*/  LDG.E R20, desc[UR6][R8.64+0x8] ;  /* 0x0000080608147981 */ /* 0x000f62000c1e1900 */
[C---:B------:R-:W-:Y:S01]  /*1f20*/  FFMA R22, R27.reuse, R10, R22 ;  /* 0x0000000a1b167223 */ /* 0x040fe20000000016 */
[----:B------:R-:W-:-:S02]  /*1f30*/  FFMA R27, R27, R27, R23 ;  /* 0x0000001b1b1b7223 */ /* 0x000fc40000000017 */
[----:B------:R-:W5:Y:S04]  /*1f40*/  LD.E R23, desc[UR8][R2.64+0xc] ;  /* 0x00000c0802177980 */ /* 0x000f68000c101900 */
[----:B------:R0:W5:Y:S01]  /*1f50*/  LDG.E R10, desc[UR10][R8.64+0xc] ;  /* 0x00000c0a080a7981 */ /* 0x000162000c1e1900 */
[----:B------:R-:W-:Y:S01]  /*1f60*/  FADD R13, R13, -UR36 ;  /* 0x800000240d0d7e21 */ /* 0x000fe20008000000 */
[----:B------:R-:W-:-:S05]  /*1f70*/  VIADD R25, R25, 0x8 ;  /* 0x0000000819197836 */ /* 0x000fca0000000000 */
[----:B------:R-:W-:Y:S02]  /*1f80*/  ISETP.NE.AND P1, PT, R25, RZ, PT ;  /* 0x000000ff1900720c */ /* 0x000fe40003f25270 */
[----:B0-----:R-:W-:-:S05]  /*1f90*/  IADD3 R8, P3, PT, R8, 0x20, RZ ;  /* 0x0000002008087810 */ /* 0x001fca0007f7e0ff */
[----:B------:R-:W-:Y:S02]  /*1fa0*/  IMAD.X R9, RZ, RZ, R9, P3 ;  /* 0x000000ffff097224 */ /* 0x000fe400018e0609 */
[----:B---3--:R-:W-:Y:S01]  /*1fb0*/  FADD R12, R12, -UR36 ;  /* 0x800000240c0c7e21 */ /* 0x008fe20008000000 */
[----:B--2---:R-:W-:-:S04]  /*1fc0*/  FADD R11, R11, -R6 ;  /* 0x800000060b0b7221 */ /* 0x004fc80000000000 */
[C---:B------:R-:W-:Y:S01]  /*1fd0*/  FFMA R12, R11.reuse, R12, R22 ;  /* 0x0000000c0b0c7223 */ /* 0x040fe20000000016 */
[----:B------:R-:W-:Y:S01]  /*1fe0*/  FFMA R27, R11, R11, R27 ;  /* 0x0000000b0b1b7223 */ /* 0x000fe2000000001b */
[----:B------:R-:W-:-:S04]  /*1ff0*/  FADD R22, R15, -R6 ;  /* 0x800000060f167221 */ /* 0x000fc80000000000 */
[C---:B------:R-:W-:Y:S01]  /*2000*/  FFMA R27, R22.reuse, R22, R27 ;  /* 0x00000016161b7223 */ /* 0x040fe2000000001b */
[----:B------:R-:W-:Y:S01]  /*2010*/  FFMA R12, R22, R13, R12 ;  /* 0x0000000d160c7223 */ /* 0x000fe2000000000c */
[----:B----4-:R-:W-:Y:S01]  /*2020*/  FADD R22, R19, -R6 ;  /* 0x8000000613167221 */ /* 0x010fe20000000000 */
[----:B-----5:R-:W-:-:S03]  /*2030*/  FADD R11, R14, -UR36 ;  /* 0x800000240e0b7e21 */ /* 0x020fc60008000000 */
[C---:B------:R-:W-:Y:S01]  /*2040*/  FFMA R27, R22.reuse, R22, R27 ;  /* 0x00000016161b7223 */ /* 0x040fe2000000001b */
[----:B------:R-:W-:Y:S01]  /*2050*/  FFMA R11, R22, R11, R12 ;  /* 0x0000000b160b7223 */ /* 0x000fe2000000000c */
[----:B------:R-:W-:Y:S01]  /*2060*/  FADD R12, R21, -R6 ;  /* 0x80000006150c7221 */ /* 0x000fe20000000000 */
[----:B------:R-:W-:-:S03]  /*2070*/  FADD R20, R20, -UR36 ;  /* 0x8000002414147e21 */ /* 0x000fc60008000000 */
[C---:B------:R-:W-:Y:S01]  /*2080*/  FFMA R27, R12.reuse, R12, R27 ;  /* 0x0000000c0c1b7223 */ /* 0x040fe2000000001b */
[----:B------:R-:W-:Y:S01]  /*2090*/  FFMA R11, R12, R20, R11 ;  /* 0x000000140c0b7223 */ /* 0x000fe2000000000b */
[----:B------:R-:W-:Y:S01]  /*20a0*/  IADD3 R12, P2, PT, R2, 0x20, RZ ;  /* 0x00000020020c7810 */ /* 0x000fe20007f5e0ff */
[----:B------:R-:W-:Y:S01]  /*20b0*/  FADD R2, R23, -R6 ;  /* 0x8000000617027221 */ /* 0x000fe20000000000 */
[----:B------:R-:W-:Y:S02]  /*20c0*/  FADD R10, R10, -UR36 ;  /* 0x800000240a0a7e21 */ /* 0x000fe40008000000 */
[----:B------:R-:W-:Y:S01]  /*20d0*/  IADD3.X R3, PT, PT, RZ, R3, RZ, P2, !PT ;  /* 0x00000003ff037210 */ /* 0x000fe200017fe4ff */
[C---:B------:R-:W-:Y:S01]  /*20e0*/  FFMA R19, R2.reuse, R2, R27 ;  /* 0x0000000202137223 */ /* 0x040fe2000000001b */
[----:B------:R-:W-:Y:S01]  /*20f0*/  FFMA R23, R2, R10, R11 ;  /* 0x0000000a02177223 */ /* 0x000fe2000000000b */
[----:B------:R-:W-:Y:S06]  /*2100*/  @P1 BRA `(.L_x_32) ;  /* 0xfffffff800f01947 */ /* 0x000fec000383ffff */
[----:B------:R-:W-:Y:S05]  /*2110*/  BSYNC.RECONVERGENT B0 ;  /* 0x0000000000007941 */ /* 0x000fea0003800200 */
.L_x_31:
[----:B------:R-:W-:Y:S05]  /*2120*/  @!P0 BRA `(.L_x_30) ;  /* 0x0000000400608947 */ /* 0x000fea0003800000 */
[----:B------:R-:W-:Y:S02]  /*2130*/  ISETP.GE.U32.AND P0, PT, R24, 0x4, PT ;  /* 0x000000041800780c */ /* 0x000fe40003f06070 */
[----:B------:R-:W-:-:S04]  /*2140*/  LOP3.LUT R22, R0, 0x3, RZ, 0xc0, !PT ;  /* 0x0000000300167812 */ /* 0x000fc800078ec0ff */
[----:B------:R-:W-:-:S07]  /*2150*/  ISETP.NE.AND P1, PT, R22, RZ, PT ;  /* 0x000000ff1600720c */ /* 0x000fce0003f25270 */
[----:B------:R-:W-:Y:S06]  /*2160*/  @!P0 BRA `(.L_x_33) ;  /* 0x0000000000a48947 */ /* 0x000fec0003800000 */
[----:B------:R-:W0:Y:S01]  /*2170*/  LDC.64 R8, c[0x0][0x3b0] ;  /* 0x0000ec00ff087b82 */ /* 0x000e220000000a00 */
[C---:B------:R-:W-:Y:S01]  /*2180*/  R2UR UR4, R16.reuse ;  /* 0x00000000100472ca */ /* 0x040fe200000e0000 */
[----:B------:R-:W-:Y:S01]  /*2190*/  IMAD.WIDE.U32 R2, R7, 0x4, R4 ;  /* 0x0000000407027825 */ /* 0x000fe200078e0004 */
[C---:B------:R-:W-:Y:S02]  /*21a0*/  R2UR UR5, R17.reuse ;  /* 0x00000000110572ca */ /* 0x040fe400000e0000 */
[C---:B------:R-:W-:Y:S02]  /*21b0*/  R2UR UR6, R16.reuse ;  /* 0x00000000100672ca */ /* 0x040fe400000e0000 */
[C---:B------:R-:W-:Y:S02]  /*21c0*/  R2UR UR7, R17.reuse ;  /* 0x00000000110772ca */ /* 0x040fe400000e0000 */
[----:B------:R-:W-:Y:S02]  /*21d0*/  R2UR UR8, R16 ;  /* 0x00000000100872ca */ /* 0x000fe400000e0000 */
[----:B------:R-:W-:-:S02]  /*21e0*/  R2UR UR9, R17 ;  /* 0x00000000110972ca */ /* 0x000fc400000e0000 */
[C---:B------:R-:W-:Y:S02]  /*21f0*/  R2UR UR10, R16.reuse ;  /* 0x00000000100a72ca */ /* 0x040fe400000e0000 */
[C---:B------:R-:W-:Y:S01]  /*2200*/  R2UR UR11, R17.reuse ;  /* 0x00000000110b72ca */ /* 0x040fe200000e0000 */
[----:B--2---:R-:W2:Y:S01]  /*2210*/  LD.E R11, desc[UR4][R2.64] ;  /* 0x00000004020b7980 */ /* 0x004ea2000c101900 */
[C---:B------:R-:W-:Y:S02]  /*2220*/  R2UR UR12, R16.reuse ;  /* 0x00000000100c72ca */ /* 0x040fe400000e0000 */
[C---:B------:R-:W-:Y:S01]  /*2230*/  R2UR UR13, R17.reuse ;  /* 0x00000000110d72ca */ /* 0x040fe200000e0000 */
[----:B------:R1:W3:Y:S01]  /*2240*/  LD.E R21, desc[UR4][R2.64+0xc] ;  /* 0x00000c0402157980 */ /* 0x0002e2000c101900 */
[----:B------:R-:W-:Y:S01]  /*2250*/  R2UR UR14, R16 ;  /* 0x00000000100e72ca */ /* 0x000fe200000e0000 */
[----:B------:R-:W4:Y:S01]  /*2260*/  LDCU UR4, c[0x0][0x3b8] ;  /* 0x00007700ff0477ac */ /* 0x000f220008000800 */
[----:B------:R-:W-:Y:S01]  /*2270*/  R2UR UR15, R17 ;  /* 0x00000000110f72ca */ /* 0x000fe200000e0000 */
[C---:B0-----:R-:W-:Y:S01]  /*2280*/  IMAD.WIDE.U32 R8, R7.reuse, 0x4, R8 ;  /* 0x0000000407087825 */ /* 0x041fe200078e0008 */
[----:B------:R-:W5:Y:S04]  /*2290*/  LD.E R13, desc[UR8][R2.64+0x4] ;  /* 0x00000408020d7980 */ /* 0x000f68000c101900 */
[----:B------:R-:W4:Y:S04]  /*22a0*/  LDG.E R12, desc[UR6][R8.64] ;  /* 0x00000006080c7981 */ /* 0x000f28000c1e1900 */
[----:B------:R-:W3:Y:S04]  /*22b0*/  LDG.E R14, desc[UR10][R8.64+0x4] ;  /* 0x0000040a080e7981 */ /* 0x000ee8000c1e1900 */
[----:B------:R-:W1:Y:S04]  /*22c0*/  LD.E R15, desc[UR12][R2.64+0x8] ;  /* 0x0000080c020f7980 */ /* 0x000e68000c101900 */
[----:B------:R-:W3:Y:S04]  /*22d0*/  LDG.E R20, desc[UR14][R8.64+0x8] ;  /* 0x0000080e08147981 */ /* 0x000ee8000c1e1900 */
[----:B------:R-:W3:Y:S01]  /*22e0*/  LDG.E R24, desc[UR6][R8.64+0xc] ;  /* 0x00000c0608187981 */ /* 0x000ee2000c1e1900 */
[----:B------:R-:W-:Y:S01]  /*22f0*/  IADD3 R7, PT, PT, R7, 0x4, RZ ;  /* 0x0000000407077810 */ /* 0x000fe20007ffe0ff */
[----:B--2---:R-:W-:-:S04]  /*2300*/  FADD R10, R11, -R6 ;  /* 0x800000060b0a7221 */ /* 0x004fc80000000000 */
[----:B------:R-:W-:Y:S01]  /*2310*/  FFMA R19, R10, R10, R19 ;  /* 0x0000000a0a137223 */ /* 0x000fe20000000013 */
[----:B----4-:R-:W-:-:S04]  /*2320*/  FADD R12, R12, -UR4 ;  /* 0x800000040c0c7e21 */ /* 0x010fc80008000000 */
[----:B------:R-:W-:Y:S01]  /*2330*/  FFMA R12, R10, R12, R23 ;  /* 0x0000000c0a0c7223 */ /* 0x000fe20000000017 */
[--C-:B-----5:R-:W-:Y:S01]  /*2340*/  FADD R10, R13, -R6.reuse ;  /* 0x800000060d0a7221 */ /* 0x120fe20000000000 */
[----:B---3--:R-:W-:Y:S01]  /*2350*/  FADD R11, R14, -UR4 ;  /* 0x800000040e0b7e21 */ /* 0x008fe20008000000 */
[----:B-1----:R-:W-:Y:S02]  /*2360*/  FADD R2, R15, -R6 ;  /* 0x800000060f027221 */ /* 0x002fe40000000000 */
[C---:B------:R-:W-:Y:S01]  /*2370*/  FFMA R19, R10.reuse, R10, R19 ;  /* 0x0000000a0a137223 */ /* 0x040fe20000000013 */
[----:B------:R-:W-:Y:S01]  /*2380*/  FFMA R11, R10, R11, R12 ;  /* 0x0000000b0a0b7223 */ /* 0x000fe2000000000c */
[----:B------:R-:W-:Y:S02]  /*2390*/  FADD R20, R20, -UR4 ;  /* 0x8000000414147e21 */ /* 0x000fe40008000000 */
[C---:B------:R-:W-:Y:S02]  /*23a0*/  FFMA R19, R2.reuse, R2, R19 ;  /* 0x0000000202137223 */ /* 0x040fe40000000013 */
[----:B------:R-:W-:Y:S01]  /*23b0*/  FFMA R11, R2, R20, R11 ;  /* 0x00000014020b7223 */ /* 0x000fe2000000000b */
[----:B------:R-:W-:Y:S01]  /*23c0*/  FADD R2, R21, -R6 ;  /* 0x8000000615027221 */ /* 0x000fe20000000000 */
[----:B------:R-:W-:-:S03]  /*23d0*/  FADD R24, R24, -UR4 ;  /* 0x8000000418187e21 */ /* 0x000fc60008000000 */
[C---:B------:R-:W-:Y:S01]  /*23e0*/  FFMA R19, R2.reuse, R2, R19 ;  /* 0x0000000202137223 */ /* 0x040fe20000000013 */
[----:B------:R-:W-:-:S07]  /*23f0*/  FFMA R23, R2, R24, R11 ;  /* 0x0000001802177223 */ /* 0x000fce000000000b */
.L_x_33:
[----:B------:R-:W-:Y:S05]  /*2400*/  @!P1 BRA `(.L_x_30) ;  /* 0x0000000000a89947 */ /* 0x000fea0003800000 */
[----:B------:R-:W-:Y:S02]  /*2410*/  ISETP.NE.AND P0, PT, R22, 0x1, PT ;  /* 0x000000011600780c */ /* 0x000fe40003f05270 */
[----:B------:R-:W-:-:S04]  /*2420*/  LOP3.LUT R0, R0, 0x1, RZ, 0xc0, !PT ;  /* 0x0000000100007812 */ /* 0x000fc800078ec0ff */
[----:B------:R-:W-:-:S07]  /*2430*/  ISETP.NE.U32.AND P1, PT, R0, 0x1, PT ;  /* 0x000000010000780c */ /* 0x000fce0003f25070 */
[----:B------:R-:W0:Y:S01]  /*2440*/  @P0 LDC.64 R2, c[0x0][0x3b0] ;  /* 0x0000ec00ff020b82 */ /* 0x000e220000000a00 */
[C---:B------:R-:W-:Y:S01]  /*2450*/  @P0 R2UR UR4, R16.reuse ;  /* 0x00000000100402ca */ /* 0x040fe200000e0000 */
[----:B--2---:R-:W-:Y:S01]  /*2460*/  @P0 IMAD.WIDE.U32 R10, R7, 0x4, R4 ;  /* 0x00000004070a0825 */ /* 0x004fe200078e0004 */
[C---:B------:R-:W-:Y:S02]  /*2470*/  @P0 R2UR UR5, R17.reuse ;  /* 0x00000000110502ca */ /* 0x040fe400000e0000 */
[C---:B------:R-:W-:Y:S02]  /*2480*/  @P0 R2UR UR6, R16.reuse ;  /* 0x00000000100602ca */ /* 0x040fe400000e0000 */
[C---:B------:R-:W-:Y:S01]  /*2490*/  @P0 R2UR UR7, R17.reuse ;  /* 0x00000000110702ca */ /* 0x040fe200000e0000 */
[----:B------:R-:W1:Y:S01]  /*24a0*/  @!P1 LDC.64 R8, c[0x0][0x3b0] ;  /* 0x0000ec00ff089b82 */ /* 0x000e620000000a00 */
[----:B------:R-:W-:Y:S02]  /*24b0*/  @P0 R2UR UR10, R16 ;  /* 0x00000000100a02ca */ /* 0x000fe400000e0000 */
[----:B------:R-:W-:-:S02]  /*24c0*/  @P0 R2UR UR11, R17 ;  /* 0x00000000110b02ca */ /* 0x000fc400000e0000 */
[C---:B------:R-:W-:Y:S02]  /*24d0*/  @P0 R2UR UR8, R16.reuse ;  /* 0x00000000100802ca */ /* 0x040fe400000e0000 */
[C---:B------:R-:W-:Y:S01]  /*24e0*/  @P0 R2UR UR9, R17.reuse ;  /* 0x00000000110902ca */ /* 0x040fe200000e0000 */
[----:B------:R-:W2:Y:S01]  /*24f0*/  @P0 LD.E R15, desc[UR4][R10.64] ;  /* 0x000000040a0f0980 */ /* 0x000ea2000c101900 */
[C---:B------:R-:W-:Y:S01]  /*2500*/  @!P1 R2UR UR12, R16.reuse ;  /* 0x00000000100c92ca */ /* 0x040fe200000e0000 */
[----:B------:R-:W3:Y:S01]  /*2510*/  @!P1 LDC R25, c[0x0][0x3b8] ;  /* 0x0000ee00ff199b82 */ /* 0x000ee20000000800 */
[C---:B------:R-:W-:Y:S02]  /*2520*/  @!P1 R2UR UR13, R17.reuse ;  /* 0x00000000110d92ca */ /* 0x040fe400000e0000 */
[----:B------:R-:W-:Y:S02]  /*2530*/  @!P1 R2UR UR14, R16 ;  /* 0x00000000100e92ca */ /* 0x000fe400000e0000 */
[----:B------:R-:W-:Y:S01]  /*2540*/  @!P1 R2UR UR15, R17 ;  /* 0x00000000110f92ca */ /* 0x000fe200000e0000 */
[----:B0-----:R-:W-:-:S04]  /*2550*/  @P0 IMAD.WIDE.U32 R12, R7, 0x4, R2 ;  /* 0x00000004070c0825 */ /* 0x001fc800078e0002 */
[----:B------:R-:W-:Y:S01]  /*2560*/  @P0 VIADD R7, R7, 0x2 ;  /* 0x0000000207070836 */ /* 0x000fe20000000000 */
[----:B------:R-:W4:Y:S03]  /*2570*/  @P0 LDG.E R14, desc[UR6][R12.64] ;  /* 0x000000060c0e0981 */ /* 0x000f26000c1e1900 */
[C---:B------:R-:W-:Y:S01]  /*2580*/  @!P1 IMAD.WIDE.U32 R2, R7.reuse, 0x4, R4 ;  /* 0x0000000407029825 */ /* 0x040fe200078e0004 */
[----:B------:R-:W5:Y:S03]  /*2590*/  @P0 LDG.E R20, desc[UR10][R12.64+0x4] ;  /* 0x0000040a0c140981 */ /* 0x000f66000c1e1900 */
[----:B-1----:R-:W-:Y:S01]  /*25a0*/  @!P1 IMAD.WIDE.U32 R8, R7, 0x4, R8 ;  /* 0x0000000407089825 */ /* 0x002fe200078e0008 */
[----:B------:R-:W3:Y:S01]  /*25b0*/  @P0 LD.E R21, desc[UR8][R10.64+0x4] ;  /* 0x000004080a150980 */ /* 0x000ee2000c101900 */
[----:B------:R-:W4:Y:S03]  /*25c0*/  @P0 LDC R7, c[0x0][0x3b8] ;  /* 0x0000ee00ff070b82 */ /* 0x000f260000000800 */
[----:B------:R-:W3:Y:S04]  /*25d0*/  @!P1 LD.E R3, desc[UR12][R2.64] ;  /* 0x0000000c02039980 */ /* 0x000ee8000c101900 */
[----:B------:R-:W3:Y:S01]  /*25e0*/  @!P1 LDG.E R8, desc[UR14][R8.64] ;  /* 0x0000000e08089981 */ /* 0x000ee2000c1e1900 */
[----:B--2---:R-:W-:Y:S01]  /*25f0*/  @P0 FADD R0, R15, -R6 ;  /* 0x800000060f000221 */ /* 0x004fe20000000000 */
[--C-:B----4-:R-:W-:Y:S01]  /*2600*/  @P0 FADD R14, R14, -R7.reuse ;  /* 0x800000070e0e0221 */ /* 0x110fe20000000000 */
[----:B-----5:R-:W-:-:S02]  /*2610*/  @P0 FADD R15, R20, -R7 ;  /* 0x80000007140f0221 */ /* 0x020fc40000000000 */
[C---:B------:R-:W-:Y:S01]  /*2620*/  @P0 FFMA R7, R0.reuse, R0, R19 ;  /* 0x0000000000070223 */ /* 0x040fe20000000013 */
[----:B------:R-:W-:Y:S01]  /*2630*/  @P0 FFMA R14, R0, R14, R23 ;  /* 0x0000000e000e0223 */ /* 0x000fe20000000017 */
[----:B---3--:R-:W-:-:S04]  /*2640*/  @P0 FADD R12, R21, -R6 ;  /* 0x80000006150c0221 */ /* 0x008fc80000000000 */
[C---:B------:R-:W-:Y:S01]  /*2650*/  @P0 FFMA R19, R12.reuse, R12, R7 ;  /* 0x0000000c0c130223 */ /* 0x040fe20000000007 */
[----:B------:R-:W-:Y:S01]  /*2660*/  @P0 FFMA R23, R12, R15, R14 ;  /* 0x0000000f0c170223 */ /* 0x000fe2000000000e */
[----:B------:R-:W-:Y:S01]  /*2670*/  @!P1 FADD R6, R3, -R6 ;  /* 0x8000000603069221 */ /* 0x000fe20000000000 */
[----:B------:R-:W-:-:S03]  /*2680*/  @!P1 FADD R8, R8, -R25 ;  /* 0x8000001908089221 */ /* 0x000fc60000000000 */
[C---:B------:R-:W-:Y:S01]  /*2690*/  @!P1 FFMA R19, R6.reuse, R6, R19 ;  /* 0x0000000606139223 */ /* 0x040fe20000000013 */
[----:B------:R-:W-:-:S07]  /*26a0*/  @!P1 FFMA R23, R6, R8, R23 ;  /* 0x0000000806179223 */ /* 0x000fce0000000017 */
.L_x_30:
[----:B------:R-:W-:-:S04]  /*26b0*/  MOV R0, 0x8 ;  /* 0x0000000800007802 */ /* 0x000fc80000000f00 */
[----:B0-----:R0:W1:Y:S03]  /*26c0*/  LDC.64 R2, c[0x4][R0] ;  /* 0x0100000000027b82 */ /* 0x0010660000000a00 */
[----:B--2---:R-:W-:-:S07]  /*26d0*/  LEPC R20, `(.L_x_34) ;  /* 0x000000001014794e */ /* 0x004fce0000000000 */
[----:B01----:R-:W-:Y:S05]  /*26e0*/  CALL.ABS.NOINC R2 ;  /* 0x0000000002007343 */ /* 0x003fea0003c00000 */
.L_x_34:
[----:B------:R-:W0:Y:S01]  /*26f0*/  LDCU UR4, c[0x0][0x384] ;  /* 0x00007080ff0477ac */ /* 0x000e220008000800 */
[----:B------:R-:W-:Y:S01]  /*2700*/  BSSY.RECONVERGENT B0, `(.L_x_35) ;  /* 0x000000f000007945 */ /* 0x000fe20003800200 */
[----:B0-----:R-:W-:-:S04]  /*2710*/  I2FP.F32.S32 R4, UR4 ;  /* 0x0000000400047c45 */ /* 0x001fc80008201400 */
[----:B------:R-:W0:Y:S08]  /*2720*/  MUFU.RCP R3, R4 ;  /* 0x0000000400037308 */ /* 0x000e300000001000 */
[----:B------:R-:W1:Y:S01]  /*2730*/  FCHK P0, R23, R4 ;  /* 0x0000000417007302 */ /* 0x000e620000000000 */
[----:B0-----:R-:W-:-:S04]  /*2740*/  FFMA R0, -R4, R3, 1 ;  /* 0x3f80000004007423 */ /* 0x001fc80000000103 */
[----:B------:R-:W-:-:S04]  /*2750*/  FFMA R0, R3, R0, R3 ;  /* 0x0000000003007223 */ /* 0x000fc80000000003 */
[----:B------:R-:W-:-:S04]  /*2760*/  FFMA R3, R0, R23, RZ ;  /* 0x0000001700037223 */ /* 0x000fc800000000ff */
[----:B------:R-:W-:-:S04]  /*2770*/  FFMA R2, -R4, R3, R23 ;  /* 0x0000000304027223 */ /* 0x000fc80000000117 */
[----:B------:R-:W-:Y:S01]  /*2780*/  FFMA R0, R0, R2, R3 ;  /* 0x0000000200007223 */ /* 0x000fe20000000003 */
[----:B-1----:R-:W-:Y:S06]  /*2790*/  @!P0 BRA `(.L_x_36) ;  /* 0x0000000000148947 */ /* 0x002fec0003800000 */
[----:B------:R-:W-:Y:S01]  /*27a0*/  MOV R3, R23 ;  /* 0x0000001700037202 */ /* 0x000fe20000000f00 */
[----:B------:R-:W-:Y:S01]  /*27b0*/  IMAD.MOV.U32 R2, RZ, RZ, R4 ;  /* 0x000000ffff027224 */ /* 0x000fe200078e0004 */
[----:B------:R-:W-:-:S07]  /*27c0*/  MOV R8, 0x27e0 ;  /* 0x000027e000087802 */ /* 0x000fce0000000f00 */
[----:B------:R-:W-:Y:S05]  /*27d0*/  CALL.REL.NOINC `($__internal_2_$__cuda_sm3x_div_rn_noftz_f32_slowpath) ;  /* 0x0000000c00687944 */ /* 0x000fea0003c00000 */
[----:B------:R-:W-:-:S07]  /*27e0*/  MOV R0, R3 ;  /* 0x0000000300007202 */ /* 0x000fce0000000f00 */
.L_x_36:
[----:B------:R-:W-:Y:S05]  /*27f0*/  BSYNC.RECONVERGENT B0 ;  /* 0x0000000000007941 */ /* 0x000fea0003800200 */
.L_x_35:
        /* <DEDUP_REMOVED lines=10> */
[----:B------:R-:W-:Y:S02]  /*28a0*/  MOV R2, R4 ;  /* 0x0000000400027202 */ /* 0x000fe40000000f00 */
[----:B------:R-:W-:-:S07]  /*28b0*/  MOV R8, 0x28d0 ;  /* 0x000028d000087802 */ /* 0x000fce0000000f00 */
[----:B------:R-:W-:Y:S05]  /*28c0*/  CALL.REL.NOINC `($__internal_2_$__cuda_sm3x_div_rn_noftz_f32_slowpath) ;  /* 0x0000000c002c7944 */ /* 0x000fea0003c00000 */
[----:B------:R-:W-:-:S07]  /*28d0*/  IMAD.MOV.U32 R2, RZ, RZ, R3 ;  /* 0x000000ffff027224 */ /* 0x000fce00078e0003 */
.L_x_38:
[----:B------:R-:W-:Y:S05]  /*28e0*/  BSYNC.RECONVERGENT B0 ;  /* 0x0000000000007941 */ /* 0x000fea0003800200 */
.L_x_37:
[----:B------:R-:W-:Y:S01]  /*28f0*/  IADD3 R3, PT, PT, R2, -0xd000000, RZ ;  /* 0xf300000002037810 */ /* 0x000fe20007ffe0ff */
[----:B------:R0:W1:Y:S01]  /*2900*/  MUFU.RSQ R5, R2 ;  /* 0x0000000200057308 */ /* 0x0000620000001400 */
[----:B------:R-:W-:Y:S02]  /*2910*/  BSSY.RECONVERGENT B0, `(.L_x_39) ;  /* 0x000000b000007945 */ /* 0x000fe40003800200 */
[----:B------:R-:W-:-:S13]  /*2920*/  ISETP.GT.U32.AND P0, PT, R3, 0x727fffff, PT ;  /* 0x727fffff0300780c */ /* 0x000fda0003f04070 */
[----:B0-----:R-:W-:Y:S05]  /*2930*/  @!P0 BRA `(.L_x_40) ;  /* 0x0000000000108947 */ /* 0x001fea0003800000 */
[----:B------:R-:W-:-:S07]  /*2940*/  MOV R8, 0x2960 ;  /* 0x0000296000087802 */ /* 0x000fce0000000f00 */
[----:B-1----:R-:W-:Y:S05]  /*2950*/  CALL.REL.NOINC `($__internal_1_$__cuda_sm20_sqrt_rn_f32_slowpath) ;  /* 0x0000000800ac7944 */ /* 0x002fea0003c00000 */
[----:B------:R-:W-:Y:S01]  /*2960*/  IMAD.MOV.U32 R2, RZ, RZ, R4 ;  /* 0x000000ffff027224 */ /* 0x000fe200078e0004 */
[----:B------:R-:W-:Y:S06]  /*2970*/  BRA `(.L_x_41) ;  /* 0x0000000000107947 */ /* 0x000fec0003800000 */
.L_x_40:
[C---:B-1----:R-:W-:Y:S01]  /*2980*/  FMUL.FTZ R3, R5.reuse, R2 ;  /* 0x0000000205037220 */ /* 0x042fe20000410000 */
[----:B------:R-:W-:-:S03]  /*2990*/  FMUL.FTZ R4, R5, 0.5 ;  /* 0x3f00000005047820 */ /* 0x000fc60000410000 */
[----:B------:R-:W-:-:S04]  /*29a0*/  FFMA R2, -R3, R3, R2 ;  /* 0x0000000303027223 */ /* 0x000fc80000000102 */
[----:B------:R-:W-:-:S07]  /*29b0*/  FFMA R2, R2, R4, R3 ;  /* 0x0000000402027223 */ /* 0x000fce0000000003 */
.L_x_41:
[----:B------:R-:W-:Y:S05]  /*29c0*/  BSYNC.RECONVERGENT B0 ;  /* 0x0000000000007941 */ /* 0x000fea0003800200 */
.L_x_39:
[----:B------:R-:W0:Y:S01]  /*29d0*/  LDCU UR4, c[0x0][0x3bc] ;  /* 0x00007780ff0477ac */ /* 0x000e220008000800 */
[----:B------:R-:W-:Y:S01]  /*29e0*/  BSSY.RECONVERGENT B0, `(.L_x_42) ;  /* 0x000000f000007945 */ /* 0x000fe20003800200 */
[----:B0-----:R-:W-:-:S04]  /*29f0*/  FMUL R7, R2, UR4 ;  /* 0x0000000402077c20 */ /* 0x001fc80008400000 */
        /* <DEDUP_REMOVED lines=13> */
.L_x_43:
[----:B------:R-:W-:Y:S05]  /*2ad0*/  BSYNC.RECONVERGENT B0 ;  /* 0x0000000000007941 */ /* 0x000fea0003800200 */
.L_x_42:
[----:B------:R-:W0:Y:S01]  /*2ae0*/  LDC R0, c[0x0][0x380] ;  /* 0x0000e000ff007b82 */ /* 0x000e220000000800 */
[----:B------:R-:W-:Y:S01]  /*2af0*/  R2UR UR4, R16 ;  /* 0x00000000100472ca */ /* 0x000fe200000e0000 */
[----:B------:R-:W-:Y:S01]  /*2b00*/  FADD R7, -R5, 1 ;  /* 0x3f80000005077421 */ /* 0x000fe20000000100 */
[----:B------:R-:W-:-:S05]  /*2b10*/  R2UR UR5, R17 ;  /* 0x00000000110572ca */ /* 0x000fca00000e0000 */
[----:B------:R-:W1:Y:S01]  /*2b20*/  LDC.64 R2, c[0x0][0x3a8] ;  /* 0x0000ea00ff027b82 */ /* 0x000e620000000a00 */
[----:B0-----:R-:W-:Y:S01]  /*2b30*/  ISETP.GE.AND P0, PT, R0, 0x1, PT ;  /* 0x000000010000780c */ /* 0x001fe20003f06270 */
[----:B-1----:R-:W-:-:S06]  /*2b40*/  IMAD.WIDE R2, R18, 0x4, R2 ;  /* 0x0000000412027825 */ /* 0x002fcc00078e0202 */
[----:B------:R0:W-:Y:S06]  /*2b50*/  STG.E desc[UR4][R2.64], R7 ;  /* 0x0000000702007986 */ /* 0x0001ec000c101904 */
[----:B------:R-:W-:Y:S05]  /*2b60*/  @!P0 EXIT ;  /* 0x000000000000894d */ /* 0x000fea0003800000 */
[----:B------:R-:W1:Y:S01]  /*2b70*/  LDC.64 R4, c[0x0][0x3c0] ;  /* 0x0000f000ff047b82 */ /* 0x000e620000000a00 */
[----:B------:R-:W-:Y:S01]  /*2b80*/  BSSY.RECONVERGENT B0, `(.L_x_44) ;  /* 0x000000d000007945 */ /* 0x000fe20003800200 */
[----:B------:R-:W-:-:S07]  /*2b90*/  IMAD.MOV.U32 R11, RZ, RZ, RZ ;  /* 0x000000ffff0b7224 */ /* 0x000fce00078e00ff */
.L_x_46:
[----:B------:R-:W-:Y:S01]  /*2ba0*/  R2UR UR4, R16 ;  /* 0x00000000100472ca */ /* 0x000fe200000e0000 */
[----:B01----:R-:W-:Y:S01]  /*2bb0*/  IMAD.WIDE.U32 R2, R11, 0x4, R4 ;  /* 0x000000040b027825 */ /* 0x003fe200078e0004 */
[----:B------:R-:W-:-:S13]  /*2bc0*/  R2UR UR5, R17 ;  /* 0x00000000110572ca */ /* 0x000fda00000e0000 */
[----:B------:R-:W2:Y:S02]  /*2bd0*/  LDG.E R2, desc[UR4][R2.64] ;  /* 0x0000000402027981 */ /* 0x000ea4000c1e1900 */
[----:B--2---:R-:W-:-:S13]  /*2be0*/  FSETP.GE.AND P0, PT, R2, R7, PT ;  /* 0x000000070200720b */ /* 0x004fda0003f06000 */
[----:B------:R-:W-:Y:S05]  /*2bf0*/  @P0 BRA `(.L_x_45) ;  /* 0x0000000000140947 */ /* 0x000fea0003800000 */
[----:B------:R-:W0:Y:S01]  /*2c00*/  LDCU UR4, c[0x0][0x380] ;  /* 0x00007000ff0477ac */ /* 0x000e220008000800 */
[----:B------:R-:W-:-:S04]  /*2c10*/  IADD3 R11, PT, PT, R11, 0x1, RZ ;  /* 0x000000010b0b7810 */ /* 0x000fc80007ffe0ff */
[----:B0-----:R-:W-:-:S13]  /*2c20*/  ISETP.NE.AND P0, PT, R11, UR4, PT ;  /* 0x000000040b007c0c */ /* 0x001fda000bf05270 */
[----:B------:R-:W-:Y:S05]  /*2c30*/  @P0 BRA `(.L_x_46) ;  /* 0xfffffffc00d80947 */ /* 0x000fea000383ffff */
[----:B------:R-:W-:Y:S05]  /*2c40*/  EXIT ;  /* 0x000000000000794d */ /* 0x000fea0003800000 */
.L_x_45:
[----:B------:R-:W-:Y:S05]  /*2c50*/  BSYNC.RECONVERGENT B0 ;  /* 0x0000000000007941 */ /* 0x000fea0003800200 */
.L_x_44:
[----:B------:R-:W0:Y:S01]  /*2c60*/  LDCU UR4, c[0x0][0x380] ;  /* 0x00007000ff0477ac */ /* 0x000e220008000800 */
[----:B------:R-:W-:Y:S01]  /*2c70*/  IMAD.MOV.U32 R2, RZ, RZ, 0x1 ;  /* 0x00000001ff027424 */ /* 0x000fe200078e00ff */
[----:B------:R-:W1:Y:S01]  /*2c80*/  I2F.F64.U32 R10, R11 ;  /* 0x0000000b000a7312 */ /* 0x000e620000201800 */
[----:B------:R-:W-:Y:S01]  /*2c90*/  BSSY.RECONVERGENT B0, `(.L_x_47) ;  /* 0x0000013000007945 */ /* 0x000fe20003800200 */
[----:B-1----:R-:W-:-:S06]  /*2ca0*/  FSETP.GEU.AND P1, PT, |R11|, 6.5827683646048100446e-37, PT ;  /* 0x036000000b00780b */ /* 0x002fcc0003f2e200 */
[----:B0-----:R-:W0:Y:S08]  /*2cb0*/  I2F.F64 R4, UR4 ;  /* 0x0000000400047d12 */ /* 0x001e300008201c00 */
[----:B0-----:R-:W0:Y:S02]  /*2cc0*/  MUFU.RCP64H R3, R5 ;  /* 0x0000000500037308 */ /* 0x001e240000001800 */
[----:B0-----:R-:W-:-:S08]  /*2cd0*/  DFMA R6, -R4, R2, 1 ;  /* 0x3ff000000406742b */ /* 0x001fd00000000102 */
[----:B------:R-:W-:-:S08]  /*2ce0*/  DFMA R6, R6, R6, R6 ;  /* 0x000000060606722b */ /* 0x000fd00000000006 */
[----:B------:R-:W-:-:S08]  /*2cf0*/  DFMA R6, R2, R6, R2 ;  /* 0x000000060206722b */ /* 0x000fd00000000002 */
[----:B------:R-:W-:-:S08]  /*2d00*/  DFMA R2, -R4, R6, 1 ;  /* 0x3ff000000402742b */ /* 0x000fd00000000106 */
[----:B------:R-:W-:-:S08]  /*2d10*/  DFMA R2, R6, R2, R6 ;  /* 0x000000020602722b */ /* 0x000fd00000000006 */
[----:B------:R-:W-:-:S08]  /*2d20*/  DMUL R6, R10, R2 ;  /* 0x000000020a067228 */ /* 0x000fd00000000000 */
[----:B------:R-:W-:-:S08]  /*2d30*/  DFMA R8, -R4, R6, R10 ;  /* 0x000000060408722b */ /* 0x000fd0000000010a */
[----:B------:R-:W-:-:S10]  /*2d40*/  DFMA R2, R2, R8, R6 ;  /* 0x000000080202722b */ /* 0x000fd40000000006 */
[----:B------:R-:W-:-:S05]  /*2d50*/  FFMA R0, RZ, R5, R3 ;  /* 0x00000005ff007223 */ /* 0x000fca0000000003 */
[----:B------:R-:W-:-:S13]  /*2d60*/  FSETP.GT.AND P0, PT, |R0|, 1.469367938527859385e-39, PT ;  /* 0x001000000000780b */ /* 0x000fda0003f04200 */
[----:B------:R-:W-:Y:S05]  /*2d70*/  @P0 BRA P1, `(.L_x_48) ;  /* 0x0000000000100947 */ /* 0x000fea0000800000 */
[----:B------:R-:W-:-:S07]  /*2d80*/  MOV R0, 0x2da0 ;  /* 0x00002da000007802 */ /* 0x000fce0000000f00 */
[----:B------:R-:W-:Y:S05]  /*2d90*/  CALL.REL.NOINC `($__internal_0_$__cuda_sm20_div_rn_f64_full) ;  /* 0x0000000000287944 */ /* 0x000fea0003c00000 */
[----:B------:R-:W-:Y:S01]  /*2da0*/  MOV R2, R10 ;  /* 0x0000000a00027202 */ /* 0x000fe20000000f00 */
[----:B------:R-:W-:-:S07]  /*2db0*/  IMAD.MOV.U32 R3, RZ, RZ, R11 ;  /* 0x000000ffff037224 */ /* 0x000fce00078e000b */
.L_x_48:
[----:B------:R-:W-:Y:S05]  /*2dc0*/  BSYNC.RECONVERGENT B0 ;  /* 0x0000000000007941 */ /* 0x000fea0003800200 */
.L_x_47:
[----:B------:R-:W0:Y:S01]  /*2dd0*/  LDC.64 R4, c[0x0][0x3a0] ;  /* 0x0000e800ff047b82 */ /* 0x000e220000000a00 */
[----:B------:R-:W1:Y:S01]  /*2de0*/  F2F.F32.F64 R3, R2 ;  /* 0x0000000200037310 */ /* 0x000e620000301000 */
[----:B------:R-:W-:Y:S02]  /*2df0*/  R2UR UR4, R16 ;  /* 0x00000000100472ca */ /* 0x000fe400000e0000 */
[----:B------:R-:W-:Y:S01]  /*2e00*/  R2UR UR5, R17 ;  /* 0x00000000110572ca */ /* 0x000fe200000e0000 */
[----:B0-----:R-:W-:-:S12]  /*2e10*/  IMAD.WIDE R18, R18, 0x4, R4 ;  /* 0x0000000412127825 */ /* 0x001fd800078e0204 */
[----:B-1----:R-:W-:Y:S01]  /*2e20*/  STG.E desc[UR4][R18.64], R3 ;  /* 0x0000000312007986 */ /* 0x002fe2000c101904 */
[----:B------:R-:W-:Y:S05]  /*2e30*/  EXIT ;  /* 0x000000000000794d */ /* 0x000fea0003800000 */
        .weak           $__internal_0_$__cuda_sm20_div_rn_f64_full
        .type           $__internal_0_$__cuda_sm20_div_rn_f64_full,@function
        .size           $__internal_0_$__cuda_sm20_div_rn_f64_full,($__internal_1_$__cuda_sm20_sqrt_rn_f32_slowpath - $__internal_0_$__cuda_sm20_div_rn_f64_full)
$__internal_0_$__cuda_sm20_div_rn_f64_full:
[C---:B------:R-:W-:Y:S01]  /*2e40*/  FSETP.GEU.AND P0, PT, |R5|.reuse, 1.469367938527859385e-39, PT ;  /* 0x001000000500780b */ /* 0x040fe20003f0e200 */
[----:B------:R-:W-:Y:S01]  /*2e50*/  IMAD.MOV.U32 R8, RZ, RZ, 0x1 ;  /* 0x00000001ff087424 */ /* 0x000fe200078e00ff */
[----:B------:R-:W-:Y:S01]  /*2e60*/  LOP3.LUT R2, R5, 0x800fffff, RZ, 0xc0, !PT ;  /* 0x800fffff05027812 */ /* 0x000fe200078ec0ff */
[----:B------:R-:W-:Y:S01]  /*2e70*/  IMAD.MOV.U32 R6, RZ, RZ, R10 ;  /* 0x000000ffff067224 */ /* 0x000fe200078e000a */
[----:B------:R-:W-:Y:S01]  /*2e80*/  MOV R7, R11 ;  /* 0x0000000b00077202 */ /* 0x000fe20000000f00 */
[----:B------:R-:W-:Y:S01]  /*2e90*/  BSSY.RECONVERGENT B1, `(.L_x_49) ;  /* 0x0000054000017945 */ /* 0x000fe20003800200 */
[----:B------:R-:W-:Y:S02]  /*2ea0*/  LOP3.LUT R3, R2, 0x3ff00000, RZ, 0xfc, !PT ;  /* 0x3ff0000002037812 */ /* 0x000fe400078efcff */
[----:B------:R-:W-:Y:S02]  /*2eb0*/  MOV R2, R4 ;  /* 0x0000000400027202 */ /* 0x000fe40000000f00 */
[----:B------:R-:W-:-:S02]  /*2ec0*/  FSETP.GEU.AND P2, PT, |R7|, 1.469367938527859385e-39, PT ;  /* 0x001000000700780b */ /* 0x000fc40003f4e200 */
[----:B------:R-:W-:Y:S01]  /*2ed0*/  LOP3.LUT R10, R7, 0x7ff00000, RZ, 0xc0, !PT ;  /* 0x7ff00000070a7812 */ /* 0x000fe200078ec0ff */
[----:B------:R-:W-:Y:S01]  /*2ee0*/  @!P0 DMUL R2, R4, 8.98846567431157953865e+307 ;  /* 0x7fe0000004028828 */ /* 0x000fe20000000000 */
[----:B------:R-:W-:-:S03]  /*2ef0*/  LOP3.LUT R19, R5, 0x7ff00000, RZ, 0xc0, !PT ;  /* 0x7ff0000005137812 */ /* 0x000fc600078ec0ff */
[----:B------:R-:W-:Y:S01]  /*2f00*/  IMAD.MOV.U32 R22, RZ, RZ, R10 ;  /* 0x000000ffff167224 */ /* 0x000fe200078e000a */
[C---:B------:R-:W-:Y:S01]  /*2f10*/  ISETP.GE.U32.AND P1, PT, R10.reuse, R19, PT ;  /* 0x000000130a00720c */ /* 0x040fe20003f26070 */
[----:B------:R-:W0:Y:S04]  /*2f20*/  MUFU.RCP64H R9, R3 ;  /* 0x0000000300097308 */ /* 0x000e280000001800 */
[----:B------:R-:W-:Y:S02]  /*2f30*/  @!P2 LOP3.LUT R11, R5, 0x7ff00000, RZ, 0xc0, !PT ;  /* 0x7ff00000050ba812 */ /* 0x000fe400078ec0ff */
[----:B------:R-:W-:Y:S02]  /*2f40*/  @!P0 LOP3.LUT R19, R3, 0x7ff00000, RZ, 0xc0, !PT ;  /* 0x7ff0000003138812 */ /* 0x000fe400078ec0ff */
[----:B------:R-:W-:-:S02]  /*2f50*/  @!P2 ISETP.GE.U32.AND P3, PT, R10, R11, PT ;  /* 0x0000000b0a00a20c */ /* 0x000fc40003f66070 */
[----:B------:R-:W-:Y:S01]  /*2f60*/  MOV R11, 0x1ca00000 ;  /* 0x1ca00000000b7802 */ /* 0x000fe20000000f00 */
[----:B------:R-:W-:Y:S01]  /*2f70*/  VIADD R24, R19, 0xffffffff ;  /* 0xffffffff13187836 */ /* 0x000fe20000000000 */
[----:B0-----:R-:W-:-:S08]  /*2f80*/  DFMA R12, R8, -R2, 1 ;  /* 0x3ff00000080c742b */ /* 0x001fd00000000802 */
[----:B------:R-:W-:-:S08]  /*2f90*/  DFMA R12, R12, R12, R12 ;  /* 0x0000000c0c0c722b */ /* 0x000fd0000000000c */
[----:B------:R-:W-:Y:S01]  /*2fa0*/  DFMA R14, R8, R12, R8 ;  /* 0x0000000c080e722b */ /* 0x000fe20000000008 */
[C---:B------:R-:W-:Y:S01]  /*2fb0*/  @!P2 SEL R13, R11.reuse, 0x63400000, !P3 ;  /* 0x634000000b0da807 */ /* 0x040fe20005800000 */
[----:B------:R-:W-:Y:S01]  /*2fc0*/  IMAD.MOV.U32 R8, RZ, RZ, R6 ;  /* 0x000000ffff087224 */ /* 0x000fe200078e0006 */
[----:B------:R-:W-:Y:S02]  /*2fd0*/  SEL R9, R11, 0x63400000, !P1 ;  /* 0x634000000b097807 */ /* 0x000fe40004800000 */
[--C-:B------:R-:W-:Y:S02]  /*2fe0*/  @!P2 LOP3.LUT R13, R13, 0x80000000, R7.reuse, 0xf8, !PT ;  /* 0x800000000d0da812 */ /* 0x100fe400078ef807 */
[----:B------:R-:W-:Y:S01]  /*2ff0*/  LOP3.LUT R9, R9, 0x800fffff, R7, 0xf8, !PT ;  /* 0x800fffff09097812 */ /* 0x000fe200078ef807 */
[----:B------:R-:W-:Y:S01]  /*3000*/  DFMA R20, R14, -R2, 1 ;  /* 0x3ff000000e14742b */ /* 0x000fe20000000802 */
[----:B------:R-:W-:Y:S02]  /*3010*/  @!P2 LOP3.LUT R13, R13, 0x100000, RZ, 0xfc, !PT ;  /* 0x001000000d0da812 */ /* 0x000fe400078efcff */
[----:B------:R-:W-:-:S05]  /*3020*/  @!P2 MOV R12, RZ ;  /* 0x000000ff000ca202 */ /* 0x000fca0000000f00 */
[----:B------:R-:W-:Y:S02]  /*3030*/  DFMA R20, R14, R20, R14 ;  /* 0x000000140e14722b */ /* 0x000fe4000000000e */
[----:B------:R-:W-:-:S08]  /*3040*/  @!P2 DFMA R8, R8, 2, -R12 ;  /* 0x400000000808a82b */ /* 0x000fd0000000080c */
[----:B------:R-:W-:Y:S02]  /*3050*/  DMUL R12, R20, R8 ;  /* 0x00000008140c7228 */ /* 0x000fe40000000000 */
[----:B------:R-:W-:-:S04]  /*3060*/  @!P2 LOP3.LUT R22, R9, 0x7ff00000, RZ, 0xc0, !PT ;  /* 0x7ff000000916a812 */ /* 0x000fc800078ec0ff */
[----:B------:R-:W-:Y:S02]  /*3070*/  IADD3 R23, PT, PT, R22, -0x1, RZ ;  /* 0xffffffff16177810 */ /* 0x000fe40007ffe0ff */
[----:B------:R-:W-:Y:S02]  /*3080*/  DFMA R14, R12, -R2, R8 ;  /* 0x800000020c0e722b */ /* 0x000fe40000000008 */
[----:B------:R-:W-:-:S04]  /*3090*/  ISETP.GT.U32.AND P0, PT, R23, 0x7feffffe, PT ;  /* 0x7feffffe1700780c */ /* 0x000fc80003f04070 */
[----:B------:R-:W-:Y:S02]  /*30a0*/  ISETP.GT.U32.OR P0, PT, R24, 0x7feffffe, P0 ;  /* 0x7feffffe1800780c */ /* 0x000fe40000704470 */
[----:B------:R-:W-:-:S11]  /*30b0*/  DFMA R12, R20, R14, R12 ;  /* 0x0000000e140c722b */ /* 0x000fd6000000000c */
[----:B------:R-:W-:Y:S05]  /*30c0*/  @P0 BRA `(.L_x_50) ;  /* 0x00000000006c0947 */ /* 0x000fea0003800000 */
[----:B------:R-:W-:-:S04]  /*30d0*/  LOP3.LUT R7, R5, 0x7ff00000, RZ, 0xc0, !PT ;  /* 0x7ff0000005077812 */ /* 0x000fc800078ec0ff */
[CC--:B------:R-:W-:Y:S02]  /*30e0*/  VIADDMNMX R6, R10.reuse, -R7.reuse, 0xb9600000, !PT ;  /* 0xb96000000a067446 */ /* 0x0c0fe40007800907 */
[----:B------:R-:W-:Y:S02]  /*30f0*/  ISETP.GE.U32.AND P0, PT, R10, R7, PT ;  /* 0x000000070a00720c */ /* 0x000fe40003f06070 */
[----:B------:R-:W-:Y:S02]  /*3100*/  VIMNMX R6, PT, PT, R6, 0x46a00000, PT ;  /* 0x46a0000006067848 */ /* 0x000fe40003fe0100 */
[----:B------:R-:W-:-:S04]  /*3110*/  SEL R11, R11, 0x63400000, !P0 ;  /* 0x634000000b0b7807 */ /* 0x000fc80004000000 */
[----:B------:R-:W-:Y:S02]  /*3120*/  IADD3 R14, PT, PT, -R11, R6, RZ ;  /* 0x000000060b0e7210 */ /* 0x000fe40007ffe1ff */
[----:B------:R-:W-:-:S03]  /*3130*/  MOV R6, RZ ;  /* 0x000000ff00067202 */ /* 0x000fc60000000f00 */
[----:B------:R-:W-:-:S06]  /*3140*/  VIADD R7, R14, 0x7fe00000 ;  /* 0x7fe000000e077836 */ /* 0x000fcc0000000000 */
[----:B------:R-:W-:-:S10]  /*3150*/  DMUL R10, R12, R6 ;  /* 0x000000060c0a7228 */ /* 0x000fd40000000000 */
[----:B------:R-:W-:-:S13]  /*3160*/  FSETP.GTU.AND P0, PT, |R11|, 1.469367938527859385e-39, PT ;  /* 0x001000000b00780b */ /* 0x000fda0003f0c200 */
[----:B------:R-:W-:Y:S05]  /*3170*/  @P0 BRA `(.L_x_51) ;  /* 0x0000000000940947 */ /* 0x000fea0003800000 */
[----:B------:R-:W-:Y:S01]  /*3180*/  DFMA R2, R12, -R2, R8 ;  /* 0x800000020c02722b */ /* 0x000fe20000000008 */
[----:B------:R-:W-:-:S09]  /*3190*/  IMAD.MOV.U32 R6, RZ, RZ, RZ ;  /* 0x000000ffff067224 */ /* 0x000fd200078e00ff */
[C---:B------:R-:W-:Y:S02]  /*31a0*/  FSETP.NEU.AND P0, PT, R3.reuse, RZ, PT ;  /* 0x000000ff0300720b */ /* 0x040fe40003f0d000 */
[----:B------:R-:W-:-:S04]  /*31b0*/  LOP3.LUT R5, R3, 0x80000000, R5, 0x48, !PT ;  /* 0x8000000003057812 */ /* 0x000fc800078e4805 */
[----:B------:R-:W-:-:S07]  /*31c0*/  LOP3.LUT R7, R5, R7, RZ, 0xfc, !PT ;  /* 0x0000000705077212 */ /* 0x000fce00078efcff */
[----:B------:R-:W-:Y:S05]  /*31d0*/  @!P0 BRA `(.L_x_51) ;  /* 0x00000000007c8947 */ /* 0x000fea0003800000 */
[----:B------:R-:W-:Y:S01]  /*31e0*/  IADD3 R3, PT, PT, -R14, RZ, RZ ;  /* 0x000000ff0e037210 */ /* 0x000fe20007ffe1ff */
[----:B------:R-:W-:Y:S01]  /*31f0*/  IMAD.MOV.U32 R2, RZ, RZ, RZ ;  /* 0x000000ffff027224 */ /* 0x000fe200078e00ff */
[----:B------:R-:W-:-:S05]  /*3200*/  DMUL.RP R6, R12, R6 ;  /* 0x000000060c067228 */ /* 0x000fca0000008000 */
[----:B------:R-:W-:-:S05]  /*3210*/  DFMA R2, R10, -R2, R12 ;  /* 0x800000020a02722b */ /* 0x000fca000000000c */
[----:B------:R-:W-:Y:S02]  /*3220*/  LOP3.LUT R5, R7, R5, RZ, 0x3c, !PT ;  /* 0x0000000507057212 */ /* 0x000fe400078e3cff */
[----:B------:R-:W-:-:S04]  /*3230*/  IADD3 R2, PT, PT, -R14, -0x43300000, RZ ;  /* 0xbcd000000e027810 */ /* 0x000fc80007ffe1ff */
[----:B------:R-:W-:-:S04]  /*3240*/  FSETP.NEU.AND P0, PT, |R3|, R2, PT ;  /* 0x000000020300720b */ /* 0x000fc80003f0d200 */
[----:B------:R-:W-:Y:S02]  /*3250*/  FSEL R10, R6, R10, !P0 ;  /* 0x0000000a060a7208 */ /* 0x000fe40004000000 */
[----:B------:R-:W-:Y:S01]  /*3260*/  FSEL R11, R5, R11, !P0 ;  /* 0x0000000b050b7208 */ /* 0x000fe20004000000 */
[----:B------:R-:W-:Y:S06]  /*3270*/  BRA `(.L_x_51) ;  /* 0x0000000000547947 */ /* 0x000fec0003800000 */
.L_x_50:
[----:B------:R-:W-:-:S14]  /*3280*/  DSETP.NAN.AND P0, PT, R6, R6, PT ;  /* 0x000000060600722a */ /* 0x000fdc0003f08000 */
[----:B------:R-:W-:Y:S05]  /*3290*/  @P0 BRA `(.L_x_52) ;  /* 0x0000000000440947 */ /* 0x000fea0003800000 */
[----:B------:R-:W-:-:S14]  /*32a0*/  DSETP.NAN.AND P0, PT, R4, R4, PT ;  /* 0x000000040400722a */ /* 0x000fdc0003f08000 */
[----:B------:R-:W-:Y:S05]  /*32b0*/  @P0 BRA `(.L_x_53) ;  /* 0x0000000000300947 */ /* 0x000fea0003800000 */
[----:B------:R-:W-:Y:S01]  /*32c0*/  ISETP.NE.AND P0, PT, R22, R19, PT ;  /* 0x000000131600720c */ /* 0x000fe20003f05270 */
[----:B------:R-:W-:Y:S01]  /*32d0*/  IMAD.MOV.U32 R11, RZ, RZ, -0x80000 ;  /* 0xfff80000ff0b7424 */ /* 0x000fe200078e00ff */
[----:B------:R-:W-:-:S11]  /*32e0*/  MOV R10, 0x0 ;  /* 0x00000000000a7802 */ /* 0x000fd60000000f00 */
[----:B------:R-:W-:Y:S05]  /*32f0*/  @!P0 BRA `(.L_x_51) ;  /* 0x0000000000348947 */ /* 0x000fea0003800000 */
[----:B------:R-:W-:Y:S02]  /*3300*/  ISETP.NE.AND P0, PT, R22, 0x7ff00000, PT ;  /* 0x7ff000001600780c */ /* 0x000fe40003f05270 */
[----:B------:R-:W-:Y:S02]  /*3310*/  LOP3.LUT R11, R7, 0x80000000, R5, 0x48, !PT ;  /* 0x80000000070b7812 */ /* 0x000fe400078e4805 */
[----:B------:R-:W-:-:S13]  /*3320*/  ISETP.EQ.OR P0, PT, R19, RZ, !P0 ;  /* 0x000000ff1300720c */ /* 0x000fda0004702670 */
[----:B------:R-:W-:Y:S02]  /*3330*/  @P0 LOP3.LUT R2, R11, 0x7ff00000, RZ, 0xfc, !PT ;  /* 0x7ff000000b020812 */ /* 0x000fe400078efcff */
[----:B------:R-:W-:Y:S01]  /*3340*/  @!P0 MOV R10, RZ ;  /* 0x000000ff000a8202 */ /* 0x000fe20000000f00 */
[----:B------:R-:W-:Y:S01]  /*3350*/  @P0 IMAD.MOV.U32 R10, RZ, RZ, RZ ;  /* 0x000000ffff0a0224 */ /* 0x000fe200078e00ff */
[----:B------:R-:W-:Y:S01]  /*3360*/  @P0 MOV R11, R2 ;  /* 0x00000002000b0202 */ /* 0x000fe20000000f00 */
[----:B------:R-:W-:Y:S06]  /*3370*/  BRA `(.L_x_51) ;  /* 0x0000000000147947 */ /* 0x000fec0003800000 */
.L_x_53:
[----:B------:R-:W-:Y:S01]  /*3380*/  LOP3.LUT R11, R5, 0x80000, RZ, 0xfc, !PT ;  /* 0x00080000050b7812 */ /* 0x000fe200078efcff */
[----:B------:R-:W-:Y:S01]  /*3390*/  IMAD.MOV.U32 R10, RZ, RZ, R4 ;  /* 0x000000ffff0a7224 */ /* 0x000fe200078e0004 */
[----:B------:R-:W-:Y:S06]  /*33a0*/  BRA `(.L_x_51) ;  /* 0x0000000000087947 */ /* 0x000fec0003800000 */
.L_x_52:
[----:B------:R-:W-:Y:S02]  /*33b0*/  LOP3.LUT R11, R7, 0x80000, RZ, 0xfc, !PT ;  /* 0x00080000070b7812 */ /* 0x000fe400078efcff */
[----:B------:R-:W-:-:S07]  /*33c0*/  MOV R10, R6 ;  /* 0x00000006000a7202 */ /* 0x000fce0000000f00 */
.L_x_51:
[----:B------:R-:W-:Y:S05]  /*33d0*/  BSYNC.RECONVERGENT B1 ;  /* 0x0000000000017941 */ /* 0x000fea0003800200 */
.L_x_49:
[----:B------:R-:W-:Y:S02]  /*33e0*/  HFMA2 R3, -RZ, RZ, 0, 0 ;  /* 0x00000000ff037431 */ /* 0x000fe400000001ff */
[----:B------:R-:W-:-:S04]  /*33f0*/  IMAD.MOV.U32 R2, RZ, RZ, R0 ;  /* 0x000000ffff027224 */ /* 0x000fc800078e0000 */
[----:B------:R-:W-:Y:S05]  /*3400*/  RET.REL.NODEC R2 `(_Z17kernelBestKeeper2iiiiPfPsS_S_S_ffS_) ;  /* 0xffffffc802fc7950 */ /* 0x000fea0003c3ffff */
        .weak           $__internal_1_$__cuda_sm20_sqrt_rn_f32_slowpath
        .type           $__internal_1_$__cuda_sm20_sqrt_rn_f32_slowpath,@function
        .size           $__internal_1_$__cuda_sm20_sqrt_rn_f32_slowpath,($__internal_2_$__cuda_sm3x_div_rn_noftz_f32_slowpath - $__internal_1_$__cuda_sm20_sqrt_rn_f32_slowpath)
$__internal_1_$__cuda_sm20_sqrt_rn_f32_slowpath:
[----:B------:R-:W-:-:S13]  /*3410*/  LOP3.LUT P0, RZ, R2, 0x7fffffff, RZ, 0xc0, !PT ;  /* 0x7fffffff02ff7812 */ /* 0x000fda000780c0ff */
[----:B------:R-:W-:Y:S01]  /*3420*/  @!P0 IMAD.MOV.U32 R3, RZ, RZ, R2 ;  /* 0x000000ffff038224 */ /* 0x000fe200078e0002 */
[----:B------:R-:W-:Y:S06]  /*3430*/  @!P0 BRA `(.L_x_54) ;  /* 0x0000000000408947 */ /* 0x000fec0003800000 */
[----:B------:R-:W-:-:S13]  /*3440*/  FSETP.GEU.FTZ.AND P0, PT, R2, RZ, PT ;  /* 0x000000ff0200720b */ /* 0x000fda0003f1e000 */
[----:B------:R-:W-:Y:S01]  /*3450*/  @!P0 MOV R3, 0x7fffffff ;  /* 0x7fffffff00038802 */ /* 0x000fe20000000f00 */
[----:B------:R-:W-:Y:S06]  /*3460*/  @!P0 BRA `(.L_x_54) ;  /* 0x0000000000348947 */ /* 0x000fec0003800000 */
[----:B------:R-:W-:-:S13]  /*3470*/  FSETP.GTU.FTZ.AND P0, PT, |R2|, +INF , PT ;  /* 0x7f8000000200780b */ /* 0x000fda0003f1c200 */
[----:B------:R-:W-:Y:S01]  /*3480*/  @P0 FADD.FTZ R3, R2, 1 ;  /* 0x3f80000002030421 */ /* 0x000fe20000010000 */
[----:B------:R-:W-:Y:S06]  /*3490*/  @P0 BRA `(.L_x_54) ;  /* 0x0000000000280947 */ /* 0x000fec0003800000 */
[----:B------:R-:W-:-:S13]  /*34a0*/  FSETP.NEU.FTZ.AND P0, PT, |R2|, +INF , PT ;  /* 0x7f8000000200780b */ /* 0x000fda0003f1d200 */
[----:B------:R-:W-:-:S04]  /*34b0*/  @P0 FFMA R4, R2, 1.84467440737095516160e+19, RZ ;  /* 0x5f80000002040823 */ /* 0x000fc800000000ff */
[----:B------:R-:W0:Y:S02]  /*34c0*/  @P0 MUFU.RSQ R3, R4 ;  /* 0x0000000400030308 */ /* 0x000e240000001400 */
[----:B0-----:R-:W-:Y:S01]  /*34d0*/  @P0 FMUL.FTZ R5, R4, R3 ;  /* 0x0000000304050220 */ /* 0x001fe20000410000 */
[----:B------:R-:W-:Y:S01]  /*34e0*/  @P0 FMUL.FTZ R7, R3, 0.5 ;  /* 0x3f00000003070820 */ /* 0x000fe20000410000 */
[----:B------:R-:W-:Y:S02]  /*34f0*/  @!P0 IMAD.MOV.U32 R3, RZ, RZ, R2 ;  /* 0x000000ffff038224 */ /* 0x000fe400078e0002 */
[----:B------:R-:W-:-:S04]  /*3500*/  @P0 FADD.FTZ R6, -R5, -RZ ;  /* 0x800000ff05060221 */ /* 0x000fc80000010100 */
[----:B------:R-:W-:-:S04]  /*3510*/  @P0 FFMA R6, R5, R6, R4 ;  /* 0x0000000605060223 */ /* 0x000fc80000000004 */
[----:B------:R-:W-:-:S04]  /*3520*/  @P0 FFMA R6, R6, R7, R5 ;  /* 0x0000000706060223 */ /* 0x000fc80000000005 */
[----:B------:R-:W-:-:S07]  /*3530*/  @P0 FMUL.FTZ R3, R6, 2.3283064365386962891e-10 ;  /* 0x2f80000006030820 */ /* 0x000fce0000410000 */
.L_x_54:
[----:B------:R-:W-:Y:S01]  /*3540*/  MOV R4, R3 ;  /* 0x0000000300047202 */ /* 0x000fe20000000f00 */
[----:B------:R-:W-:Y:S02]  /*3550*/  HFMA2 R3, -RZ, RZ, 0, 0 ;  /* 0x00000000ff037431 */ /* 0x000fe400000001ff */
[----:B------:R-:W-:-:S04]  /*3560*/  IMAD.MOV.U32 R2, RZ, RZ, R8 ;  /* 0x000000ffff027224 */ /* 0x000fc800078e0008 */
[----:B------:R-:W-:Y:S05]  /*3570*/  RET.REL.NODEC R2 `(_Z17kernelBestKeeper2iiiiPfPsS_S_S_ffS_) ;  /* 0xffffffc802a07950 */ /* 0x000fea0003c3ffff */
        .weak           $__internal_2_$__cuda_sm3x_div_rn_noftz_f32_slowpath
        .type           $__internal_2_$__cuda_sm3x_div_rn_noftz_f32_slowpath,@function
        .size           $__internal_2_$__cuda_sm3x_div_rn_noftz_f32_slowpath,(.L_x_1131 - $__internal_2_$__cuda_sm3x_div_rn_noftz_f32_slowpath)
$__internal_2_$__cuda_sm3x_div_rn_noftz_f32_slowpath:
[----:B------:R-:W-:Y:S01]  /*3580*/  SHF.R.U32.HI R7, RZ, 0x17, R2 ;  /* 0x00000017ff077819 */ /* 0x000fe20000011602 */
[----:B------:R-:W-:Y:S01]  /*3590*/  BSSY.RECONVERGENT B2, `(.L_x_55) ;  /* 0x0000063000027945 */ /* 0x000fe20003800200 */
[----:B------:R-:W-:Y:S02]  /*35a0*/  SHF.R.U32.HI R11, RZ, 0x17, R3 ;  /* 0x00000017ff0b7819 */ /* 0x000fe40000011603 */
[----:B------:R-:W-:Y:S02]  /*35b0*/  LOP3.LUT R7, R7, 0xff, RZ, 0xc0, !PT ;  /* 0x000000ff07077812 */ /* 0x000fe400078ec0ff */
[----:B------:R-:W-:-:S03]  /*35c0*/  LOP3.LUT R11, R11, 0xff, RZ, 0xc0, !PT ;  /* 0x000000ff0b0b7812 */ /* 0x000fc600078ec0ff */
[----:B------:R-:W-:Y:S01]  /*35d0*/  VIADD R12, R7, 0xffffffff ;  /* 0xffffffff070c7836 */ /* 0x000fe20000000000 */
[----:B------:R-:W-:-:S04]  /*35e0*/  IADD3 R9, PT, PT, R11, -0x1, RZ ;  /* 0xffffffff0b097810 */ /* 0x000fc80007ffe0ff */
[----:B------:R-:W-:-:S04]  /*35f0*/  ISETP.GT.U32.AND P0, PT, R12, 0xfd, PT ;  /* 0x000000fd0c00780c */ /* 0x000fc80003f04070 */
[----:B------:R-:W-:-:S13]  /*3600*/  ISETP.GT.U32.OR P0, PT, R9, 0xfd, P0 ;  /* 0x000000fd0900780c */ /* 0x000fda0000704470 */
[----:B------:R-:W-:Y:S01]  /*3610*/  @!P0 IMAD.MOV.U32 R9, RZ, RZ, RZ ;  /* 0x000000ffff098224 */ /* 0x000fe200078e00ff */
[----:B------:R-:W-:Y:S06]  /*3620*/  @!P0 BRA `(.L_x_56) ;  /* 0x0000000000608947 */ /* 0x000fec0003800000 */
[----:B------:R-:W-:Y:S02]  /*3630*/  FSETP.GTU.FTZ.AND P0, PT, |R3|, +INF , PT ;  /* 0x7f8000000300780b */ /* 0x000fe40003f1c200 */
[----:B------:R-:W-:-:S04]  /*3640*/  FSETP.GTU.FTZ.AND P1, PT, |R2|, +INF , PT ;  /* 0x7f8000000200780b */ /* 0x000fc80003f3c200 */
[----:B------:R-:W-:-:S13]  /*3650*/  PLOP3.LUT P0, PT, P0, P1, PT, 0xf8, 0x8f ;  /* 0x00000000008f781c */ /* 0x000fda0000703f70 */
[----:B------:R-:W-:Y:S05]  /*3660*/  @P0 BRA `(.L_x_57) ;  /* 0x0000000400500947 */ /* 0x000fea0003800000 */
[----:B------:R-:W-:-:S13]  /*3670*/  LOP3.LUT P0, RZ, R2, 0x7fffffff, R3, 0xc8, !PT ;  /* 0x7fffffff02ff7812 */ /* 0x000fda000780c803 */
[----:B------:R-:W-:Y:S05]  /*3680*/  @!P0 BRA `(.L_x_58) ;  /* 0x0000000400408947 */ /* 0x000fea0003800000 */
[C---:B------:R-:W-:Y:S02]  /*3690*/  FSETP.NEU.FTZ.AND P1, PT, |R3|.reuse, +INF , PT ;  /* 0x7f8000000300780b */ /* 0x040fe40003f3d200 */
[----:B------:R-:W-:Y:S02]  /*36a0*/  FSETP.NEU.FTZ.AND P2, PT, |R2|, +INF , PT ;  /* 0x7f8000000200780b */ /* 0x000fe40003f5d200 */
[----:B------:R-:W-:-:S11]  /*36b0*/  FSETP.NEU.FTZ.AND P0, PT, |R3|, +INF , PT ;  /* 0x7f8000000300780b */ /* 0x000fd60003f1d200 */
[----:B------:R-:W-:Y:S05]  /*36c0*/  @!P2 BRA !P1, `(.L_x_58) ;  /* 0x000000040030a947 */ /* 0x000fea0004800000 */
[----:B------:R-:W-:-:S04]  /*36d0*/  LOP3.LUT P1, RZ, R3, 0x7fffffff, RZ, 0xc0, !PT ;  /* 0x7fffffff03ff7812 */ /* 0x000fc8000782c0ff */
[----:B------:R-:W-:-:S13]  /*36e0*/  PLOP3.LUT P1, PT, P2, P1, PT, 0x2f, 0xf2 ;  /* 0x0000000000f2781c */ /* 0x000fda0001722577 */
[----:B------:R-:W-:Y:S05]  /*36f0*/  @P1 BRA `(.L_x_59) ;  /* 0x00000004001c1947 */ /* 0x000fea0003800000 */
[----:B------:R-:W-:-:S04]  /*3700*/  LOP3.LUT P1, RZ, R2, 0x7fffffff, RZ, 0xc0, !PT ;  /* 0x7fffffff02ff7812 */ /* 0x000fc8000782c0ff */
[----:B------:R-:W-:-:S13]  /*3710*/  PLOP3.LUT P0, PT, P0, P1, PT, 0x2f, 0xf2 ;  /* 0x0000000000f2781c */ /* 0x000fda0000702577 */
[----:B------:R-:W-:Y:S05]  /*3720*/  @P0 BRA `(.L_x_60) ;  /* 0x0000000400040947 */ /* 0x000fea0003800000 */
[----:B------:R-:W-:Y:S02]  /*3730*/  IADD3 R9, PT, PT, R11, -0x1, RZ ;  /* 0xffffffff0b097810 */ /* 0x000fe40007ffe0ff */
[----:B------:R-:W-:Y:S02]  /*3740*/  ISETP.GE.AND P1, PT, R12, RZ, PT ;  /* 0x000000ff0c00720c */ /* 0x000fe40003f26270 */
[----:B------:R-:W-:-:S11]  /*3750*/  ISETP.GE.AND P0, PT, R9, RZ, PT ;  /* 0x000000ff0900720c */ /* 0x000fd60003f06270 */
[----:B------:R-:W-:Y:S02]  /*3760*/  @!P1 FFMA R2, R2, 1.84467440737095516160e+19, RZ ;  /* 0x5f80000002029823 */ /* 0x000fe400000000ff */
[----:B------:R-:W-:Y:S01]  /*3770*/  @P0 IMAD.MOV.U32 R9, RZ, RZ, RZ ;  /* 0x000000ffff090224 */ /* 0x000fe200078e00ff */
[----:B------:R-:W-:Y:S01]  /*3780*/  @!P0 MOV R9, 0xffffffc0 ;  /* 0xffffffc000098802 */ /* 0x000fe20000000f00 */
[----:B------:R-:W-:-:S04]  /*3790*/  @!P0 FFMA R3, R3, 1.84467440737095516160e+19, RZ ;  /* 0x5f80000003038823 */ /* 0x000fc800000000ff */
[----:B------:R-:W-:-:S07]  /*37a0*/  @!P1 VIADD R9, R9, 0x40 ;  /* 0x0000004009099836 */ /* 0x000fce0000000000 */
.L_x_56:
[----:B------:R-:W-:Y:S01]  /*37b0*/  LEA R13, R7, 0xc0800000, 0x17 ;  /* 0xc0800000070d7811 */ /* 0x000fe200078eb8ff */
[----:B------:R-:W-:Y:S01]  /*37c0*/  VIADD R20, R11, 0xffffff81 ;  /* 0xffffff810b147836 */ /* 0x000fe20000000000 */
[----:B------:R-:W-:Y:S02]  /*37d0*/  BSSY.RECONVERGENT B3, `(.L_x_61) ;  /* 0x0000035000037945 */ /* 0x000fe40003800200 */
[----:B------:R-:W-:Y:S01]  /*37e0*/  IADD3 R26, PT, PT, -R13, R2, RZ ;  /* 0x000000020d1a7210 */ /* 0x000fe20007ffe1ff */
[C---:B------:R-:W-:Y:S01]  /*37f0*/  IMAD R2, R20.reuse, -0x800000, R3 ;  /* 0xff80000014027824 */ /* 0x040fe200078e0203 */
[----:B------:R-:W-:Y:S02]  /*3800*/  IADD3 R20, PT, PT, R20, 0x7f, -R7 ;  /* 0x0000007f14147810 */ /* 0x000fe40007ffe807 */
[----:B------:R-:W0:Y:S01]  /*3810*/  MUFU.RCP R12, R26 ;  /* 0x0000001a000c7308 */ /* 0x000e220000001000 */
[----:B------:R-:W-:Y:S01]  /*3820*/  FADD.FTZ R13, -R26, -RZ ;  /* 0x800000ff1a0d7221 */ /* 0x000fe20000010100 */
[----:B------:R-:W-:-:S03]  /*3830*/  IADD3 R9, PT, PT, R20, R9, RZ ;  /* 0x0000000914097210 */ /* 0x000fc60007ffe0ff */
[----:B0-----:R-:W-:-:S04]  /*3840*/  FFMA R11, R12, R13, 1 ;  /* 0x3f8000000c0b7423 */ /* 0x001fc8000000000d */
[----:B------:R-:W-:-:S04]  /*3850*/  FFMA R11, R12, R11, R12 ;  /* 0x0000000b0c0b7223 */ /* 0x000fc8000000000c */
[----:B------:R-:W-:-:S04]  /*3860*/  FFMA R12, R2, R11, RZ ;  /* 0x0000000b020c7223 */ /* 0x000fc800000000ff */
[----:B------:R-:W-:-:S04]  /*3870*/  FFMA R3, R13, R12, R2 ;  /* 0x0000000c0d037223 */ /* 0x000fc80000000002 */
[----:B------:R-:W-:-:S04]  /*3880*/  FFMA R12, R11, R3, R12 ;  /* 0x000000030b0c7223 */ /* 0x000fc8000000000c */
[----:B------:R-:W-:-:S04]  /*3890*/  FFMA R13, R13, R12, R2 ;  /* 0x0000000c0d0d7223 */ /* 0x000fc80000000002 */
[----:B------:R-:W-:-:S05]  /*38a0*/  FFMA R2, R11, R13, R12 ;  /* 0x0000000d0b027223 */ /* 0x000fca000000000c */
[----:B------:R-:W-:-:S04]  /*38b0*/  SHF.R.U32.HI R3, RZ, 0x17, R2 ;  /* 0x00000017ff037819 */ /* 0x000fc80000011602 */
[----:B------:R-:W-:-:S05]  /*38c0*/  LOP3.LUT R20, R3, 0xff, RZ, 0xc0, !PT ;  /* 0x000000ff03147812 */ /* 0x000fca00078ec0ff */
[----:B------:R-:W-:-:S05]  /*38d0*/  IMAD.IADD R3, R20, 0x1, R9 ;  /* 0x0000000114037824 */ /* 0x000fca00078e0209 */
[----:B------:R-:W-:-:S04]  /*38e0*/  IADD3 R7, PT, PT, R3, -0x1, RZ ;  /* 0xffffffff03077810 */ /* 0x000fc80007ffe0ff */
[----:B------:R-:W-:-:S13]  /*38f0*/  ISETP.GE.U32.AND P0, PT, R7, 0xfe, PT ;  /* 0x000000fe0700780c */ /* 0x000fda0003f06070 */
[----:B------:R-:W-:Y:S05]  /*3900*/  @!P0 BRA `(.L_x_62) ;  /* 0x0000000000808947 */ /* 0x000fea0003800000 */
[----:B------:R-:W-:-:S13]  /*3910*/  ISETP.GT.AND P0, PT, R3, 0xfe, PT ;  /* 0x000000fe0300780c */ /* 0x000fda0003f04270 */
[----:B------:R-:W-:Y:S05]  /*3920*/  @P0 BRA `(.L_x_63) ;  /* 0x00000000006c0947 */ /* 0x000fea0003800000 */
[----:B------:R-:W-:-:S13]  /*3930*/  ISETP.GE.AND P0, PT, R3, 0x1, PT ;  /* 0x000000010300780c */ /* 0x000fda0003f06270 */
[----:B------:R-:W-:Y:S05]  /*3940*/  @P0 BRA `(.L_x_64) ;  /* 0x0000000000740947 */ /* 0x000fea0003800000 */
[----:B------:R-:W-:Y:S02]  /*3950*/  ISETP.GE.AND P0, PT, R3, -0x18, PT ;  /* 0xffffffe80300780c */ /* 0x000fe40003f06270 */
[----:B------:R-:W-:-:S11]  /*3960*/  LOP3.LUT R2, R2, 0x80000000, RZ, 0xc0, !PT ;  /* 0x8000000002027812 */ /* 0x000fd600078ec0ff */
[----:B------:R-:W-:Y:S05]  /*3970*/  @!P0 BRA `(.L_x_64) ;  /* 0x0000000000688947 */ /* 0x000fea0003800000 */
[CCC-:B------:R-:W-:Y:S01]  /*3980*/  FFMA.RZ R7, R11.reuse, R13.reuse, R12.reuse ;  /* 0x0000000d0b077223 */ /* 0x1c0fe2000000c00c */
[CCC-:B------:R-:W-:Y:S01]  /*3990*/  FFMA.RP R9, R11.reuse, R13.reuse, R12.reuse ;  /* 0x0000000d0b097223 */ /* 0x1c0fe2000000800c */
[----:B------:R-:W-:Y:S01]  /*39a0*/  FFMA.RM R12, R11, R13, R12 ;  /* 0x0000000d0b0c7223 */ /* 0x000fe2000000400c */
[C---:B------:R-:W-:Y:S01]  /*39b0*/  VIADD R11, R3.reuse, 0x20 ;  /* 0x00000020030b7836 */ /* 0x040fe20000000000 */
[----:B------:R-:W-:Y:S02]  /*39c0*/  ISETP.NE.AND P2, PT, R3, RZ, PT ;  /* 0x000000ff0300720c */ /* 0x000fe40003f45270 */
[----:B------:R-:W-:Y:S02]  /*39d0*/  LOP3.LUT R7, R7, 0x7fffff, RZ, 0xc0, !PT ;  /* 0x007fffff07077812 */ /* 0x000fe400078ec0ff */
[----:B------:R-:W-:Y:S02]  /*39e0*/  ISETP.NE.AND P1, PT, R3, RZ, PT ;  /* 0x000000ff0300720c */ /* 0x000fe40003f25270 */
[----:B------:R-:W-:-:S02]  /*39f0*/  LOP3.LUT R20, R7, 0x800000, RZ, 0xfc, !PT ;  /* 0x0080000007147812 */ /* 0x000fc400078efcff */
[----:B------:R-:W-:Y:S02]  /*3a00*/  IADD3 R3, PT, PT, -R3, RZ, RZ ;  /* 0x000000ff03037210 */ /* 0x000fe40007ffe1ff */
[----:B------:R-:W-:Y:S02]  /*3a10*/  SHF.L.U32 R11, R20, R11, RZ ;  /* 0x0000000b140b7219 */ /* 0x000fe400000006ff */
[----:B------:R-:W-:Y:S02]  /*3a20*/  FSETP.NEU.FTZ.AND P0, PT, R9, R12, PT ;  /* 0x0000000c0900720b */ /* 0x000fe40003f1d000 */
[----:B------:R-:W-:Y:S02]  /*3a30*/  SEL R3, R3, RZ, P2 ;  /* 0x000000ff03037207 */ /* 0x000fe40001000000 */
[----:B------:R-:W-:Y:S02]  /*3a40*/  ISETP.NE.AND P1, PT, R11, RZ, P1 ;  /* 0x000000ff0b00720c */ /* 0x000fe40000f25270 */
[----:B------:R-:W-:-:S02]  /*3a50*/  SHF.R.U32.HI R20, RZ, R3, R20 ;  /* 0x00000003ff147219 */ /* 0x000fc40000011614 */
[----:B------:R-:W-:Y:S02]  /*3a60*/  PLOP3.LUT P0, PT, P0, P1, PT, 0xf8, 0x8f ;  /* 0x00000000008f781c */ /* 0x000fe40000703f70 */
[----:B------:R-:W-:Y:S02]  /*3a70*/  SHF.R.U32.HI R3, RZ, 0x1, R20 ;  /* 0x00000001ff037819 */ /* 0x000fe40000011614 */
[----:B------:R-:W-:-:S04]  /*3a80*/  SEL R12, RZ, 0x1, !P0 ;  /* 0x00000001ff0c7807 */ /* 0x000fc80004000000 */
[----:B------:R-:W-:-:S04]  /*3a90*/  LOP3.LUT R7, R12, 0x1, R3, 0xf8, !PT ;  /* 0x000000010c077812 */ /* 0x000fc800078ef803 */
[----:B------:R-:W-:-:S05]  /*3aa0*/  LOP3.LUT R20, R7, R20, RZ, 0xc0, !PT ;  /* 0x0000001407147212 */ /* 0x000fca00078ec0ff */
[----:B------:R-:W-:-:S05]  /*3ab0*/  IMAD.IADD R3, R3, 0x1, R20 ;  /* 0x0000000103037824 */ /* 0x000fca00078e0214 */
[----:B------:R-:W-:Y:S01]  /*3ac0*/  LOP3.LUT R2, R3, R2, RZ, 0xfc, !PT ;  /* 0x0000000203027212 */ /* 0x000fe200078efcff */
[----:B------:R-:W-:Y:S06]  /*3ad0*/  BRA `(.L_x_64) ;  /* 0x0000000000107947 */ /* 0x000fec0003800000 */
.L_x_63:
[----:B------:R-:W-:-:S04]  /*3ae0*/  LOP3.LUT R2, R2, 0x80000000, RZ, 0xc0, !PT ;  /* 0x8000000002027812 */ /* 0x000fc800078ec0ff */
[----:B------:R-:W-:Y:S01]  /*3af0*/  LOP3.LUT R2, R2, 0x7f800000, RZ, 0xfc, !PT ;  /* 0x7f80000002027812 */ /* 0x000fe200078efcff */
[----:B------:R-:W-:Y:S06]  /*3b00*/  BRA `(.L_x_64) ;  /* 0x0000000000047947 */ /* 0x000fec0003800000 */
.L_x_62:
[----:B------:R-:W-:-:S07]  /*3b10*/  LEA R2, R9, R2, 0x17 ;  /* 0x0000000209027211 */ /* 0x000fce00078eb8ff */
.L_x_64:
[----:B------:R-:W-:Y:S05]  /*3b20*/  BSYNC.RECONVERGENT B3 ;  /* 0x0000000000037941 */ /* 0x000fea0003800200 */
.L_x_61:
[----:B------:R-:W-:Y:S05]  /*3b30*/  BRA `(.L_x_65) ;  /* 0x0000000000207947 */ /* 0x000fea0003800000 */
.L_x_60:
[----:B------:R-:W-:-:S04]  /*3b40*/  LOP3.LUT R2, R2, 0x80000000, R3, 0x48, !PT ;  /* 0x8000000002027812 */ /* 0x000fc800078e4803 */
[----:B------:R-:W-:Y:S01]  /*3b50*/  LOP3.LUT R2, R2, 0x7f800000, RZ, 0xfc, !PT ;  /* 0x7f80000002027812 */ /* 0x000fe200078efcff */
[----:B------:R-:W-:Y:S06]  /*3b60*/  BRA `(.L_x_65) ;  /* 0x0000000000147947 */ /* 0x000fec0003800000 */
.L_x_59:
[----:B------:R-:W-:Y:S01]  /*3b70*/  LOP3.LUT R2, R2, 0x80000000, R3, 0x48, !PT ;  /* 0x8000000002027812 */ /* 0x000fe200078e4803 */
[----:B------:R-:W-:Y:S06]  /*3b80*/  BRA `(.L_x_65) ;  /* 0x00000000000c7947 */ /* 0x000fec0003800000 */
.L_x_58:
[----:B------:R-:W0:Y:S01]  /*3b90*/  MUFU.RSQ R2, -QNAN ;  /* 0xffc0000000027908 */ /* 0x000e220000001400 */
[----:B------:R-:W-:Y:S05]  /*3ba0*/  BRA `(.L_x_65) ;  /* 0x0000000000047947 */ /* 0x000fea0003800000 */
.L_x_57:
[----:B------:R-:W-:-:S07]  /*3bb0*/  FADD.FTZ R2, R3, R2 ;  /* 0x0000000203027221 */ /* 0x000fce0000010000 */
.L_x_65:
[----:B------:R-:W-:Y:S05]  /*3bc0*/  BSYNC.RECONVERGENT B2 ;  /* 0x0000000000027941 */ /* 0x000fea0003800200 */
.L_x_55:
[----:B------:R-:W-:Y:S02]  /*3bd0*/  HFMA2 R9, -RZ, RZ, 0, 0 ;  /* 0x00000000ff097431 */ /* 0x000fe400000001ff */
[----:B0-----:R-:W-:Y:S02]  /*3be0*/  IMAD.MOV.U32 R3, RZ, RZ, R2 ;  /* 0x000000ffff037224 */ /* 0x001fe400078e0002 */
[----:B------:R-:W-:Y:S05]  /*3bf0*/  RET.REL.NODEC R8 `(_Z17kernelBestKeeper2iiiiPfPsS_S_S_ffS_) ;  /* 0xffffffc408007950 */ /* 0x000fea0003c3ffff */
.L_x_66:
[----:B------:R-:W-:-:S00]  /*3c00*/  BRA `(.L_x_66) ;  /* 0xfffffffc00fc7947 */ /* 0x000fc0000383ffff */
[----:B------:R-:W-:-:S00]  /*3c10*/  NOP ;  /* 0x0000000000007918 */ /* 0x000fc00000000000 */
        /* <DEDUP_REMOVED lines=14> */
.L_x_1131:


//--------------------- .text._Z16kernelBestKeeperiiiiPfS_PsS_S_S_ffS_S_ii --------------------------
	.section	.text._Z16kernelBestKeeperiiiiPfS_PsS_S_S_ffS_S_ii,"ax",@progbits
	.align	128
        .global         _Z16kernelBestKeeperiiiiPfS_PsS_S_S_ffS_S_ii
        .type           _Z16kernelBestKeeperiiiiPfS_PsS_S_S_ffS_S_ii,@function
        .size           _Z16kernelBestKeeperiiiiPfS_PsS_S_S_ffS_S_ii,(.L_x_1135 - _Z16kernelBestKeeperiiiiPfS_PsS_S_S_ffS_S_ii)
        .other          _Z16kernelBestKeeperiiiiPfS_PsS_S_S_ffS_S_ii,@"STO_CUDA_ENTRY STV_DEFAULT"
_Z16kernelBestKeeperiiiiPfS_PsS_S_S_ffS_S_ii:
.text._Z16kernelBestKeeperiiiiPfS_PsS_S_S_ffS_S_ii:
[----:B------:R-:W-:Y:S01]  /*0000*/  LDC R1, c[0x0][0x37c] ;  /* 0x0000df00ff017b82 */ /* 0x000fe20000000800 */
[----:B------:R-:W0:Y:S07]  /*0010*/  S2R R0, SR_TID.X ;  /* 0x0000000000007919 */ /* 0x000e2e0000002100 */
[----:B------:R-:W0:Y:S01]  /*0020*/  S2UR UR4, SR_CTAID.X ;  /* 0x00000000000479c3 */ /* 0x000e220000002500 */
[----:B------:R-:W1:Y:S07]  /*0030*/  LDCU UR5, c[0x0][0x38c] ;  /* 0x00007180ff0577ac */ /* 0x000e6e0008000800 */
[----:B------:R-:W0:Y:S02]  /*0040*/  LDC R39, c[0x0][0x360] ;  /* 0x0000d800ff277b82 */ /* 0x000e240000000800 */
[----:B0-----:R-:W-:-:S05]  /*0050*/  IMAD R39, R39, UR4, R0 ;  /* 0x0000000427277c24 */ /* 0x001fca000f8e0200 */
[----:B-1----:R-:W-:-:S13]  /*0060*/  ISETP.GE.AND P0, PT, R39, UR5, PT ;  /* 0x0000000527007c0c */ /* 0x002fda000bf06270 */
[----:B------:R-:W-:Y:S05]  /*0070*/  @P0 EXIT ;  /* 0x000000000000094d */ /* 0x000fea0003800000 */
[----:B------:R-:W0:Y:S01]  /*0080*/  LDCU UR5, c[0x0][0x384] ;  /* 0x00007080ff0577ac */ /* 0x000e220008000800 */
[----:B------:R-:W-:Y:S01]  /*0090*/  HFMA2 R38, -RZ, RZ, 0, 0 ;  /* 0x00000000ff267431 */ /* 0x000fe200000001ff */
[----:B------:R-:W1:Y:S01]  /*00a0*/  LDCU.64 UR10, c[0x0][0x358] ;  /* 0x00006b00ff0a77ac */ /* 0x000e620008000a00 */
[----:B0-----:R-:W-:-:S09]  /*00b0*/  UISETP.GE.AND UP0, UPT, UR5, 0x1, UPT ;  /* 0x000000010500788c */ /* 0x001fd2000bf06270 */
[----:B-1----:R-:W-:Y:S05]  /*00c0*/  BRA.U !UP0, `(.L_x_67) ;  /* 0x0000005d085c7547 */ /* 0x002fea000b800000 */
[----:B------:R-:W0:Y:S01]  /*00d0*/  LDCU UR4, c[0x0][0x3dc] ;  /* 0x00007b80ff0477ac */ /* 0x000e220008000800 */
[C---:B------:R-:W-:Y:S01]  /*00e0*/  IMAD R7, R39.reuse, UR5, RZ ;  /* 0x0000000527077c24 */ /* 0x040fe2000f8e02ff */
[----:B------:R-:W-:Y:S01]  /*00f0*/  I2FP.F32.U32 R0, UR5 ;  /* 0x0000000500007c45 */ /* 0x000fe20008201000 */
[----:B------:R-:W1:Y:S01]  /*0100*/  LDCU UR6, c[0x0][0x388] ;  /* 0x00007100ff0677ac */ /* 0x000e620008000800 */
[----:B0-----:R-:W-:Y:S01]  /*0110*/  UISETP.NE.AND UP0, UPT, UR4, 0x1, UPT ;  /* 0x000000010400788c */ /* 0x001fe2000bf05270 */
[----:B-1----:R-:W-:-:S08]  /*0120*/  IMAD R6, R39, UR6, RZ ;  /* 0x0000000627067c24 */ /* 0x002fd0000f8e02ff */
[----:B------:R-:W-:Y:S05]  /*0130*/  BRA.U UP0, `(.L_x_68) ;  /* 0x00000031001c7547 */ /* 0x000fea000b800000 */
[----:B------:R-:W0:Y:S02]  /*0140*/  LDCU UR4, c[0x0][0x3d8] ;  /* 0x00007b00ff0477ac */ /* 0x000e240008000800 */
[----:B0-----:R-:W-:-:S09]  /*0150*/  UISETP.NE.AND UP0, UPT, UR4, 0x2, UPT ;  /* 0x000000020400788c */ /* 0x001fd2000bf05270 */
[----:B------:R-:W-:Y:S05]  /*0160*/  BRA.U !UP0, `(.L_x_69) ;  /* 0x0000001908dc7547 */ /* 0x000fea000b800000 */
[----:B------:R-:W-:-:S09]  /*0170*/  UISETP.NE.AND UP0, UPT, UR4, 0x1, UPT ;  /* 0x000000010400788c */ /* 0x000fd2000bf05270 */
[----:B------:R-:W-:Y:S05]  /*0180*/  BRA.U UP0, `(.L_x_70) ;  /* 0x0000001100e47547 */ /* 0x000fea000b800000 */
[----:B------:R-:W-:-:S09]  /*0190*/  UISETP.GE.AND UP0, UPT, UR6, 0x1, UPT ;  /* 0x000000010600788c */ /* 0x000fd2000bf06270 */
[----:B------:R-:W-:Y:S05]  /*01a0*/  BRA.U !UP0, `(.L_x_71) ;  /* 0x0000000d08007547 */ /* 0x000fea000b800000 */
[----:B------:R-:W0:Y:S01]  /*01b0*/  LDCU.64 UR8, c[0x0][0x398] ;  /* 0x00007300ff0877ac */ /* 0x000e220008000a00 */
[----:B------:R-:W-:Y:S01]  /*01c0*/  MOV R38, RZ ;  /* 0x000000ff00267202 */ /* 0x000fe20000000f00 */
[----:B------:R-:W-:Y:S02]  /*01d0*/  ULOP3.LUT UR7, UR6, 0x7ffffff8, URZ, 0xc0, !UPT ;  /* 0x7ffffff806077892 */ /* 0x000fe4000f8ec0ff */
[----:B------:R-:W-:Y:S02]  /*01e0*/  ULOP3.LUT UR13, UR6, 0x7, URZ, 0xc0, !UPT ;  /* 0x00000007060d7892 */ /* 0x000fe4000f8ec0ff */
[----:B------:R-:W-:Y:S02]  /*01f0*/  ULOP3.LUT UR6, UR6, 0x3, URZ, 0xc0, !UPT ;  /* 0x0000000306067892 */ /* 0x000fe4000f8ec0ff */
[----:B------:R-:W-:Y:S01]  /*0200*/  UIADD3 UR12, UPT, UPT, -UR7, URZ, URZ ;  /* 0x000000ff070c7290 */ /* 0x000fe2000fffe1ff */
[----:B------:R-:W-:Y:S01]  /*0210*/  UMOV UR4, URZ ;  /* 0x000000ff00047c82 */ /* 0x000fe20008000000 */
[----:B0-----:R-:W-:-:S04]  /*0220*/  UIADD3 UR8, UP0, UPT, UR8, 0x10, URZ ;  /* 0x0000001008087890 */ /* 0x001fc8000ff1e0ff */
[----:B------:R-:W-:-:S12]  /*0230*/  UIADD3.X UR9, UPT, UPT, URZ, UR9, URZ, UP0, !UPT ;  /* 0x00000009ff097290 */ /* 0x000fd800087fe4ff */
.L_x_79:
[----:B------:R-:W0:Y:S01]  /*0240*/  LDC.64 R2, c[0x0][0x3d0] ;  /* 0x0000f400ff027b82 */ /* 0x000e220000000a00 */
[----:B------:R-:W-:Y:S01]  /*0250*/  IADD3 R5, PT, PT, R7, UR4, RZ ;  /* 0x0000000407057c10 */ /* 0x000fe2000fffe0ff */
[----:B------:R-:W1:Y:S01]  /*0260*/  LDCU UR15, c[0x0][0x388] ;  /* 0x00007100ff0f77ac */ /* 0x000e620008000800 */
[----:B------:R-:W-:Y:S01]  /*0270*/  UMOV UR5, URZ ;  /* 0x000000ff00057c82 */ /* 0x000fe20008000000 */
[----:B-1----:R-:W-:Y:S02]  /*0280*/  UISETP.GE.U32.AND UP0, UPT, UR15, 0x8, UPT ;  /* 0x000000080f00788c */ /* 0x002fe4000bf06070 */
[----:B0-----:R-:W-:-:S04]  /*0290*/  IMAD.WIDE R2, R5, 0x4, R2 ;  /* 0x0000000405027825 */ /* 0x001fc800078e0202 */
[----:B------:R-:W-:Y:S01]  /*02a0*/  HFMA2 R5, -RZ, RZ, 0, 0 ;  /* 0x00000000ff057431 */ /* 0x000fe200000001ff */
[----:B------:R0:W-:Y:S02]  /*02b0*/  STG.E desc[UR10][R2.64], RZ ;  /* 0x000000ff02007986 */ /* 0x0001e4000c10190a */
[----:B------:R-:W-:Y:S05]  /*02c0*/  BRA.U !UP0, `(.L_x_72) ;  /* 0x00000005081c7547 */ /* 0x000fea000b800000 */
[----:B------:R-:W-:Y:S01]  /*02d0*/  MOV R5, RZ ;  /* 0x000000ff00057202 */ /* 0x000fe20000000f00 */
[----:B------:R-:W-:Y:S01]  /*02e0*/  UMOV UR5, UR12 ;  /* 0x0000000c00057c82 */ /* 0x000fe20008000000 */
[----:B------:R-:W-:-:S07]  /*02f0*/  MOV R4, R6 ;  /* 0x0000000600047202 */ /* 0x000fce0000000f00 */
.L_x_73:
[----:B-1----:R-:W1:Y:S08]  /*0300*/  LDC.64 R8, c[0x0][0x3a0] ;  /* 0x0000e800ff087b82 */ /* 0x002e700000000a00 */
[----:B------:R-:W2:Y:S08]  /*0310*/  LDC R14, c[0x0][0x384] ;  /* 0x0000e100ff0e7b82 */ /* 0x000eb00000000800 */
[----:B------:R-:W3:Y:S01]  /*0320*/  LDC.64 R10, c[0x0][0x390] ;  /* 0x0000e400ff0a7b82 */ /* 0x000ee20000000a00 */
[----:B-1----:R-:W-:-:S05]  /*0330*/  IMAD.WIDE R8, R4, 0x2, R8 ;  /* 0x0000000204087825 */ /* 0x002fca00078e0208 */
[----:B------:R-:W2:Y:S01]  /*0340*/  LDG.E.S16 R15, desc[UR10][R8.64] ;  /* 0x0000000a080f7981 */ /* 0x000ea2000c1e1700 */
[----:B------:R-:W-:Y:S02]  /*0350*/  MOV R12, UR8 ;  /* 0x00000008000c7c02 */ /* 0x000fe40008000f00 */
[----:B------:R-:W-:-:S03]  /*0360*/  MOV R13, UR9 ;  /* 0x00000009000d7c02 */ /* 0x000fc60008000f00 */
[----:B------:R-:W-:-:S04]  /*0370*/  IMAD.WIDE R12, R4, 0x4, R12 ;  /* 0x00000004040c7825 */ /* 0x000fc800078e020c */
[----:B--2---:R-:W-:-:S04]  /*0380*/  IMAD R15, R15, R14, UR4 ;  /* 0x000000040f0f7e24 */ /* 0x004fc8000f8e020e */
[----:B---3--:R-:W-:Y:S02]  /*0390*/  IMAD.WIDE R16, R15, 0x4, R10 ;  /* 0x000000040f107825 */ /* 0x008fe400078e020a */
[----:B------:R-:W2:Y:S04]  /*03a0*/  LDG.E R15, desc[UR10][R12.64+-0x10] ;  /* 0xfffff00a0c0f7981 */ /* 0x000ea8000c1e1900 */
[----:B------:R-:W2:Y:S02]  /*03b0*/  LDG.E R16, desc[UR10][R16.64] ;  /* 0x0000000a10107981 */ /* 0x000ea4000c1e1900 */
[----:B--2---:R-:W-:-:S05]  /*03c0*/  FFMA R15, R16, R15, R5 ;  /* 0x0000000f100f7223 */ /* 0x004fca0000000005 */
[----:B------:R1:W-:Y:S04]  /*03d0*/  STG.E desc[UR10][R2.64], R15 ;  /* 0x0000000f02007986 */ /* 0x0003e8000c10190a */
[----:B------:R-:W2:Y:S02]  /*03e0*/  LDG.E.S16 R5, desc[UR10][R8.64+0x2] ;  /* 0x0000020a08057981 */ /* 0x000ea4000c1e1700 */
[----:B--2---:R-:W-:-:S04]  /*03f0*/  IMAD R5, R5, R14, UR4 ;  /* 0x0000000405057e24 */ /* 0x004fc8000f8e020e */
[----:B------:R-:W-:Y:S02]  /*0400*/  IMAD.WIDE R18, R5, 0x4, R10 ;  /* 0x0000000405127825 */ /* 0x000fe400078e020a */
[----:B------:R-:W2:Y:S04]  /*0410*/  LDG.E R5, desc[UR10][R12.64+-0xc] ;  /* 0xfffff40a0c057981 */ /* 0x000ea8000c1e1900 */
[----:B------:R-:W2:Y:S02]  /*0420*/  LDG.E R18, desc[UR10][R18.64] ;  /* 0x0000000a12127981 */ /* 0x000ea4000c1e1900 */
[----:B--2---:R-:W-:-:S05]  /*0430*/  FFMA R5, R18, R5, R15 ;  /* 0x0000000512057223 */ /* 0x004fca000000000f */
[----:B------:R2:W-:Y:S04]  /*0440*/  STG.E desc[UR10][R2.64], R5 ;  /* 0x0000000502007986 */ /* 0x0005e8000c10190a */
[----:B------:R-:W3:Y:S04]  /*0450*/  LDG.E.S16 R21, desc[UR10][R8.64+0x4] ;  /* 0x0000040a08157981 */ /* 0x000ee8000c1e1700 */
[----:B-1----:R-:W4:Y:S01]  /*0460*/  LDG.E R15, desc[UR10][R12.64+-0x8] ;  /* 0xfffff80a0c0f7981 */ /* 0x002f22000c1e1900 */
[----:B---3--:R-:W-:-:S04]  /*0470*/  IMAD R17, R21, R14, UR4 ;  /* 0x0000000415117e24 */ /* 0x008fc8000f8e020e */
[----:B------:R-:W-:-:S06]  /*0480*/  IMAD.WIDE R16, R17, 0x4, R10 ;  /* 0x0000000411107825 */ /* 0x000fcc00078e020a */
[----:B------:R-:W4:Y:S02]  /*0490*/  LDG.E R16, desc[UR10][R16.64] ;  /* 0x0000000a10107981 */ /* 0x000f24000c1e1900 */
[----:B----4-:R-:W-:-:S05]  /*04a0*/  FFMA R15, R16, R15, R5 ;  /* 0x0000000f100f7223 */ /* 0x010fca0000000005 */
[----:B------:R1:W-:Y:S04]  /*04b0*/  STG.E desc[UR10][R2.64], R15 ;  /* 0x0000000f02007986 */ /* 0x0003e8000c10190a */
[----:B------:R-:W3:Y:S04]  /*04c0*/  LDG.E.S16 R21, desc[UR10][R8.64+0x6] ;  /* 0x0000060a08157981 */ /* 0x000ee8000c1e1700 */
[----:B--2---:R-:W2:Y:S01]  /*04d0*/  LDG.E R5, desc[UR10][R12.64+-0x4] ;  /* 0xfffffc0a0c057981 */ /* 0x004ea2000c1e1900 */
[----:B---3--:R-:W-:-:S04]  /*04e0*/  IMAD R19, R21, R14, UR4 ;  /* 0x0000000415137e24 */ /* 0x008fc8000f8e020e */
[----:B------:R-:W-:-:S06]  /*04f0*/  IMAD.WIDE R18, R19, 0x4, R10 ;  /* 0x0000000413127825 */ /* 0x000fcc00078e020a */
        /* <DEDUP_REMOVED lines=28> */
[----:B------:R-:W2:Y:S01]  /*06c0*/  LDG.E R10, desc[UR10][R10.64] ;  /* 0x0000000a0a0a7981 */ /* 0x000ea2000c1e1900 */
[----:B------:R-:W-:-:S04]  /*06d0*/  UIADD3 UR5, UPT, UPT, UR5, 0x8, URZ ;  /* 0x0000000805057890 */ /* 0x000fc8000fffe0ff */
[----:B------:R-:W-:Y:S01]  /*06e0*/  UISETP.NE.AND UP0, UPT, UR5, URZ, UPT ;  /* 0x000000ff0500728c */ /* 0x000fe2000bf05270 */
[----:B------:R-:W-:Y:S01]  /*06f0*/  IADD3 R4, PT, PT, R4, 0x8, RZ ;  /* 0x0000000804047810 */ /* 0x000fe20007ffe0ff */
[----:B--2---:R-:W-:-:S05]  /*0700*/  FFMA R5, R10, R5, R15 ;  /* 0x000000050a057223 */ /* 0x004fca000000000f */
[----:B------:R1:W-:Y:S02]  /*0710*/  STG.E desc[UR10][R2.64], R5 ;  /* 0x0000000502007986 */ /* 0x0003e4000c10190a */
[----:B------:R-:W-:Y:S05]  /*0720*/  BRA.U UP0, `(.L_x_73) ;  /* 0xfffffff900f47547 */ /* 0x000fea000b83ffff */
[----:B------:R-:W-:-:S05]  /*0730*/  UMOV UR5, UR7 ;  /* 0x0000000700057c82 */ /* 0x000fca0008000000 */
.L_x_72:
[----:B------:R-:W-:-:S09]  /*0740*/  UISETP.NE.AND UP0, UPT, UR13, URZ, UPT ;  /* 0x000000ff0d00728c */ /* 0x000fd2000bf05270 */
[----:B------:R-:W-:Y:S05]  /*0750*/  BRA.U !UP0, `(.L_x_74) ;  /* 0x0000000508447547 */ /* 0x000fea000b800000 */
[----:B------:R-:W-:Y:S02]  /*0760*/  UIADD3 UR14, UPT, UPT, UR13, -0x1, URZ ;  /* 0xffffffff0d0e7890 */ /* 0x000fe4000fffe0ff */
[----:B------:R-:W-:Y:S02]  /*0770*/  UISETP.NE.AND UP1, UPT, UR6, URZ, UPT ;  /* 0x000000ff0600728c */ /* 0x000fe4000bf25270 */
[----:B------:R-:W-:-:S09]  /*0780*/  UISETP.GE.U32.AND UP0, UPT, UR14, 0x3, UPT ;  /* 0x000000030e00788c */ /* 0x000fd2000bf06070 */
[----:B------:R-:W-:Y:S05]  /*0790*/  BRA.U !UP0, `(.L_x_75) ;  /* 0x0000000108907547 */ /* 0x000fea000b800000 */
[----:B------:R-:W2:Y:S01]  /*07a0*/  LDC.64 R8, c[0x0][0x3a0] ;  /* 0x0000e800ff087b82 */ /* 0x000ea20000000a00 */
[----:B-1----:R-:W-:-:S07]  /*07b0*/  IADD3 R15, PT, PT, R6, UR5, RZ ;  /* 0x00000005060f7c10 */ /* 0x002fce000fffe0ff */
[----:B------:R-:W1:Y:S08]  /*07c0*/  LDC R21, c[0x0][0x384] ;  /* 0x0000e100ff157b82 */ /* 0x000e700000000800 */
[----:B------:R-:W3:Y:S01]  /*07d0*/  LDC.64 R12, c[0x0][0x398] ;  /* 0x0000e600ff0c7b82 */ /* 0x000ee20000000a00 */
[----:B--2---:R-:W-:-:S07]  /*07e0*/  IMAD.WIDE R8, R15, 0x2, R8 ;  /* 0x000000020f087825 */ /* 0x004fce00078e0208 */
[----:B------:R-:W2:Y:S01]  /*07f0*/  LDC.64 R10, c[0x0][0x390] ;  /* 0x0000e400ff0a7b82 */ /* 0x000ea20000000a00 */
[----:B------:R-:W1:Y:S01]  /*0800*/  LDG.E.S16 R4, desc[UR10][R8.64] ;  /* 0x0000000a08047981 */ /* 0x000e62000c1e1700 */
[----:B---3--:R-:W-:-:S04]  /*0810*/  IMAD.WIDE R12, R15, 0x4, R12 ;  /* 0x000000040f0c7825 */ /* 0x008fc800078e020c */
[----:B-1----:R-:W-:Y:S02]  /*0820*/  IMAD R17, R4, R21, UR4 ;  /* 0x0000000404117e24 */ /* 0x002fe4000f8e0215 */
[----:B------:R-:W3:Y:S02]  /*0830*/  LDG.E R4, desc[UR10][R12.64] ;  /* 0x0000000a0c047981 */ /* 0x000ee4000c1e1900 */
[----:B--2---:R-:W-:-:S06]  /*0840*/  IMAD.WIDE R14, R17, 0x4, R10 ;  /* 0x00000004110e7825 */ /* 0x004fcc00078e020a */
[----:B------:R-:W3:Y:S02]  /*0850*/  LDG.E R14, desc[UR10][R14.64] ;  /* 0x0000000a0e0e7981 */ /* 0x000ee4000c1e1900 */
[----:B---3--:R-:W-:-:S05]  /*0860*/  FFMA R17, R14, R4, R5 ;  /* 0x000000040e117223 */ /* 0x008fca0000000005 */
[----:B------:R1:W-:Y:S04]  /*0870*/  STG.E desc[UR10][R2.64], R17 ;  /* 0x0000001102007986 */ /* 0x0003e8000c10190a */
[----:B------:R-:W2:Y:S04]  /*0880*/  LDG.E.S16 R4, desc[UR10][R8.64+0x2] ;  /* 0x0000020a08047981 */ /* 0x000ea8000c1e1700 */
[----:B------:R-:W3:Y:S01]  /*0890*/  LDG.E R16, desc[UR10][R12.64+0x4] ;  /* 0x0000040a0c107981 */ /* 0x000ee2000c1e1900 */
[----:B--2---:R-:W-:-:S04]  /*08a0*/  IMAD R5, R4, R21, UR4 ;  /* 0x0000000404057e24 */ /* 0x004fc8000f8e0215 */
[----:B------:R-:W-:-:S06]  /*08b0*/  IMAD.WIDE R4, R5, 0x4, R10 ;  /* 0x0000000405047825 */ /* 0x000fcc00078e020a */
[----:B------:R-:W3:Y:S02]  /*08c0*/  LDG.E R4, desc[UR10][R4.64] ;  /* 0x0000000a04047981 */ /* 0x000ee4000c1e1900 */
[----:B---3--:R-:W-:-:S05]  /*08d0*/  FFMA R19, R4, R16, R17 ;  /* 0x0000001004137223 */ /* 0x008fca0000000011 */
[----:B------:R2:W-:Y:S04]  /*08e0*/  STG.E desc[UR10][R2.64], R19 ;  /* 0x0000001302007986 */ /* 0x0005e8000c10190a */
[----:B------:R-:W3:Y:S02]  /*08f0*/  LDG.E.S16 R16, desc[UR10][R8.64+0x4] ;  /* 0x0000040a08107981 */ /* 0x000ee4000c1e1700 */
[----:B---3--:R-:W-:Y:S02]  /*0900*/  IMAD R15, R16, R21, UR4 ;  /* 0x00000004100f7e24 */ /* 0x008fe4000f8e0215 */
[----:B------:R-:W1:Y:S02]  /*0910*/  LDG.E R16, desc[UR10][R12.64+0x8] ;  /* 0x0000080a0c107981 */ /* 0x000e64000c1e1900 */
[----:B------:R-:W-:-:S06]  /*0920*/  IMAD.WIDE R14, R15, 0x4, R10 ;  /* 0x000000040f0e7825 */ /* 0x000fcc00078e020a */
[----:B------:R-:W1:Y:S02]  /*0930*/  LDG.E R14, desc[UR10][R14.64] ;  /* 0x0000000a0e0e7981 */ /* 0x000e64000c1e1900 */
[----:B-1----:R-:W-:-:S05]  /*0940*/  FFMA R17, R14, R16, R19 ;  /* 0x000000100e117223 */ /* 0x002fca0000000013 */
[----:B------:R2:W-:Y:S04]  /*0950*/  STG.E desc[UR10][R2.64], R17 ;  /* 0x0000001102007986 */ /* 0x0005e8000c10190a */
[----:B------:R-:W3:Y:S02]  /*0960*/  LDG.E.S16 R16, desc[UR10][R8.64+0x6] ;  /* 0x0000060a08107981 */ /* 0x000ee4000c1e1700 */
[----:B---3--:R-:W-:-:S04]  /*0970*/  IMAD R5, R16, R21, UR4 ;  /* 0x0000000410057e24 */ /* 0x008fc8000f8e0215 */
[----:B------:R-:W-:Y:S02]  /*0980*/  IMAD.WIDE R10, R5, 0x4, R10 ;  /* 0x00000004050a7825 */ /* 0x000fe400078e020a */
[----:B------:R-:W3:Y:S04]  /*0990*/  LDG.E R5, desc[UR10][R12.64+0xc] ;  /* 0x00000c0a0c057981 */ /* 0x000ee8000c1e1900 */
[----:B------:R-:W3:Y:S01]  /*09a0*/  LDG.E R10, desc[UR10][R10.64] ;  /* 0x0000000a0a0a7981 */ /* 0x000ee2000c1e1900 */
[----:B------:R-:W-:Y:S01]  /*09b0*/  UIADD3 UR5, UPT, UPT, UR5, 0x4, URZ ;  /* 0x0000000405057890 */ /* 0x000fe2000fffe0ff */
[----:B---3--:R-:W-:-:S05]  /*09c0*/  FFMA R5, R10, R5, R17 ;  /* 0x000000050a057223 */ /* 0x008fca0000000011 */
[----:B------:R2:W-:Y:S06]  /*09d0*/  STG.E desc[UR10][R2.64], R5 ;  /* 0x0000000502007986 */ /* 0x0005ec000c10190a */
.L_x_75:
[----:B------:R-:W-:Y:S05]  /*09e0*/  BRA.U !UP1, `(.L_x_74) ;  /* 0x0000000109a07547 */ /* 0x000fea000b800000 */
[----:B------:R-:W-:Y:S02]  /*09f0*/  UISETP.NE.AND UP0, UPT, UR6, 0x1, UPT ;  /* 0x000000010600788c */ /* 0x000fe4000bf05270 */
[----:B------:R-:W-:-:S07]  /*0a00*/  ULOP3.LUT UP1, URZ, UR15, 0x1, URZ, 0xc0, !UPT ;  /* 0x000000010fff7892 */ /* 0x000fce000f82c0ff */
[----:B------:R-:W-:Y:S05]  /*0a10*/  BRA.U !UP0, `(.L_x_76) ;  /* 0x0000000108587547 */ /* 0x000fea000b800000 */
[----:B------:R-:W3:Y:S01]  /*0a20*/  LDC.64 R8, c[0x0][0x3a0] ;  /* 0x0000e800ff087b82 */ /* 0x000ee20000000a00 */
[----:B-1----:R-:W-:-:S07]  /*0a30*/  IADD3 R15, PT, PT, R6, UR5, RZ ;  /* 0x00000005060f7c10 */ /* 0x002fce000fffe0ff */
[----:B--2---:R-:W1:Y:S08]  /*0a40*/  LDC R19, c[0x0][0x384] ;  /* 0x0000e100ff137b82 */ /* 0x004e700000000800 */
[----:B------:R-:W2:Y:S01]  /*0a50*/  LDC.64 R10, c[0x0][0x390] ;  /* 0x0000e400ff0a7b82 */ /* 0x000ea20000000a00 */
[----:B---3--:R-:W-:-:S07]  /*0a60*/  IMAD.WIDE R12, R15, 0x2, R8 ;  /* 0x000000020f0c7825 */ /* 0x008fce00078e0208 */
[----:B------:R-:W3:Y:S01]  /*0a70*/  LDC.64 R8, c[0x0][0x398] ;  /* 0x0000e600ff087b82 */ /* 0x000ee20000000a00 */
        /* <DEDUP_REMOVED lines=8> */
[----:B------:R-:W2:Y:S02]  /*0b00*/  LDG.E.S16 R12, desc[UR10][R12.64+0x2] ;  /* 0x0000020a0c0c7981 */ /* 0x000ea4000c1e1700 */
[----:B--2---:R-:W-:-:S04]  /*0b10*/  IMAD R5, R12, R19, UR4 ;  /* 0x000000040c057e24 */ /* 0x004fc8000f8e0213 */
[----:B------:R-:W-:Y:S02]  /*0b20*/  IMAD.WIDE R10, R5, 0x4, R10 ;  /* 0x00000004050a7825 */ /* 0x000fe400078e020a */
[----:B------:R-:W2:Y:S04]  /*0b30*/  LDG.E R5, desc[UR10][R14.64+0x4] ;  /* 0x0000040a0e057981 */ /* 0x000ea8000c1e1900 */
[----:B------:R-:W2:Y:S01]  /*0b40*/  LDG.E R10, desc[UR10][R10.64] ;  /* 0x0000000a0a0a7981 */ /* 0x000ea2000c1e1900 */
[----:B------:R-:W-:Y:S01]  /*0b50*/  UIADD3 UR5, UPT, UPT, UR5, 0x2, URZ ;  /* 0x0000000205057890 */ /* 0x000fe2000fffe0ff */
[----:B--2---:R-:W-:-:S05]  /*0b60*/  FFMA R5, R10, R5, R17 ;  /* 0x000000050a057223 */ /* 0x004fca0000000011 */
[----:B------:R3:W-:Y:S06]  /*0b70*/  STG.E desc[UR10][R2.64], R5 ;  /* 0x0000000502007986 */ /* 0x0007ec000c10190a */
.L_x_76:
[----:B------:R-:W-:Y:S05]  /*0b80*/  BRA.U !UP1, `(.L_x_74) ;  /* 0x0000000109387547 */ /* 0x000fea000b800000 */
[----:B------:R-:W4:Y:S01]  /*0b90*/  LDC.64 R8, c[0x0][0x3a0] ;  /* 0x0000e800ff087b82 */ /* 0x000f220000000a00 */
[----:B-1----:R-:W-:-:S07]  /*0ba0*/  IADD3 R15, PT, PT, R6, UR5, RZ ;  /* 0x00000005060f7c10 */ /* 0x002fce000fffe0ff */
[----:B--23--:R-:W1:Y:S08]  /*0bb0*/  LDC R17, c[0x0][0x384] ;  /* 0x0000e100ff117b82 */ /* 0x00ce700000000800 */
[----:B------:R-:W2:Y:S01]  /*0bc0*/  LDC.64 R12, c[0x0][0x398] ;  /* 0x0000e600ff0c7b82 */ /* 0x000ea20000000a00 */
[----:B----4-:R-:W-:-:S07]  /*0bd0*/  IMAD.WIDE R8, R15, 0x2, R8 ;  /* 0x000000020f087825 */ /* 0x010fce00078e0208 */
[----:B------:R-:W3:Y:S01]  /*0be0*/  LDC.64 R10, c[0x0][0x390] ;  /* 0x0000e400ff0a7b82 */ /* 0x000ee20000000a00 */
[----:B------:R-:W1:Y:S01]  /*0bf0*/  LDG.E.S16 R8, desc[UR10][R8.64] ;  /* 0x0000000a08087981 */ /* 0x000e62000c1e1700 */
[----:B--2---:R-:W-:-:S06]  /*0c00*/  IMAD.WIDE R12, R15, 0x4, R12 ;  /* 0x000000040f0c7825 */ /* 0x004fcc00078e020c */
[----:B------:R-:W2:Y:S01]  /*0c10*/  LDG.E R12, desc[UR10][R12.64] ;  /* 0x0000000a0c0c7981 */ /* 0x000ea2000c1e1900 */
[----:B-1----:R-:W-:-:S04]  /*0c20*/  IMAD R17, R8, R17, UR4 ;  /* 0x0000000408117e24 */ /* 0x002fc8000f8e0211 */
[----:B---3--:R-:W-:-:S06]  /*0c30*/  IMAD.WIDE R10, R17, 0x4, R10 ;  /* 0x00000004110a7825 */ /* 0x008fcc00078e020a */
[----:B------:R-:W2:Y:S02]  /*0c40*/  LDG.E R10, desc[UR10][R10.64] ;  /* 0x0000000a0a0a7981 */ /* 0x000ea4000c1e1900 */
[----:B--2---:R-:W-:-:S05]  /*0c50*/  FFMA R5, R10, R12, R5 ;  /* 0x0000000c0a057223 */ /* 0x004fca0000000005 */
[----:B------:R4:W-:Y:S02]  /*0c60*/  STG.E desc[UR10][R2.64], R5 ;  /* 0x0000000502007986 */ /* 0x0009e4000c10190a */
.L_x_74:
[----:B01234-:R-:W0:Y:S01]  /*0c70*/  MUFU.RCP R3, R0 ;  /* 0x0000000000037308 */ /* 0x01fe220000001000 */
        /* <DEDUP_REMOVED lines=8> */
[----:B------:R-:W-:Y:S02]  /*0d00*/  MOV R2, R5 ;  /* 0x0000000500027202 */ /* 0x000fe40000000f00 */
[----:B------:R-:W-:-:S07]  /*0d10*/  MOV R8, 0xd30 ;  /* 0x00000d3000087802 */ /* 0x000fce0000000f00 */
[----:B------:R-:W-:Y:S05]  /*0d20*/  CALL.REL.NOINC `($__internal_5_$__cuda_sm3x_div_rn_noftz_f32_slowpath) ;  /* 0x0000006800287944 */ /* 0x000fea0003c00000 */
[----:B------:R-:W-:-:S07]  /*0d30*/  MOV R3, R2 ;  /* 0x0000000200037202 */ /* 0x000fce0000000f00 */
.L_x_78:
[----:B------:R-:W-:Y:S05]  /*0d40*/  BSYNC.RECONVERGENT B0 ;  /* 0x0000000000007941 */ /* 0x000fea0003800200 */
.L_x_77:
[----:B------:R-:W0:Y:S01]  /*0d50*/  LDCU UR5, c[0x0][0x384] ;  /* 0x00007080ff0577ac */ /* 0x000e220008000800 */
[----:B------:R-:W-:Y:S01]  /*0d60*/  FADD R38, R3, R38 ;  /* 0x0000002603267221 */ /* 0x000fe20000000000 */
[----:B------:R-:W-:-:S04]  /*0d70*/  UIADD3 UR4, UPT, UPT, UR4, 0x1, URZ ;  /* 0x0000000104047890 */ /* 0x000fc8000fffe0ff */
[----:B0-----:R-:W-:-:S09]  /*0d80*/  UISETP.NE.AND UP0, UPT, UR4, UR5, UPT ;  /* 0x000000050400728c */ /* 0x001fd2000bf05270 */
[----:B------:R-:W-:Y:S05]  /*0d90*/  BRA.U !UP0, `(.L_x_67) ;  /* 0x0000005108287547 */ /* 0x000fea000b800000 */
[----:B------:R-:W-:Y:S05]  /*0da0*/  BRA `(.L_x_79) ;  /* 0xfffffff400247947 */ /* 0x000fea000383ffff */
.L_x_71:
[----:B------:R-:W-:Y:S01]  /*0db0*/  UIADD3 UR4, UPT, UPT, UR5, -0x1, URZ ;  /* 0xffffffff05047890 */ /* 0x000fe2000fffe0ff */
[----:B------:R-:W-:Y:S01]  /*0dc0*/  HFMA2 R38, -RZ, RZ, 0, 0 ;  /* 0x00000000ff267431 */ /* 0x000fe200000001ff */
[----:B------:R-:W-:Y:S02]  /*0dd0*/  ULOP3.LUT UR6, UR5, 0x7, URZ, 0xc0, !UPT ;  /* 0x0000000705067892 */ /* 0x000fe4000f8ec0ff */
[----:B------:R-:W-:-:S03]  /*0de0*/  UISETP.GE.U32.AND UP0, UPT, UR4, 0x7, UPT ;  /* 0x000000070400788c */ /* 0x000fc6000bf06070 */
[----:B------:R-:W-:-:S06]  /*0df0*/  UMOV UR4, URZ ;  /* 0x000000ff00047c82 */ /* 0x000fcc0008000000 */
[----:B------:R-:W-:Y:S05]  /*0e00*/  BRA.U !UP0, `(.L_x_80) ;  /* 0x0000000108947547 */ /* 0x000fea000b800000 */
[----:B------:R-:W0:Y:S01]  /*0e10*/  MUFU.RCP R3, R0 ;  /* 0x0000000000037308 */ /* 0x000e220000001000 */
[----:B------:R-:W-:Y:S01]  /*0e20*/  ULOP3.LUT UR4, UR5, 0x7ffffff8, URZ, 0xc0, !UPT ;  /* 0x7ffffff805047892 */ /* 0x000fe2000f8ec0ff */
[----:B------:R-:W-:-:S06]  /*0e30*/  MOV R38, RZ ;  /* 0x000000ff00267202 */ /* 0x000fcc0000000f00 */
[----:B------:R-:W1:Y:S01]  /*0e40*/  FCHK P0, RZ, R0 ;  /* 0x00000000ff007302 */ /* 0x000e620000000000 */
[----:B0-----:R-:W-:-:S04]  /*0e50*/  FFMA R2, -R0, R3, 1 ;  /* 0x3f80000000027423 */ /* 0x001fc80000000103 */
[----:B------:R-:W-:-:S04]  /*0e60*/  FFMA R4, R3, R2, R3 ;  /* 0x0000000203047223 */ /* 0x000fc80000000003 */
[----:B------:R-:W-:-:S04]  /*0e70*/  FFMA R3, RZ, R4, RZ ;  /* 0x00000004ff037223 */ /* 0x000fc800000000ff */
[----:B------:R-:W-:-:S04]  /*0e80*/  FFMA R2, -R0, R3, RZ ;  /* 0x0000000300027223 */ /* 0x000fc800000001ff */
[----:B------:R-:W-:Y:S01]  /*0e90*/  FFMA R9, R4, R2, R3 ;  /* 0x0000000204097223 */ /* 0x000fe20000000003 */
[----:B-1----:R-:W-:Y:S06]  /*0ea0*/  @!P0 BRA `(.L_x_81) ;  /* 0x0000000000108947 */ /* 0x002fec0003800000 */
[----:B------:R-:W-:Y:S01]  /*0eb0*/  HFMA2 R2, -RZ, RZ, 0, 0 ;  /* 0x00000000ff027431 */ /* 0x000fe200000001ff */
[----:B------:R-:W-:-:S07]  /*0ec0*/  MOV R8, 0xee0 ;  /* 0x00000ee000087802 */ /* 0x000fce0000000f00 */
[----:B------:R-:W-:Y:S05]  /*0ed0*/  CALL.REL.NOINC `($__internal_5_$__cuda_sm3x_div_rn_noftz_f32_slowpath) ;  /* 0x0000006400bc7944 */ /* 0x000fea0003c00000 */
[----:B------:R-:W-:-:S07]  /*0ee0*/  MOV R9, R2 ;  /* 0x0000000200097202 */ /* 0x000fce0000000f00 */
.L_x_81:
[----:B------:R-:W0:Y:S01]  /*0ef0*/  LDC.64 R4, c[0x0][0x3d0] ;  /* 0x0000f400ff047b82 */ /* 0x000e220000000a00 */
[----:B------:R-:W-:-:S05]  /*0f00*/  UMOV UR5, URZ ;  /* 0x000000ff00057c82 */ /* 0x000fca0008000000 */
.L_x_82:
[----:B-1----:R-:W-:Y:S01]  /*0f10*/  IADD3 R3, PT, PT, R7, UR5, RZ ;  /* 0x0000000507037c10 */ /* 0x002fe2000fffe0ff */
[----:B------:R-:W-:Y:S01]  /*0f20*/  FADD R38, R9, R38 ;  /* 0x0000002609267221 */ /* 0x000fe20000000000 */
[----:B------:R-:W-:-:S03]  /*0f30*/  UIADD3 UR5, UPT, UPT, UR5, 0x8, URZ ;  /* 0x0000000805057890 */ /* 0x000fc6000fffe0ff */
[----:B0-----:R-:W-:-:S04]  /*0f40*/  IMAD.WIDE R2, R3, 0x4, R4 ;  /* 0x0000000403027825 */ /* 0x001fc800078e0204 */
[----:B------:R-:W-:Y:S01]  /*0f50*/  FADD R38, R38, R9 ;  /* 0x0000000926267221 */ /* 0x000fe20000000000 */
[----:B------:R-:W-:-:S03]  /*0f60*/  UISETP.NE.AND UP0, UPT, UR5, UR4, UPT ;  /* 0x000000040500728c */ /* 0x000fc6000bf05270 */
[--C-:B------:R-:W-:Y:S01]  /*0f70*/  FADD R38, R38, R9.reuse ;  /* 0x0000000926267221 */ /* 0x100fe20000000000 */
[----:B------:R1:W-:Y:S03]  /*0f80*/  STG.E desc[UR10][R2.64], RZ ;  /* 0x000000ff02007986 */ /* 0x0003e6000c10190a */
        /* <DEDUP_REMOVED lines=8> */
[----:B------:R-:W-:Y:S01]  /*1010*/  FADD R38, R38, R9 ;  /* 0x0000000926267221 */ /* 0x000fe20000000000 */
[----:B------:R1:W-:Y:S04]  /*1020*/  STG.E desc[UR10][R2.64+0x14], RZ ;  /* 0x000014ff02007986 */ /* 0x0003e8000c10190a */
[----:B------:R1:W-:Y:S04]  /*1030*/  STG.E desc[UR10][R2.64+0x18], RZ ;  /* 0x000018ff02007986 */ /* 0x0003e8000c10190a */
[----:B------:R1:W-:Y:S01]  /*1040*/  STG.E desc[UR10][R2.64+0x1c], RZ ;  /* 0x00001cff02007986 */ /* 0x0003e2000c10190a */
[----:B------:R-:W-:Y:S05]  /*1050*/  BRA.U UP0, `(.L_x_82) ;  /* 0xfffffffd00ac7547 */ /* 0x000fea000b83ffff */
.L_x_80:
[----:B------:R-:W-:-:S09]  /*1060*/  UISETP.NE.AND UP0, UPT, UR6, URZ, UPT ;  /* 0x000000ff0600728c */ /* 0x000fd2000bf05270 */
[----:B------:R-:W-:Y:S05]  /*1070*/  BRA.U !UP0, `(.L_x_67) ;  /* 0x0000004d08707547 */ /* 0x000fea000b800000 */
[----:B------:R-:W0:Y:S01]  /*1080*/  LDCU UR5, c[0x0][0x384] ;  /* 0x00007080ff0577ac */ /* 0x000e220008000800 */
[----:B------:R-:W-:Y:S02]  /*1090*/  UISETP.GE.U32.AND UP0, UPT, UR6, 0x4, UPT ;  /* 0x000000040600788c */ /* 0x000fe4000bf06070 */
[----:B0-----:R-:W-:-:S07]  /*10a0*/  ULOP3.LUT UR5, UR5, 0x3, URZ, 0xc0, !UPT ;  /* 0x0000000305057892 */ /* 0x001fce000f8ec0ff */
[----:B------:R-:W-:Y:S05]  /*10b0*/  BRA.U !UP0, `(.L_x_83) ;  /* 0x0000000108607547 */ /* 0x000fea000b800000 */
[----:B------:R-:W0:Y:S01]  /*10c0*/  LDC.64 R4, c[0x0][0x3d0] ;  /* 0x0000f400ff047b82 */ /* 0x000e220000000a00 */
[----:B------:R-:W2:Y:S01]  /*10d0*/  MUFU.RCP R9, R0 ;  /* 0x0000000000097308 */ /* 0x000ea20000001000 */
[----:B-1----:R-:W-:-:S07]  /*10e0*/  IADD3 R3, PT, PT, R7, UR4, RZ ;  /* 0x0000000407037c10 */ /* 0x002fce000fffe0ff */
[----:B------:R-:W1:Y:S01]  /*10f0*/  FCHK P0, RZ, R0 ;  /* 0x00000000ff007302 */ /* 0x000e620000000000 */
[----:B--2---:R-:W-:-:S04]  /*1100*/  FFMA R2, -R0, R9, 1 ;  /* 0x3f80000000027423 */ /* 0x004fc80000000109 */
[----:B------:R-:W-:Y:S01]  /*1110*/  FFMA R2, R9, R2, R9 ;  /* 0x0000000209027223 */ /* 0x000fe20000000009 */
[----:B0-----:R-:W-:-:S04]  /*1120*/  IMAD.WIDE R4, R3, 0x4, R4 ;  /* 0x0000000403047825 */ /* 0x001fc800078e0204 */
[----:B------:R-:W-:Y:S01]  /*1130*/  FFMA R3, RZ, R2, RZ ;  /* 0x00000002ff037223 */ /* 0x000fe200000000ff */
[----:B------:R0:W-:Y:S03]  /*1140*/  STG.E desc[UR10][R4.64], RZ ;  /* 0x000000ff04007986 */ /* 0x0001e6000c10190a */
[----:B------:R-:W-:-:S04]  /*1150*/  FFMA R6, -R0, R3, RZ ;  /* 0x0000000300067223 */ /* 0x000fc800000001ff */
[----:B------:R-:W-:Y:S01]  /*1160*/  FFMA R3, R2, R6, R3 ;  /* 0x0000000602037223 */ /* 0x000fe20000000003 */
[----:B-1----:R-:W-:Y:S06]  /*1170*/  @!P0 BRA `(.L_x_84) ;  /* 0x0000000000108947 */ /* 0x002fec0003800000 */
[----:B------:R-:W-:Y:S01]  /*1180*/  HFMA2 R2, -RZ, RZ, 0, 0 ;  /* 0x00000000ff027431 */ /* 0x000fe200000001ff */
[----:B------:R-:W-:-:S07]  /*1190*/  MOV R8, 0x11b0 ;  /* 0x000011b000087802 */ /* 0x000fce0000000f00 */
[----:B0-----:R-:W-:Y:S05]  /*11a0*/  CALL.REL.NOINC `($__internal_5_$__cuda_sm3x_div_rn_noftz_f32_slowpath) ;  /* 0x0000006400087944 */ /* 0x001fea0003c00000 */
[----:B------:R-:W-:-:S07]  /*11b0*/  MOV R3, R2 ;  /* 0x0000000200037202 */ /* 0x000fce0000000f00 */
.L_x_84:
[----:B------:R2:W-:Y:S01]  /*11c0*/  STG.E desc[UR10][R4.64+0x4], RZ ;  /* 0x000004ff04007986 */ /* 0x0005e2000c10190a */
[--C-:B------:R-:W-:Y:S01]  /*11d0*/  FADD R38, R38, R3.reuse ;  /* 0x0000000326267221 */ /* 0x100fe20000000000 */
[----:B------:R-:W-:Y:S02]  /*11e0*/  UIADD3 UR4, UPT, UPT, UR4, 0x4, URZ ;  /* 0x0000000404047890 */ /* 0x000fe4000fffe0ff */
[----:B------:R2:W-:Y:S01]  /*11f0*/  STG.E desc[UR10][R4.64+0x8], RZ ;  /* 0x000008ff04007986 */ /* 0x0005e2000c10190a */
[----:B------:R-:W-:-:S03]  /*1200*/  FADD R38, R38, R3 ;  /* 0x0000000326267221 */ /* 0x000fc60000000000 */
[----:B------:R2:W-:Y:S01]  /*1210*/  STG.E desc[UR10][R4.64+0xc], RZ ;  /* 0x00000cff04007986 */ /* 0x0005e2000c10190a */
[----:B------:R-:W-:-:S04]  /*1220*/  FADD R38, R38, R3 ;  /* 0x0000000326267221 */ /* 0x000fc80000000000 */
[----:B------:R-:W-:-:S07]  /*1230*/  FADD R38, R38, R3 ;  /* 0x0000000326267221 */ /* 0x000fce0000000000 */
.L_x_83:
[----:B------:R-:W-:-:S09]  /*1240*/  UISETP.NE.AND UP0, UPT, UR5, URZ, UPT ;  /* 0x000000ff0500728c */ /* 0x000fd2000bf05270 */
[----:B------:R-:W-:Y:S05]  /*1250*/  BRA.U !UP0, `(.L_x_67) ;  /* 0x0000004908f87547 */ /* 0x000fea000b800000 */
[----:B------:R-:W-:-:S09]  /*1260*/  UISETP.NE.AND UP0, UPT, UR5, 0x1, UPT ;  /* 0x000000010500788c */ /* 0x000fd2000bf05270 */
[----:B------:R-:W-:Y:S05]  /*1270*/  BRA.U !UP0, `(.L_x_85) ;  /* 0x0000000108507547 */ /* 0x000fea000b800000 */
[----:B0-2---:R-:W0:Y:S01]  /*1280*/  LDC.64 R4, c[0x0][0x3d0] ;  /* 0x0000f400ff047b82 */ /* 0x005e220000000a00 */
        /* <DEDUP_REMOVED lines=15> */
.L_x_86:
[----:B------:R3:W-:Y:S01]  /*1380*/  STG.E desc[UR10][R4.64+0x4], RZ ;  /* 0x000004ff04007986 */ /* 0x0007e2000c10190a */
[----:B------:R-:W-:Y:S01]  /*1390*/  FADD R38, R38, R3 ;  /* 0x0000000326267221 */ /* 0x000fe20000000000 */
[----:B------:R-:W-:-:S03]  /*13a0*/  UIADD3 UR4, UPT, UPT, UR4, 0x2, URZ ;  /* 0x0000000204047890 */ /* 0x000fc6000fffe0ff */
[----:B------:R-:W-:-:S09]  /*13b0*/  FADD R38, R38, R3 ;  /* 0x0000000326267221 */ /* 0x000fd20000000000 */
.L_x_85:
[----:B------:R-:W4:Y:S02]  /*13c0*/  LDCU UR5, c[0x0][0x384] ;  /* 0x00007080ff0577ac */ /* 0x000f240008000800 */
[----:B----4-:R-:W-:-:S04]  /*13d0*/  ULOP3.LUT UR5, UR5, 0x1, URZ, 0xc0, !UPT ;  /* 0x0000000105057892 */ /* 0x010fc8000f8ec0ff */
[----:B------:R-:W-:-:S09]  /*13e0*/  UISETP.NE.U32.AND UP0, UPT, UR5, 0x1, UPT ;  /* 0x000000010500788c */ /* 0x000fd2000bf05070 */
[----:B------:R-:W-:Y:S05]  /*13f0*/  BRA.U UP0, `(.L_x_67) ;  /* 0x0000004900907547 */ /* 0x000fea000b800000 */
[----:B-1----:R-:W1:Y:S01]  /*1400*/  LDC.64 R2, c[0x0][0x3d0] ;  /* 0x0000f400ff027b82 */ /* 0x002e620000000a00 */
[----:B0-23--:R-:W0:Y:S01]  /*1410*/  MUFU.RCP R5, R0 ;  /* 0x0000000000057308 */ /* 0x00de220000001000 */
[----:B------:R-:W-:-:S07]  /*1420*/  IADD3 R7, PT, PT, R7, UR4, RZ ;  /* 0x0000000407077c10 */ /* 0x000fce000fffe0ff */
[----:B------:R-:W2:Y:S01]  /*1430*/  FCHK P0, RZ, R0 ;  /* 0x00000000ff007302 */ /* 0x000ea20000000000 */
[----:B0-----:R-:W-:-:S04]  /*1440*/  FFMA R4, -R0, R5, 1 ;  /* 0x3f80000000047423 */ /* 0x001fc80000000105 */
[----:B------:R-:W-:Y:S01]  /*1450*/  FFMA R4, R5, R4, R5 ;  /* 0x0000000405047223 */ /* 0x000fe20000000005 */
[----:B-1----:R-:W-:-:S04]  /*1460*/  IMAD.WIDE R2, R7, 0x4, R2 ;  /* 0x0000000407027825 */ /* 0x002fc800078e0202 */
[----:B------:R-:W-:Y:S01]  /*1470*/  FFMA R5, RZ, R4, RZ ;  /* 0x00000004ff057223 */ /* 0x000fe200000000ff */
[----:B------:R0:W-:Y:S03]  /*1480*/  STG.E desc[UR10][R2.64], RZ ;  /* 0x000000ff02007986 */ /* 0x0001e6000c10190a */
[----:B------:R-:W-:-:S04]  /*1490*/  FFMA R6, -R0, R5, RZ ;  /* 0x0000000500067223 */ /* 0x000fc800000001ff */
[----:B------:R-:W-:Y:S01]  /*14a0*/  FFMA R5, R4, R6, R5 ;  /* 0x0000000604057223 */ /* 0x000fe20000000005 */
[----:B--2---:R-:W-:Y:S06]  /*14b0*/  @!P0 BRA `(.L_x_87) ;  /* 0x0000000000108947 */ /* 0x004fec0003800000 */
[----:B0-----:R-:W-:Y:S01]  /*14c0*/  HFMA2 R2, -RZ, RZ, 0, 0 ;  /* 0x00000000ff027431 */ /* 0x001fe200000001ff */
[----:B------:R-:W-:-:S07]  /*14d0*/  MOV R8, 0x14f0 ;  /* 0x000014f000087802 */ /* 0x000fce0000000f00 */
[----:B------:R-:W-:Y:S05]  /*14e0*/  CALL.REL.NOINC `($__internal_5_$__cuda_sm3x_div_rn_noftz_f32_slowpath) ;  /* 0x0000006000387944 */ /* 0x000fea0003c00000 */
[----:B------:R-:W-:-:S07]  /*14f0*/  MOV R5, R2 ;  /* 0x0000000200057202 */ /* 0x000fce0000000f00 */
.L_x_87:
[----:B------:R-:W-:Y:S01]  /*1500*/  FADD R38, R38, R5 ;  /* 0x0000000526267221 */ /* 0x000fe20000000000 */
[----:B------:R-:W-:Y:S06]  /*1510*/  BRA `(.L_x_67) ;  /* 0x0000004800487947 */ /* 0x000fec0003800000 */
.L_x_70:
        /* <DEDUP_REMOVED lines=20> */
.L_x_89:
[----:B------:R-:W0:Y:S01]  /*1660*/  LDCU.64 UR6, c[0x0][0x3d0] ;  /* 0x00007a00ff0677ac */ /* 0x000e220008000a00 */
[----:B------:R-:W-:Y:S01]  /*1670*/  MOV R9, R7 ;  /* 0x0000000700097202 */ /* 0x000fe20000000f00 */
[----:B------:R-:W-:Y:S02]  /*1680*/  UIADD3 UR8, UPT, UPT, -UR4, URZ, URZ ;  /* 0x000000ff04087290 */ /* 0x000fe4000fffe1ff */
[----:B0-----:R-:W-:-:S04]  /*1690*/  UIADD3 UR5, UP0, UPT, UR6, 0x10, URZ ;  /* 0x0000001006057890 */ /* 0x001fc8000ff1e0ff */
[----:B------:R-:W-:-:S12]  /*16a0*/  UIADD3.X UR6, UPT, UPT, URZ, UR7, URZ, UP0, !UPT ;  /* 0x00000007ff067290 */ /* 0x000fd800087fe4ff */
.L_x_90:
[----:B0-----:R-:W-:Y:S01]  /*16b0*/  MOV R2, UR5 ;  /* 0x0000000500027c02 */ /* 0x001fe20008000f00 */
[----:B------:R-:W-:Y:S01]  /*16c0*/  FADD R38, R5, R38 ;  /* 0x0000002605267221 */ /* 0x000fe20000000000 */
[----:B------:R-:W-:Y:S01]  /*16d0*/  MOV R3, UR6 ;  /* 0x0000000600037c02 */ /* 0x000fe20008000f00 */
[----:B------:R-:W-:Y:S02]  /*16e0*/  UIADD3 UR8, UPT, UPT, UR8, 0x8, URZ ;  /* 0x0000000808087890 */ /* 0x000fe4000fffe0ff */
[----:B------:R-:W-:Y:S01]  /*16f0*/  FADD R38, R38, R5 ;  /* 0x0000000526267221 */ /* 0x000fe20000000000 */
[----:B------:R-:W-:Y:S01]  /*1700*/  IMAD.WIDE R2, R9, 0x4, R2 ;  /* 0x0000000409027825 */ /* 0x000fe200078e0202 */
[----:B------:R-:W-:-:S03]  /*1710*/  UISETP.NE.AND UP0, UPT, UR8, URZ, UPT ;  /* 0x000000ff0800728c */ /* 0x000fc6000bf05270 */
[--C-:B------:R-:W-:Y:S01]  /*1720*/  FADD R38, R38, R5.reuse ;  /* 0x0000000526267221 */ /* 0x100fe20000000000 */
[----:B------:R-:W-:Y:S01]  /*1730*/  IADD3 R9, PT, PT, R9, 0x8, RZ ;  /* 0x0000000809097810 */ /* 0x000fe20007ffe0ff */
[----:B------:R0:W-:Y:S02]  /*1740*/  STG.E desc[UR10][R2.64+-0x10], RZ ;  /* 0xfffff0ff02007986 */ /* 0x0001e4000c10190a */
[--C-:B------:R-:W-:Y:S02]  /*1750*/  FADD R38, R38, R5.reuse ;  /* 0x0000000526267221 */ /* 0x100fe40000000000 */
[----:B------:R0:W-:Y:S02]  /*1760*/  STG.E desc[UR10][R2.64+-0xc], RZ ;  /* 0xfffff4ff02007986 */ /* 0x0001e4000c10190a */
[--C-:B------:R-:W-:Y:S02]  /*1770*/  FADD R38, R38, R5.reuse ;  /* 0x0000000526267221 */ /* 0x100fe40000000000 */
[----:B------:R0:W-:Y:S02]  /*1780*/  STG.E desc[UR10][R2.64+-0x8], RZ ;  /* 0xfffff8ff02007986 */ /* 0x0001e4000c10190a */
[----:B------:R-:W-:-:S02]  /*1790*/  FADD R38, R38, R5 ;  /* 0x0000000526267221 */ /* 0x000fc40000000000 */
[----:B------:R0:W-:Y:S02]  /*17a0*/  STG.E desc[UR10][R2.64+-0x4], RZ ;  /* 0xfffffcff02007986 */ /* 0x0001e4000c10190a */
[--C-:B------:R-:W-:Y:S02]  /*17b0*/  FADD R38, R38, R5.reuse ;  /* 0x0000000526267221 */ /* 0x100fe40000000000 */
[----:B------:R0:W-:Y:S02]  /*17c0*/  STG.E desc[UR10][R2.64], RZ ;  /* 0x000000ff02007986 */ /* 0x0001e4000c10190a */
[----:B------:R-:W-:Y:S02]  /*17d0*/  FADD R38, R38, R5 ;  /* 0x0000000526267221 */ /* 0x000fe40000000000 */
[----:B------:R0:W-:Y:S04]  /*17e0*/  STG.E desc[UR10][R2.64+0x4], RZ ;  /* 0x000004ff02007986 */ /* 0x0001e8000c10190a */
[----:B------:R0:W-:Y:S04]  /*17f0*/  STG.E desc[UR10][R2.64+0x8], RZ ;  /* 0x000008ff02007986 */ /* 0x0001e8000c10190a */
[----:B------:R0:W-:Y:S01]  /*1800*/  STG.E desc[UR10][R2.64+0xc], RZ ;  /* 0x00000cff02007986 */ /* 0x0001e2000c10190a */
[----:B------:R-:W-:Y:S05]  /*1810*/  BRA.U UP0, `(.L_x_90) ;  /* 0xfffffffd00a47547 */ /* 0x000fea000b83ffff */
.L_x_88:
[----:B------:R-:W-:-:S09]  /*1820*/  UISETP.NE.AND UP0, UPT, UR9, URZ, UPT ;  /* 0x000000ff0900728c */ /* 0x000fd2000bf05270 */
[----:B------:R-:W-:Y:S05]  /*1830*/  BRA.U !UP0, `(.L_x_67) ;  /* 0x0000004508807547 */ /* 0x000fea000b800000 */
[----:B------:R-:W1:Y:S01]  /*1840*/  LDCU UR5, c[0x0][0x384] ;  /* 0x00007080ff0577ac */ /* 0x000e620008000800 */
[----:B------:R-:W-:Y:S02]  /*1850*/  UISETP.GE.U32.AND UP0, UPT, UR9, 0x4, UPT ;  /* 0x000000040900788c */ /* 0x000fe4000bf06070 */
[----:B-1----:R-:W-:-:S07]  /*1860*/  ULOP3.LUT UR5, UR5, 0x3, URZ, 0xc0, !UPT ;  /* 0x0000000305057892 */ /* 0x002fce000f8ec0ff */
[----:B------:R-:W-:Y:S05]  /*1870*/  BRA.U !UP0, `(.L_x_91) ;  /* 0x0000000108607547 */ /* 0x000fea000b800000 */
[----:B------:R-:W1:Y:S01]  /*1880*/  LDC.64 R4, c[0x0][0x3d0] ;  /* 0x0000f400ff047b82 */ /* 0x000e620000000a00 */
[----:B------:R-:W2:Y:S01]  /*1890*/  MUFU.RCP R9, R0 ;  /* 0x0000000000097308 */ /* 0x000ea20000001000 */
[----:B0-----:R-:W-:-:S07]  /*18a0*/  IADD3 R3, PT, PT, R7, UR4, RZ ;  /* 0x0000000407037c10 */ /* 0x001fce000fffe0ff */
[----:B------:R-:W0:Y:S01]  /*18b0*/  FCHK P0, RZ, R0 ;  /* 0x00000000ff007302 */ /* 0x000e220000000000 */
[----:B--2---:R-:W-:-:S04]  /*18c0*/  FFMA R2, -R0, R9, 1 ;  /* 0x3f80000000027423 */ /* 0x004fc80000000109 */
[----:B------:R-:W-:Y:S01]  /*18d0*/  FFMA R2, R9, R2, R9 ;  /* 0x0000000209027223 */ /* 0x000fe20000000009 */
[----:B-1----:R-:W-:-:S04]  /*18e0*/  IMAD.WIDE R4, R3, 0x4, R4 ;  /* 0x0000000403047825 */ /* 0x002fc800078e0204 */
[----:B------:R-:W-:Y:S01]  /*18f0*/  FFMA R3, RZ, R2, RZ ;  /* 0x00000002ff037223 */ /* 0x000fe200000000ff */
[----:B------:R1:W-:Y:S03]  /*1900*/  STG.E desc[UR10][R4.64], RZ ;  /* 0x000000ff04007986 */ /* 0x0003e6000c10190a */
[----:B------:R-:W-:-:S04]  /*1910*/  FFMA R6, -R0, R3, RZ ;  /* 0x0000000300067223 */ /* 0x000fc800000001ff */
[----:B------:R-:W-:Y:S01]  /*1920*/  FFMA R3, R2, R6, R3 ;  /* 0x0000000602037223 */ /* 0x000fe20000000003 */
[----:B0-----:R-:W-:Y:S06]  /*1930*/  @!P0 BRA `(.L_x_92) ;  /* 0x0000000000108947 */ /* 0x001fec0003800000 */
[----:B------:R-:W-:Y:S01]  /*1940*/  HFMA2 R2, -RZ, RZ, 0, 0 ;  /* 0x00000000ff027431 */ /* 0x000fe200000001ff */
[----:B------:R-:W-:-:S07]  /*1950*/  MOV R8, 0x1970 ;  /* 0x0000197000087802 */ /* 0x000fce0000000f00 */
[----:B-1----:R-:W-:Y:S05]  /*1960*/  CALL.REL.NOINC `($__internal_5_$__cuda_sm3x_div_rn_noftz_f32_slowpath) ;  /* 0x0000005c00187944 */ /* 0x002fea0003c00000 */
[----:B------:R-:W-:-:S07]  /*1970*/  MOV R3, R2 ;  /* 0x0000000200037202 */ /* 0x000fce0000000f00 */
.L_x_92:
        /* <DEDUP_REMOVED lines=8> */
.L_x_91:
[----:B------:R-:W-:-:S09]  /*1a00*/  UISETP.NE.AND UP0, UPT, UR5, URZ, UPT ;  /* 0x000000ff0500728c */ /* 0x000fd2000bf05270 */
[----:B------:R-:W-:Y:S05]  /*1a10*/  BRA.U !UP0, `(.L_x_67) ;  /* 0x0000004508087547 */ /* 0x000fea000b800000 */
[----:B------:R-:W-:-:S09]  /*1a20*/  UISETP.NE.AND UP0, UPT, UR5, 0x1, UPT ;  /* 0x000000010500788c */ /* 0x000fd2000bf05270 */
[----:B------:R-:W-:Y:S05]  /*1a30*/  BRA.U !UP0, `(.L_x_93) ;  /* 0x0000000108507547 */ /* 0x000fea000b800000 */
[----:B-12---:R-:W1:Y:S01]  /*1a40*/  LDC.64 R4, c[0x0][0x3d0] ;  /* 0x0000f400ff047b82 */ /* 0x006e620000000a00 */
        /* <DEDUP_REMOVED lines=15> */
.L_x_94:
[----:B------:R3:W-:Y:S01]  /*1b40*/  STG.E desc[UR10][R4.64+0x4], RZ ;  /* 0x000004ff04007986 */ /* 0x0007e2000c10190a */
[----:B------:R-:W-:Y:S01]  /*1b50*/  FADD R38, R38, R3 ;  /* 0x0000000326267221 */ /* 0x000fe20000000000 */
[----:B------:R-:W-:-:S03]  /*1b60*/  UIADD3 UR4, UPT, UPT, UR4, 0x2, URZ ;  /* 0x0000000204047890 */ /* 0x000fc6000fffe0ff */
[----:B------:R-:W-:-:S09]  /*1b70*/  FADD R38, R38, R3 ;  /* 0x0000000326267221 */ /* 0x000fd20000000000 */
.L_x_93:
[----:B------:R-:W4:Y:S02]  /*1b80*/  LDCU UR5, c[0x0][0x384] ;  /* 0x00007080ff0577ac */ /* 0x000f240008000800 */
[----:B----4-:R-:W-:-:S04]  /*1b90*/  ULOP3.LUT UR5, UR5, 0x1, URZ, 0xc0, !UPT ;  /* 0x0000000105057892 */ /* 0x010fc8000f8ec0ff */
[----:B------:R-:W-:-:S09]  /*1ba0*/  UISETP.NE.U32.AND UP0, UPT, UR5, 0x1, UPT ;  /* 0x000000010500788c */ /* 0x000fd2000bf05070 */
[----:B------:R-:W-:Y:S05]  /*1bb0*/  BRA.U UP0, `(.L_x_67) ;  /* 0x0000004100a07547 */ /* 0x000fea000b800000 */
[----:B0-----:R-:W0:Y:S01]  /*1bc0*/  LDC.64 R2, c[0x0][0x3d0] ;  /* 0x0000f400ff027b82 */ /* 0x001e220000000a00 */
[----:B-123--:R-:W1:Y:S01]  /*1bd0*/  MUFU.RCP R5, R0 ;  /* 0x0000000000057308 */ /* 0x00ee620000001000 */
[----:B------:R-:W-:-:S07]  /*1be0*/  IADD3 R7, PT, PT, R7, UR4, RZ ;  /* 0x0000000407077c10 */ /* 0x000fce000fffe0ff */
[----:B------:R-:W2:Y:S01]  /*1bf0*/  FCHK P0, RZ, R0 ;  /* 0x00000000ff007302 */ /* 0x000ea20000000000 */
[----:B-1----:R-:W-:-:S04]  /*1c00*/  FFMA R4, -R0, R5, 1 ;  /* 0x3f80000000047423 */ /* 0x002fc80000000105 */
[----:B------:R-:W-:Y:S01]  /*1c10*/  FFMA R4, R5, R4, R5 ;  /* 0x0000000405047223 */ /* 0x000fe20000000005 */
[----:B0-----:R-:W-:-:S04]  /*1c20*/  IMAD.WIDE R2, R7, 0x4, R2 ;  /* 0x0000000407027825 */ /* 0x001fc800078e0202 */
        /* <DEDUP_REMOVED lines=9> */
.L_x_95:
[----:B------:R-:W-:Y:S01]  /*1cc0*/  FADD R38, R38, R5 ;  /* 0x0000000526267221 */ /* 0x000fe20000000000 */
[----:B------:R-:W-:Y:S06]  /*1cd0*/  BRA `(.L_x_67) ;  /* 0x0000004000587947 */ /* 0x000fec0003800000 */
.L_x_69:
[----:B------:R-:W-:Y:S01]  /*1ce0*/  HFMA2 R38, -RZ, RZ, 0, 0 ;  /* 0x00000000ff267431 */ /* 0x000fe200000001ff */
[----:B------:R-:W-:Y:S02]  /*1cf0*/  UIADD3 UR7, UPT, UPT, UR6, -0x1, URZ ;  /* 0xffffffff06077890 */ /* 0x000fe4000fffe0ff */
[----:B------:R-:W-:Y:S02]  /*1d00*/  ULOP3.LUT UR12, UR6, 0x3, URZ, 0xc0, !UPT ;  /* 0x00000003060c7892 */ /* 0x000fe4000f8ec0ff */
[----:B------:R-:W-:Y:S01]  /*1d10*/  ULOP3.LUT UR6, UR6, 0x7ffffffc, URZ, 0xc0, !UPT ;  /* 0x7ffffffc06067892 */ /* 0x000fe2000f8ec0ff */
[----:B------:R-:W-:-:S11]  /*1d20*/  UMOV UR4, URZ ;  /* 0x000000ff00047c82 */ /* 0x000fd60008000000 */
.L_x_106:
[----:B------:R-:W0:Y:S01]  /*1d30*/  LDC.64 R10, c[0x0][0x3d0] ;  /* 0x0000f400ff0a7b82 */ /* 0x000e220000000a00 */
[----:B------:R-:W-:Y:S01]  /*1d40*/  IADD3 R3, PT, PT, R7, UR4, RZ ;  /* 0x0000000407037c10 */ /* 0x000fe2000fffe0ff */
[----:B------:R-:W1:Y:S01]  /*1d50*/  LDCU UR8, c[0x0][0x388] ;  /* 0x00007100ff0877ac */ /* 0x000e620008000800 */
[----:B------:R-:W-:Y:S01]  /*1d60*/  MOV R2, RZ ;  /* 0x000000ff00027202 */ /* 0x000fe20000000f00 */
[----:B-1----:R-:W-:Y:S02]  /*1d70*/  UISETP.GT.AND UP0, UPT, UR8, URZ, UPT ;  /* 0x000000ff0800728c */ /* 0x002fe4000bf04270 */
[----:B0-----:R-:W-:-:S05]  /*1d80*/  IMAD.WIDE R10, R3, 0x4, R10 ;  /* 0x00000004030a7825 */ /* 0x001fca00078e020a */
[----:B------:R0:W-:Y:S02]  /*1d90*/  STG.E desc[UR10][R10.64], RZ ;  /* 0x000000ff0a007986 */ /* 0x0001e4000c10190a */
[----:B------:R-:W-:Y:S05]  /*1da0*/  BRA.U !UP0, `(.L_x_96) ;  /* 0x0000001108487547 */ /* 0x000fea000b800000 */
[----:B------:R-:W-:Y:S01]  /*1db0*/  UISETP.GE.U32.AND UP0, UPT, UR7, 0x3, UPT ;  /* 0x000000030700788c */ /* 0x000fe2000bf06070 */
[----:B------:R-:W-:Y:S01]  /*1dc0*/  HFMA2 R2, -RZ, RZ, 0, 0 ;  /* 0x00000000ff027431 */ /* 0x000fe200000001ff */
[----:B------:R-:W-:-:S07]  /*1dd0*/  UMOV UR5, URZ ;  /* 0x000000ff00057c82 */ /* 0x000fce0008000000 */
[----:B------:R-:W-:Y:S05]  /*1de0*/  BRA.U !UP0, `(.L_x_97) ;  /* 0x00000009084c7547 */ /* 0x000fea000b800000 */
[----:B------:R-:W1:Y:S01]  /*1df0*/  LDC R3, c[0x0][0x384] ;  /* 0x0000e100ff037b82 */ /* 0x000e620000000800 */
[----:B------:R-:W-:Y:S01]  /*1e00*/  MOV R2, RZ ;  /* 0x000000ff00027202 */ /* 0x000fe20000000f00 */
[----:B------:R-:W-:-:S06]  /*1e10*/  UMOV UR5, URZ ;  /* 0x000000ff00057c82 */ /* 0x000fcc0008000000 */
[----:B------:R-:W2:Y:S08]  /*1e20*/  LDC.64 R8, c[0x0][0x3a0] ;  /* 0x0000e800ff087b82 */ /* 0x000eb00000000a00 */
[----:B------:R-:W3:Y:S08]  /*1e30*/  LDC.64 R12, c[0x0][0x390] ;  /* 0x0000e400ff0c7b82 */ /* 0x000ef00000000a00 */
[----:B------:R-:W4:Y:S02]  /*1e40*/  LDC.64 R4, c[0x0][0x398] ;  /* 0x0000e600ff047b82 */ /* 0x000f240000000a00 */
.L_x_98:
[----:B------:R-:W-:-:S05]  /*1e50*/  IADD3 R17, PT, PT, R6, UR5, RZ ;  /* 0x0000000506117c10 */ /* 0x000fca000fffe0ff */
[----:B--2---:R-:W-:-:S05]  /*1e60*/  IMAD.WIDE R14, R17, 0x2, R8 ;  /* 0x00000002110e7825 */ /* 0x004fca00078e0208 */
[----:B-1----:R-:W1:Y:S02]  /*1e70*/  LDG.E.S16 R16, desc[UR10][R14.64] ;  /* 0x0000000a0e107981 */ /* 0x002e64000c1e1700 */
[----:B-1----:R-:W-:-:S04]  /*1e80*/  IMAD R21, R16, R3, UR4 ;  /* 0x0000000410157e24 */ /* 0x002fc8000f8e0203 */
[----:B---3--:R-:W-:-:S05]  /*1e90*/  IMAD.WIDE R20, R21, 0x4, R12 ;  /* 0x0000000415147825 */ /* 0x008fca00078e020c */
[----:B------:R-:W2:Y:S01]  /*1ea0*/  LDG.E R22, desc[UR10][R20.64] ;  /* 0x0000000a14167981 */ /* 0x000ea2000c1e1900 */
[----:B----4-:R-:W-:-:S05]  /*1eb0*/  IMAD.WIDE R16, R17, 0x4, R4 ;  /* 0x0000000411107825 */ /* 0x010fca00078e0204 */
[----:B------:R-:W3:Y:S01]  /*1ec0*/  LDG.E R26, desc[UR10][R16.64] ;  /* 0x0000000a101a7981 */ /* 0x000ee2000c1e1900 */
[----:B--2---:R-:W-:-:S13]  /*1ed0*/  FSETP.GEU.AND P0, PT, R22, 1.175494350822287508e-38, PT ;  /* 0x008000001600780b */ /* 0x004fda0003f0e000 */
[----:B------:R-:W-:-:S05]  /*1ee0*/  @!P0 FMUL R22, R22, 8388608 ;  /* 0x4b00000016168820 */ /* 0x000fca0000400000 */
[----:B------:R-:W-:-:S04]  /*1ef0*/  IADD3 R18, PT, PT, R22, -0x3f3504f3, RZ ;  /* 0xc0cafb0d16127810 */ /* 0x000fc80007ffe0ff */
[----:B------:R-:W-:Y:S01]  /*1f00*/  LOP3.LUT R23, R18, 0xff800000, RZ, 0xc0, !PT ;  /* 0xff80000012177812 */ /* 0x000fe200078ec0ff */
[----:B------:R-:W-:-:S03]  /*1f10*/  HFMA2 R18, -RZ, RZ, 1.443359375, -0.2030029296875 ;  /* 0x3dc6b27fff127431 */ /* 0x000fc600000001ff */
[-C--:B------:R-:W-:Y:S02]  /*1f20*/  IADD3 R19, PT, PT, R22, -R23.reuse, RZ ;  /* 0x8000001716137210 */ /* 0x080fe40007ffe0ff */
[----:B------:R-:W-:-:S03]  /*1f30*/  I2FP.F32.S32 R20, R23 ;  /* 0x0000001700147245 */ /* 0x000fc60000201400 */
[----:B------:R-:W-:Y:S01]  /*1f40*/  FADD R25, R19, -1 ;  /* 0xbf80000013197421 */ /* 0x000fe20000000000 */
[----:B------:R-:W-:Y:S02]  /*1f50*/  FSEL R19, RZ, -23, P0 ;  /* 0xc1b80000ff137808 */ /* 0x000fe40000000000 */
[----:B------:R-:W-:Y:S01]  /*1f60*/  ISETP.GT.U32.AND P0, PT, R22, 0x7f7fffff, PT ;  /* 0x7f7fffff1600780c */ /* 0x000fe20003f04070 */
[C---:B------:R-:W-:Y:S02]  /*1f70*/  FFMA R24, R25.reuse, R18, -0.16845393180847167969 ;  /* 0xbe2c7f3019187423 */ /* 0x040fe40000000012 */
[----:B------:R-:W-:Y:S01]  /*1f80*/  FFMA R20, R20, 1.1920928955078125e-07, R19 ;  /* 0x3400000014147823 */ /* 0x000fe20000000013 */
[----:B------:R-:W-:Y:S01]  /*1f90*/  MOV R19, 0x7f800000 ;  /* 0x7f80000000137802 */ /* 0x000fe20000000f00 */
[----:B------:R-:W-:-:S04]  /*1fa0*/  FFMA R24, R25, R24, 0.1716887056827545166 ;  /* 0x3e2fcf2a19187423 */ /* 0x000fc80000000018 */
[----:B------:R-:W-:-:S04]  /*1fb0*/  FFMA R24, R25, R24, -0.17900948226451873779 ;  /* 0xbe374e4319187423 */ /* 0x000fc80000000018 */
[----:B------:R-:W-:-:S04]  /*1fc0*/  FFMA R24, R25, R24, 0.20512372255325317383 ;  /* 0x3e520bf419187423 */ /* 0x000fc80000000018 */
[----:B------:R-:W-:-:S04]  /*1fd0*/  FFMA R24, R25, R24, -0.24046532809734344482 ;  /* 0xbe763c8b19187423 */ /* 0x000fc80000000018 */
[----:B------:R-:W-:-:S04]  /*1fe0*/  FFMA R24, R25, R24, 0.28857114911079406738 ;  /* 0x3e93bf9919187423 */ /* 0x000fc80000000018 */
[----:B------:R-:W-:-:S04]  /*1ff0*/  FFMA R24, R25, R24, -0.36067417263984680176 ;  /* 0xbeb8aa4919187423 */ /* 0x000fc80000000018 */
[----:B------:R-:W-:-:S04]  /*2000*/  FFMA R24, R25, R24, 0.48089820146560668945 ;  /* 0x3ef6384a19187423 */ /* 0x000fc80000000018 */
[----:B------:R-:W-:-:S04]  /*2010*/  FFMA R24, R25, R24, -0.72134751081466674805 ;  /* 0xbf38aa3b19187423 */ /* 0x000fc80000000018 */
[----:B------:R-:W-:-:S04]  /*2020*/  FMUL R24, R25, R24 ;  /* 0x0000001819187220 */ /* 0x000fc80000400000 */
[----:B------:R-:W-:-:S04]  /*2030*/  FMUL R24, R25, R24 ;  /* 0x0000001819187220 */ /* 0x000fc80000400000 */
[----:B------:R-:W-:-:S04]  /*2040*/  FFMA R25, R25, 1.4426950216293334961, R24 ;  /* 0x3fb8aa3b19197823 */ /* 0x000fc80000000018 */
[----:B------:R-:W-:Y:S01]  /*2050*/  FADD R20, R20, R25 ;  /* 0x0000001914147221 */ /* 0x000fe20000000000 */
[C---:B------:R-:W-:Y:S01]  /*2060*/  @P0 FFMA R20, R22.reuse, R19, +INF ;  /* 0x7f80000016140423 */ /* 0x040fe20000000013 */
[----:B------:R-:W-:-:S04]  /*2070*/  FSETP.NEU.AND P0, PT, R22, RZ, PT ;  /* 0x000000ff1600720b */ /* 0x000fc80003f0d000 */
[----:B------:R-:W-:-:S05]  /*2080*/  FSEL R21, R20, -INF , P0 ;  /* 0xff80000014157808 */ /* 0x000fca0000000000 */
[----:B---3--:R-:W-:-:S05]  /*2090*/  FFMA R21, R21, R26, R2 ;  /* 0x0000001a15157223 */ /* 0x008fca0000000002 */
[----:B------:R1:W-:Y:S04]  /*20a0*/  STG.E desc[UR10][R10.64], R21 ;  /* 0x000000150a007986 */ /* 0x0003e8000c10190a */
[----:B------:R-:W2:Y:S04]  /*20b0*/  LDG.E.S16 R2, desc[UR10][R14.64+0x2] ;  /* 0x0000020a0e027981 */ /* 0x000ea8000c1e1700 */
[----:B------:R-:W1:Y:S01]  /*20c0*/  LDG.E R24, desc[UR10][R16.64+0x4] ;  /* 0x0000040a10187981 */ /* 0x000e62000c1e1900 */
[----:B--2---:R-:W-:-:S04]  /*20d0*/  IMAD R23, R2, R3, UR4 ;  /* 0x0000000402177e24 */ /* 0x004fc8000f8e0203 */
[----:B------:R-:W-:-:S05]  /*20e0*/  IMAD.WIDE R22, R23, 0x4, R12 ;  /* 0x0000000417167825 */ /* 0x000fca00078e020c */
[----:B------:R-:W2:Y:S02]  /*20f0*/  LDG.E R2, desc[UR10][R22.64] ;  /* 0x0000000a16027981 */ /* 0x000ea4000c1e1900 */
[----:B--2---:R-:W-:-:S13]  /*2100*/  FSETP.GEU.AND P0, PT, R2, 1.175494350822287508e-38, PT ;  /* 0x008000000200780b */ /* 0x004fda0003f0e000 */
[----:B------:R-:W-:-:S05]  /*2110*/  @!P0 FMUL R2, R2, 8388608 ;  /* 0x4b00000002028820 */ /* 0x000fca0000400000 */
[----:B------:R-:W-:-:S04]  /*2120*/  IADD3 R20, PT, PT, R2, -0x3f3504f3, RZ ;  /* 0xc0cafb0d02147810 */ /* 0x000fc80007ffe0ff */
[----:B------:R-:W-:-:S04]  /*2130*/  LOP3.LUT R25, R20, 0xff800000, RZ, 0xc0, !PT ;  /* 0xff80000014197812 */ /* 0x000fc800078ec0ff */
[----:B------:R-:W-:-:S05]  /*2140*/  IADD3 R20, PT, PT, R2, -R25, RZ ;  /* 0x8000001902147210 */ /* 0x000fca0007ffe0ff */
[----:B------:R-:W-:-:S04]  /*2150*/  FADD R27, R20, -1 ;  /* 0xbf800000141b7421 */ /* 0x000fc80000000000 */
[----:B------:R-:W-:-:S04]  /*2160*/  FFMA R20, R27, R18, -0.16845393180847167969 ;  /* 0xbe2c7f301b147423 */ /* 0x000fc80000000012 */
        /* <DEDUP_REMOVED lines=8> */
[C---:B------:R-:W-:Y:S01]  /*21f0*/  FMUL R22, R27.reuse, R20 ;  /* 0x000000141b167220 */ /* 0x040fe20000400000 */
[----:B------:R-:W-:Y:S02]  /*2200*/  FSEL R20, RZ, -23, P0 ;  /* 0xc1b80000ff147808 */ /* 0x000fe40000000000 */
[----:B------:R-:W-:Y:S01]  /*2210*/  ISETP.GT.U32.AND P0, PT, R2, 0x7f7fffff, PT ;  /* 0x7f7fffff0200780c */ /* 0x000fe20003f04070 */
[----:B------:R-:W-:Y:S01]  /*2220*/  FMUL R22, R27, R22 ;  /* 0x000000161b167220 */ /* 0x000fe20000400000 */
[----:B------:R-:W-:-:S03]  /*2230*/  I2FP.F32.S32 R25, R25 ;  /* 0x0000001900197245 */ /* 0x000fc60000201400 */
[----:B------:R-:W-:Y:S02]  /*2240*/  FFMA R27, R27, 1.4426950216293334961, R22 ;  /* 0x3fb8aa3b1b1b7823 */ /* 0x000fe40000000016 */
[----:B------:R-:W-:-:S04]  /*2250*/  FFMA R20, R25, 1.1920928955078125e-07, R20 ;  /* 0x3400000019147823 */ /* 0x000fc80000000014 */
[----:B------:R-:W-:Y:S02]  /*2260*/  FADD R20, R20, R27 ;  /* 0x0000001b14147221 */ /* 0x000fe40000000000 */
[C---:B------:R-:W-:Y:S01]  /*2270*/  @P0 FFMA R20, R2.reuse, R19, +INF ;  /* 0x7f80000002140423 */ /* 0x040fe20000000013 */
[----:B------:R-:W-:-:S04]  /*2280*/  FSETP.NEU.AND P0, PT, R2, RZ, PT ;  /* 0x000000ff0200720b */ /* 0x000fc80003f0d000 */
[----:B------:R-:W-:-:S05]  /*2290*/  FSEL R20, R20, -INF , P0 ;  /* 0xff80000014147808 */ /* 0x000fca0000000000 */
[----:B-1----:R-:W-:-:S05]  /*22a0*/  FFMA R21, R20, R24, R21 ;  /* 0x0000001814157223 */ /* 0x002fca0000000015 */
        /* <DEDUP_REMOVED lines=35> */
[----:B------:R-:W3:Y:S01]  /*24e0*/  LDG.E R16, desc[UR10][R16.64+0xc] ;  /* 0x00000c0a10107981 */ /* 0x000ee2000c1e1900 */
[----:B--2---:R-:W-:-:S04]  /*24f0*/  IMAD R23, R14, R3, UR4 ;  /* 0x000000040e177e24 */ /* 0x004fc8000f8e0203 */
[----:B------:R-:W-:-:S05]  /*2500*/  IMAD.WIDE R22, R23, 0x4, R12 ;  /* 0x0000000417167825 */ /* 0x000fca00078e020c */
[----:B------:R-:W2:Y:S01]  /*2510*/  LDG.E R2, desc[UR10][R22.64] ;  /* 0x0000000a16027981 */ /* 0x000ea2000c1e1900 */
[----:B------:R-:W-:-:S04]  /*2520*/  UIADD3 UR5, UPT, UPT, UR5, 0x4, URZ ;  /* 0x0000000405057890 */ /* 0x000fc8000fffe0ff */
[----:B------:R-:W-:Y:S01]  /*2530*/  UISETP.NE.AND UP0, UPT, UR5, UR6, UPT ;  /* 0x000000060500728c */ /* 0x000fe2000bf05270 */
        /* <DEDUP_REMOVED lines=13> */
[----:B------:R-:W-:Y:S01]  /*2610*/  FFMA R18, R27, R18, 0.48089820146560668945 ;  /* 0x3ef6384a1b127423 */ /* 0x000fe20000000012 */
[----:B------:R-:W-:-:S03]  /*2620*/  FSEL R14, RZ, -23, P0 ;  /* 0xc1b80000ff0e7808 */ /* 0x000fc60000000000 */
[----:B------:R-:W-:Y:S01]  /*2630*/  FFMA R18, R27, R18, -0.72134751081466674805 ;  /* 0xbf38aa3b1b127423 */ /* 0x000fe20000000012 */
[----:B------:R-:W-:-:S03]  /*2640*/  ISETP.GT.U32.AND P0, PT, R2, 0x7f7fffff, PT ;  /* 0x7f7fffff0200780c */ /* 0x000fc60003f04070 */
[----:B------:R-:W-:Y:S01]  /*2650*/  FMUL R18, R27, R18 ;  /* 0x000000121b127220 */ /* 0x000fe20000400000 */
[----:B------:R-:W-:-:S03]  /*2660*/  I2FP.F32.S32 R25, R25 ;  /* 0x0000001900197245 */ /* 0x000fc60000201400 */
[----:B------:R-:W-:Y:S02]  /*2670*/  FMUL R18, R27, R18 ;  /* 0x000000121b127220 */ /* 0x000fe40000400000 */
[----:B------:R-:W-:Y:S02]  /*2680*/  FFMA R14, R25, 1.1920928955078125e-07, R14 ;  /* 0x34000000190e7823 */ /* 0x000fe4000000000e */
[----:B------:R-:W-:-:S04]  /*2690*/  FFMA R27, R27, 1.4426950216293334961, R18 ;  /* 0x3fb8aa3b1b1b7823 */ /* 0x000fc80000000012 */
[----:B------:R-:W-:Y:S01]  /*26a0*/  FADD R14, R14, R27 ;  /* 0x0000001b0e0e7221 */ /* 0x000fe20000000000 */
[C---:B------:R-:W-:Y:S01]  /*26b0*/  @P0 FFMA R14, R2.reuse, R19, +INF ;  /* 0x7f800000020e0423 */ /* 0x040fe20000000013 */
[----:B------:R-:W-:-:S04]  /*26c0*/  FSETP.NEU.AND P0, PT, R2, RZ, PT ;  /* 0x000000ff0200720b */ /* 0x000fc80003f0d000 */
[----:B------:R-:W-:-:S05]  /*26d0*/  FSEL R14, R14, -INF , P0 ;  /* 0xff8000000e0e7808 */ /* 0x000fca0000000000 */
[----:B---3--:R-:W-:-:S05]  /*26e0*/  FFMA R2, R14, R16, R21 ;  /* 0x000000100e027223 */ /* 0x008fca0000000015 */
[----:B------:R1:W-:Y:S01]  /*26f0*/  STG.E desc[UR10][R10.64], R2 ;  /* 0x000000020a007986 */ /* 0x0003e2000c10190a */
[----:B------:R-:W-:Y:S05]  /*2700*/  BRA.U UP0, `(.L_x_98) ;  /* 0xfffffff500d07547 */ /* 0x000fea000b83ffff */
[----:B------:R-:W-:-:S05]  /*2710*/  UMOV UR5, UR6 ;  /* 0x0000000600057c82 */ /* 0x000fca0008000000 */
.L_x_97:
[----:B------:R-:W-:-:S09]  /*2720*/  UISETP.NE.AND UP0, UPT, UR12, URZ, UPT ;  /* 0x000000ff0c00728c */ /* 0x000fd2000bf05270 */
[----:B------:R-:W-:Y:S05]  /*2730*/  BRA.U !UP0, `(.L_x_96) ;  /* 0x0000000508e47547 */ /* 0x000fea000b800000 */
[----:B------:R-:W-:Y:S02]  /*2740*/  UISETP.NE.AND UP0, UPT, UR12, 0x1, UPT ;  /* 0x000000010c00788c */ /* 0x000fe4000bf05270 */
[----:B------:R-:W-:-:S07]  /*2750*/  ULOP3.LUT UP1, URZ, UR8, 0x1, URZ, 0xc0, !UPT ;  /* 0x0000000108ff7892 */ /* 0x000fce000f82c0ff */
[----:B------:R-:W-:Y:S05]  /*2760*/  BRA.U !UP0, `(.L_x_99) ;  /* 0x0000000508307547 */ /* 0x000fea000b800000 */
[----:B------:R-:W2:Y:S01]  /*2770*/  LDC.64 R4, c[0x0][0x3a0] ;  /* 0x0000e800ff047b82 */ /* 0x000ea20000000a00 */
[----:B------:R-:W-:-:S07]  /*2780*/  IADD3 R15, PT, PT, R6, UR5, RZ ;  /* 0x00000005060f7c10 */ /* 0x000fce000fffe0ff */
[----:B------:R-:W3:Y:S08]  /*2790*/  LDC R3, c[0x0][0x384] ;  /* 0x0000e100ff037b82 */ /* 0x000ef00000000800 */
[----:B------:R-:W4:Y:S01]  /*27a0*/  LDC.64 R8, c[0x0][0x390] ;  /* 0x0000e400ff087b82 */ /* 0x000f220000000a00 */
[----:B--2---:R-:W-:-:S05]  /*27b0*/  IMAD.WIDE R4, R15, 0x2, R4 ;  /* 0x000000020f047825 */ /* 0x004fca00078e0204 */
[----:B------:R-:W3:Y:S02]  /*27c0*/  LDG.E.S16 R12, desc[UR10][R4.64] ;  /* 0x0000000a040c7981 */ /* 0x000ee4000c1e1700 */
[----:B---3--:R-:W-:Y:S02]  /*27d0*/  IMAD R17, R12, R3, UR4 ;  /* 0x000000040c117e24 */ /* 0x008fe4000f8e0203 */
[----:B------:R-:W2:Y:S02]  /*27e0*/  LDC.64 R12, c[0x0][0x398] ;  /* 0x0000e600ff0c7b82 */ /* 0x000ea40000000a00 */
[----:B----4-:R-:W-:-:S05]  /*27f0*/  IMAD.WIDE R16, R17, 0x4, R8 ;  /* 0x0000000411107825 */ /* 0x010fca00078e0208 */
[----:B------:R-:W3:Y:S01]  /*2800*/  LDG.E R18, desc[UR10][R16.64] ;  /* 0x0000000a10127981 */ /* 0x000ee2000c1e1900 */
[----:B--2---:R-:W-:-:S05]  /*2810*/  IMAD.WIDE R12, R15, 0x4, R12 ;  /* 0x000000040f0c7825 */ /* 0x004fca00078e020c */
[----:B------:R-:W2:Y:S01]  /*2820*/  LDG.E R22, desc[UR10][R12.64] ;  /* 0x0000000a0c167981 */ /* 0x000ea2000c1e1900 */
[----:B---3--:R-:W-:-:S13]  /*2830*/  FSETP.GEU.AND P0, PT, R18, 1.175494350822287508e-38, PT ;  /* 0x008000001200780b */ /* 0x008fda0003f0e000 */
[----:B------:R-:W-:-:S05]  /*2840*/  @!P0 FMUL R18, R18, 8388608 ;  /* 0x4b00000012128820 */ /* 0x000fca0000400000 */
[----:B------:R-:W-:-:S04]  /*2850*/  IADD3 R14, PT, PT, R18, -0x3f3504f3, RZ ;  /* 0xc0cafb0d120e7810 */ /* 0x000fc80007ffe0ff */
[----:B------:R-:W-:Y:S01]  /*2860*/  LOP3.LUT R19, R14, 0xff800000, RZ, 0xc0, !PT ;  /* 0xff8000000e137812 */ /* 0x000fe200078ec0ff */
[----:B------:R-:W-:-:S03]  /*2870*/  HFMA2 R14, -RZ, RZ, 1.443359375, -0.2030029296875 ;  /* 0x3dc6b27fff0e7431 */ /* 0x000fc600000001ff */
[----:B------:R-:W-:-:S05]  /*2880*/  IADD3 R15, PT, PT, R18, -R19, RZ ;  /* 0x80000013120f7210 */ /* 0x000fca0007ffe0ff */
[----:B-1----:R-:W-:Y:S01]  /*2890*/  FADD R21, R15, -1 ;  /* 0xbf8000000f157421 */ /* 0x002fe20000000000 */
[----:B------:R-:W-:Y:S02]  /*28a0*/  FSEL R15, RZ, -23, P0 ;  /* 0xc1b80000ff0f7808 */ /* 0x000fe40000000000 */
[----:B------:R-:W-:Y:S01]  /*28b0*/  ISETP.GT.U32.AND P0, PT, R18, 0x7f7fffff, PT ;  /* 0x7f7fffff1200780c */ /* 0x000fe20003f04070 */
        /* <DEDUP_REMOVED lines=9> */
[----:B------:R-:W-:Y:S01]  /*2950*/  FMUL R20, R21, R16 ;  /* 0x0000001015147220 */ /* 0x000fe20000400000 */
[----:B------:R-:W-:-:S03]  /*2960*/  I2FP.F32.S32 R16, R19 ;  /* 0x0000001300107245 */ /* 0x000fc60000201400 */
[C---:B------:R-:W-:Y:S02]  /*2970*/  FMUL R20, R21.reuse, R20 ;  /* 0x0000001415147220 */ /* 0x040fe40000400000 */
[----:B------:R-:W-:Y:S01]  /*2980*/  FFMA R16, R16, 1.1920928955078125e-07, R15 ;  /* 0x3400000010107823 */ /* 0x000fe2000000000f */
[----:B------:R-:W-:Y:S01]  /*2990*/  MOV R15, 0x7f800000 ;  /* 0x7f800000000f7802 */ /* 0x000fe20000000f00 */
[----:B------:R-:W-:-:S04]  /*29a0*/  FFMA R21, R21, 1.4426950216293334961, R20 ;  /* 0x3fb8aa3b15157823 */ /* 0x000fc80000000014 */
[----:B------:R-:W-:Y:S01]  /*29b0*/  FADD R16, R16, R21 ;  /* 0x0000001510107221 */ /* 0x000fe20000000000 */
[C---:B------:R-:W-:Y:S01]  /*29c0*/  @P0 FFMA R16, R18.reuse, R15, +INF ;  /* 0x7f80000012100423 */ /* 0x040fe2000000000f */
[----:B------:R-:W-:-:S04]  /*29d0*/  FSETP.NEU.AND P0, PT, R18, RZ, PT ;  /* 0x000000ff1200720b */ /* 0x000fc80003f0d000 */
[----:B------:R-:W-:-:S05]  /*29e0*/  FSEL R17, R16, -INF , P0 ;  /* 0xff80000010117808 */ /* 0x000fca0000000000 */
[----:B--2---:R-:W-:-:S05]  /*29f0*/  FFMA R17, R17, R22, R2 ;  /* 0x0000001611117223 */ /* 0x004fca0000000002 */
[----:B------:R2:W-:Y:S04]  /*2a00*/  STG.E desc[UR10][R10.64], R17 ;  /* 0x000000110a007986 */ /* 0x0005e8000c10190a */
[----:B------:R-:W3:Y:S04]  /*2a10*/  LDG.E.S16 R4, desc[UR10][R4.64+0x2] ;  /* 0x0000020a04047981 */ /* 0x000ee8000c1e1700 */
[----:B------:R-:W4:Y:S01]  /*2a20*/  LDG.E R12, desc[UR10][R12.64+0x4] ;  /* 0x0000040a0c0c7981 */ /* 0x000f22000c1e1900 */
[----:B---3--:R-:W-:-:S04]  /*2a30*/  IMAD R3, R4, R3, UR4 ;  /* 0x0000000404037e24 */ /* 0x008fc8000f8e0203 */
[----:B------:R-:W-:-:S05]  /*2a40*/  IMAD.WIDE R8, R3, 0x4, R8 ;  /* 0x0000000403087825 */ /* 0x000fca00078e0208 */
[----:B------:R-:W3:Y:S01]  /*2a50*/  LDG.E R2, desc[UR10][R8.64] ;  /* 0x0000000a08027981 */ /* 0x000ee2000c1e1900 */
[----:B------:R-:W-:Y:S01]  /*2a60*/  UIADD3 UR5, UPT, UPT, UR5, 0x2, URZ ;  /* 0x0000000205057890 */ /* 0x000fe2000fffe0ff */
[----:B---3--:R-:W-:-:S13]  /*2a70*/  FSETP.GEU.AND P0, PT, R2, 1.175494350822287508e-38, PT ;  /* 0x008000000200780b */ /* 0x008fda0003f0e000 */
        /* <DEDUP_REMOVED lines=18> */
[C---:B------:R-:W-:Y:S02]  /*2ba0*/  FMUL R14, R21.reuse, R14 ;  /* 0x0000000e150e7220 */ /* 0x040fe40000400000 */
[----:B------:R-:W-:Y:S02]  /*2bb0*/  FFMA R3, R4, 1.1920928955078125e-07, R3 ;  /* 0x3400000004037823 */ /* 0x000fe40000000003 */
[----:B------:R-:W-:-:S04]  /*2bc0*/  FFMA R14, R21, 1.4426950216293334961, R14 ;  /* 0x3fb8aa3b150e7823 */ /* 0x000fc8000000000e */
[----:B------:R-:W-:Y:S01]  /*2bd0*/  FADD R3, R3, R14 ;  /* 0x0000000e03037221 */ /* 0x000fe20000000000 */
[C---:B------:R-:W-:Y:S01]  /*2be0*/  @P0 FFMA R3, R2.reuse, R15, +INF ;  /* 0x7f80000002030423 */ /* 0x040fe2000000000f */
[----:B------:R-:W-:-:S04]  /*2bf0*/  FSETP.NEU.AND P0, PT, R2, RZ, PT ;  /* 0x000000ff0200720b */ /* 0x000fc80003f0d000 */
[----:B------:R-:W-:-:S05]  /*2c00*/  FSEL R2, R3, -INF , P0 ;  /* 0xff80000003027808 */ /* 0x000fca0000000000 */
[----:B----4-:R-:W-:-:S05]  /*2c10*/  FFMA R2, R2, R12, R17 ;  /* 0x0000000c02027223 */ /* 0x010fca0000000011 */
[----:B------:R2:W-:Y:S02]  /*2c20*/  STG.E desc[UR10][R10.64], R2 ;  /* 0x000000020a007986 */ /* 0x0005e4000c10190a */
.L_x_99:
[----:B------:R-:W-:Y:S05]  /*2c30*/  BRA.U !UP1, `(.L_x_96) ;  /* 0x0000000109a47547 */ /* 0x000fea000b800000 */
[----:B------:R-:W3:Y:S01]  /*2c40*/  LDC.64 R4, c[0x0][0x3a0] ;  /* 0x0000e800ff047b82 */ /* 0x000ee20000000a00 */
[----:B------:R-:W-:-:S07]  /*2c50*/  IADD3 R3, PT, PT, R6, UR5, RZ ;  /* 0x0000000506037c10 */ /* 0x000fce000fffe0ff */
[----:B------:R-:W4:Y:S08]  /*2c60*/  LDC R13, c[0x0][0x384] ;  /* 0x0000e100ff0d7b82 */ /* 0x000f300000000800 */
[----:B------:R-:W5:Y:S01]  /*2c70*/  LDC.64 R8, c[0x0][0x390] ;  /* 0x0000e400ff087b82 */ /* 0x000f620000000a00 */
[----:B---3--:R-:W-:-:S06]  /*2c80*/  IMAD.WIDE R4, R3, 0x2, R4 ;  /* 0x0000000203047825 */ /* 0x008fcc00078e0204 */
[----:B------:R-:W4:Y:S02]  /*2c90*/  LDG.E.S16 R4, desc[UR10][R4.64] ;  /* 0x0000000a04047981 */ /* 0x000f24000c1e1700 */
[----:B----4-:R-:W-:-:S04]  /*2ca0*/  IMAD R13, R4, R13, UR4 ;  /* 0x00000004040d7e24 */ /* 0x010fc8000f8e020d */
[----:B-----5:R-:W-:Y:S02]  /*2cb0*/  IMAD.WIDE R8, R13, 0x4, R8 ;  /* 0x000000040d087825 */ /* 0x020fe400078e0208 */
[----:B------:R-:W3:Y:S03]  /*2cc0*/  LDC.64 R12, c[0x0][0x398] ;  /* 0x0000e600ff0c7b82 */ /* 0x000ee60000000a00 */
[----:B------:R-:W4:Y:S01]  /*2cd0*/  LDG.E R14, desc[UR10][R8.64] ;  /* 0x0000000a080e7981 */ /* 0x000f22000c1e1900 */
[----:B---3--:R-:W-:-:S06]  /*2ce0*/  IMAD.WIDE R12, R3, 0x4, R12 ;  /* 0x00000004030c7825 */ /* 0x008fcc00078e020c */
[----:B------:R-:W1:Y:S01]  /*2cf0*/  LDG.E R12, desc[UR10][R12.64] ;  /* 0x0000000a0c0c7981 */ /* 0x000e62000c1e1900 */
[----:B------:R-:W-:Y:S01]  /*2d00*/  HFMA2 R4, -RZ, RZ, 1.443359375, -0.2030029296875 ;  /* 0x3dc6b27fff047431 */ /* 0x000fe200000001ff */
[----:B----4-:R-:W-:-:S13]  /*2d10*/  FSETP.GEU.AND P0, PT, R14, 1.175494350822287508e-38, PT ;  /* 0x008000000e00780b */ /* 0x010fda0003f0e000 */
[----:B------:R-:W-:-:S05]  /*2d20*/  @!P0 FMUL R14, R14, 8388608 ;  /* 0x4b0000000e0e8820 */ /* 0x000fca0000400000 */
[----:B------:R-:W-:-:S04]  /*2d30*/  IADD3 R3, PT, PT, R14, -0x3f3504f3, RZ ;  /* 0xc0cafb0d0e037810 */ /* 0x000fc80007ffe0ff */
[----:B------:R-:W-:-:S04]  /*2d40*/  LOP3.LUT R5, R3, 0xff800000, RZ, 0xc0, !PT ;  /* 0xff80000003057812 */ /* 0x000fc800078ec0ff */
[----:B------:R-:W-:-:S05]  /*2d50*/  IADD3 R3, PT, PT, R14, -R5, RZ ;  /* 0x800000050e037210 */ /* 0x000fca0007ffe0ff */
[----:B------:R-:W-:Y:S01]  /*2d60*/  FADD R15, R3, -1 ;  /* 0xbf800000030f7421 */ /* 0x000fe20000000000 */
        /* <DEDUP_REMOVED lines=12> */
[----:B------:R-:W-:Y:S02]  /*2e30*/  I2FP.F32.S32 R4, R5 ;  /* 0x0000000500047245 */ /* 0x000fe40000201400 */
[----:B------:R-:W-:Y:S01]  /*2e40*/  MOV R5, 0x7f800000 ;  /* 0x7f80000000057802 */ /* 0x000fe20000000f00 */
[C---:B------:R-:W-:Y:S02]  /*2e50*/  FMUL R8, R15.reuse, R8 ;  /* 0x000000080f087220 */ /* 0x040fe40000400000 */
[----:B------:R-:W-:Y:S02]  /*2e60*/  FFMA R3, R4, 1.1920928955078125e-07, R3 ;  /* 0x3400000004037823 */ /* 0x000fe40000000003 */
[----:B------:R-:W-:-:S04]  /*2e70*/  FFMA R8, R15, 1.4426950216293334961, R8 ;  /* 0x3fb8aa3b0f087823 */ /* 0x000fc80000000008 */
[----:B------:R-:W-:Y:S01]  /*2e80*/  FADD R3, R3, R8 ;  /* 0x0000000803037221 */ /* 0x000fe20000000000 */
[C---:B------:R-:W-:Y:S01]  /*2e90*/  @P0 FFMA R3, R14.reuse, R5, +INF ;  /* 0x7f8000000e030423 */ /* 0x040fe20000000005 */
[----:B------:R-:W-:-:S04]  /*2ea0*/  FSETP.NEU.AND P0, PT, R14, RZ, PT ;  /* 0x000000ff0e00720b */ /* 0x000fc80003f0d000 */
[----:B------:R-:W-:-:S05]  /*2eb0*/  FSEL R3, R3, -INF , P0 ;  /* 0xff80000003037808 */ /* 0x000fca0000000000 */
[----:B-12---:R-:W-:-:S07]  /*2ec0*/  FFMA R2, R3, R12, R2 ;  /* 0x0000000c03027223 */ /* 0x006fce0000000002 */
.L_x_96:
[----:B------:R-:W3:Y:S01]  /*2ed0*/  F2F.F64.F32 R8, R2 ;  /* 0x0000000200087310 */ /* 0x000ee20000201800 */
[----:B------:R-:W-:Y:S01]  /*2ee0*/  BSSY.RECONVERGENT B0, `(.L_x_100) ;  /* 0x0000005000007945 */ /* 0x000fe20003800200 */
[----:B------:R-:W-:Y:S02]  /*2ef0*/  MOV R40, 0x2f30 ;  /* 0x00002f3000287802 */ /* 0x000fe40000000f00 */
[----:B---3--:R-:W-:Y:S02]  /*2f00*/  MOV R4, R8 ;  /* 0x0000000800047202 */ /* 0x008fe40000000f00 */
[----:B------:R-:W-:-:S07]  /*2f10*/  MOV R5, R9 ;  /* 0x0000000900057202 */ /* 0x000fce0000000f00 */
[----:B012---:R-:W-:Y:S05]  /*2f20*/  CALL.REL.NOINC `($_Z16kernelBestKeeperiiiiPfS_PsS_S_S_ffS_S_ii$__internal_accurate_pow) ;  /* 0x0000004c004c7944 */ /* 0x007fea0003c00000 */
[----:B------:R-:W-:Y:S05]  /*2f30*/  BSYNC.RECONVERGENT B0 ;  /* 0x0000000000007941 */ /* 0x000fea0003800200 */
.L_x_100:
[----:B------:R-:W-:Y:S01]  /*2f40*/  DADD R12, R8, 2 ;  /* 0x40000000080c7429 */ /* 0x000fe20000000000 */
[----:B------:R-:W-:Y:S09]  /*2f50*/  BSSY.RECONVERGENT B0, `(.L_x_101) ;  /* 0x000000d000007945 */ /* 0x000ff20003800200 */
[----:B------:R-:W-:-:S04]  /*2f60*/  LOP3.LUT R12, R13, 0x7ff00000, RZ, 0xc0, !PT ;  /* 0x7ff000000d0c7812 */ /* 0x000fc800078ec0ff */
[----:B------:R-:W-:-:S13]  /*2f70*/  ISETP.NE.AND P0, PT, R12, 0x7ff00000, PT ;  /* 0x7ff000000c00780c */ /* 0x000fda0003f05270 */
[----:B------:R-:W-:Y:S05]  /*2f80*/  @P0 BRA `(.L_x_102) ;  /* 0x0000000000240947 */ /* 0x000fea0003800000 */
[----:B------:R-:W-:-:S13]  /*2f90*/  FSETP.NAN.AND P0, PT, R2, R2, PT ;  /* 0x000000020200720b */ /* 0x000fda0003f08000 */
[----:B------:R-:W-:Y:S05]  /*2fa0*/  @P0 BRA `(.L_x_103) ;  /* 0x0000000000180947 */ /* 0x000fea0003800000 */
[----:B------:R-:W-:-:S14]  /*2fb0*/  DSETP.NEU.AND P0, PT, |R8|, +INF , PT ;  /* 0x7ff000000800742a */ /* 0x000fdc0003f0d200 */
[----:B------:R-:W-:Y:S05]  /*2fc0*/  @P0 BRA `(.L_x_102) ;  /* 0x0000000000140947 */ /* 0x000fea0003800000 */
[----:B------:R-:W-:Y:S02]  /*2fd0*/  ISETP.GE.AND P0, PT, R9, RZ, PT ;  /* 0x000000ff0900720c */ /* 0x000fe40003f06270 */
[----:B------:R-:W-:Y:S02]  /*2fe0*/  MOV R4, RZ ;  /* 0x000000ff00047202 */ /* 0x000fe40000000f00 */
[----:B------:R-:W-:Y:S01]  /*2ff0*/  SEL R5, RZ, 0x7ff00000, !P0 ;  /* 0x7ff00000ff057807 */ /* 0x000fe20004000000 */
[----:B------:R-:W-:Y:S08]  /*3000*/  BRA `(.L_x_102) ;  /* 0x0000000000047947 */ /* 0x000ff00003800000 */
.L_x_103:
[----:B------:R-:W-:-:S11]  /*3010*/  DADD R4, R8, 2 ;  /* 0x4000000008047429 */ /* 0x000fd60000000000 */
.L_x_102:
[----:B------:R-:W-:Y:S05]  /*3020*/  BSYNC.RECONVERGENT B0 ;  /* 0x0000000000007941 */ /* 0x000fea0003800200 */
.L_x_101:
[----:B------:R-:W0:Y:S01]  /*3030*/  F2F.F32.F64 R4, R4 ;  /* 0x0000000400047310 */ /* 0x000e220000301000 */
[----:B------:R-:W-:Y:S01]  /*3040*/  FSETP.NEU.AND P0, PT, R2, RZ, PT ;  /* 0x000000ff0200720b */ /* 0x000fe20003f0d000 */
[----:B------:R-:W-:Y:S06]  /*3050*/  BSSY.RECONVERGENT B0, `(.L_x_104) ;  /* 0x000000f000007945 */ /* 0x000fec0003800200 */
[----:B------:R-:W1:Y:S01]  /*3060*/  MUFU.RCP R3, R0 ;  /* 0x0000000000037308 */ /* 0x000e620000001000 */
[----:B0-----:R-:W-:-:S07]  /*3070*/  FSEL R9, R4, 1, P0 ;  /* 0x3f80000004097808 */ /* 0x001fce0000000000 */
[----:B------:R-:W0:Y:S01]  /*3080*/  FCHK P0, R9, R0 ;  /* 0x0000000009007302 */ /* 0x000e220000000000 */
[----:B------:R2:W-:Y:S01]  /*3090*/  STG.E desc[UR10][R10.64], R9 ;  /* 0x000000090a007986 */ /* 0x0005e2000c10190a */
[----:B-1----:R-:W-:-:S04]  /*30a0*/  FFMA R2, -R0, R3, 1 ;  /* 0x3f80000000027423 */ /* 0x002fc80000000103 */
[----:B------:R-:W-:-:S04]  /*30b0*/  FFMA R2, R3, R2, R3 ;  /* 0x0000000203027223 */ /* 0x000fc80000000003 */
[----:B------:R-:W-:-:S04]  /*30c0*/  FFMA R3, R2, R9, RZ ;  /* 0x0000000902037223 */ /* 0x000fc800000000ff */
[----:B------:R-:W-:-:S04]  /*30d0*/  FFMA R8, -R0, R3, R9 ;  /* 0x0000000300087223 */ /* 0x000fc80000000109 */
[----:B------:R-:W-:Y:S01]  /*30e0*/  FFMA R3, R2, R8, R3 ;  /* 0x0000000802037223 */ /* 0x000fe20000000003 */
[----:B0-2---:R-:W-:Y:S06]  /*30f0*/  @!P0 BRA `(.L_x_105) ;  /* 0x0000000000108947 */ /* 0x005fec0003800000 */
[----:B------:R-:W-:Y:S02]  /*3100*/  MOV R2, R9 ;  /* 0x0000000900027202 */ /* 0x000fe40000000f00 */
[----:B------:R-:W-:-:S07]  /*3110*/  MOV R8, 0x3130 ;  /* 0x0000313000087802 */ /* 0x000fce0000000f00 */
[----:B------:R-:W-:Y:S05]  /*3120*/  CALL.REL.NOINC `($__internal_5_$__cuda_sm3x_div_rn_noftz_f32_slowpath) ;  /* 0x0000004400287944 */ /* 0x000fea0003c00000 */
[----:B------:R-:W-:-:S07]  /*3130*/  MOV R3, R2 ;  /* 0x0000000200037202 */ /* 0x000fce0000000f00 */
.L_x_105:
[----:B------:R-:W-:Y:S05]  /*3140*/  BSYNC.RECONVERGENT B0 ;  /* 0x0000000000007941 */ /* 0x000fea0003800200 */
.L_x_104:
[----:B------:R-:W0:Y:S01]  /*3150*/  LDCU UR5, c[0x0][0x384] ;  /* 0x00007080ff0577ac */ /* 0x000e220008000800 */
[----:B------:R-:W-:Y:S01]  /*3160*/  FADD R38, R3, R38 ;  /* 0x0000002603267221 */ /* 0x000fe20000000000 */
[----:B------:R-:W-:-:S04]  /*3170*/  UIADD3 UR4, UPT, UPT, UR4, 0x1, URZ ;  /* 0x0000000104047890 */ /* 0x000fc8000fffe0ff */
[----:B0-----:R-:W-:-:S09]  /*3180*/  UISETP.NE.AND UP0, UPT, UR4, UR5, UPT ;  /* 0x000000050400728c */ /* 0x001fd2000bf05270 */
[----:B------:R-:W-:Y:S05]  /*3190*/  BRA.U !UP0, `(.L_x_67) ;  /* 0x0000002d08287547 */ /* 0x000fea000b800000 */
[----:B------:R-:W-:Y:S05]  /*31a0*/  BRA `(.L_x_106) ;  /* 0xffffffe800e07947 */ /* 0x000fea000383ffff */
.L_x_68:
[----:B------:R-:W0:Y:S02]  /*31b0*/  LDCU UR4, c[0x0][0x3d8] ;  /* 0x00007b00ff0477ac */ /* 0x000e240008000800 */
[----:B0-----:R-:W-:-:S09]  /*31c0*/  UISETP.NE.AND UP0, UPT, UR4, 0x2, UPT ;  /* 0x000000020400788c */ /* 0x001fd2000bf05270 */
[----:B------:R-:W-:Y:S05]  /*31d0*/  BRA.U !UP0, `(.L_x_107) ;  /* 0x0000001908507547 */ /* 0x000fea000b800000 */
[----:B------:R-:W-:-:S09]  /*31e0*/  UISETP.NE.AND UP0, UPT, UR4, 0x1, UPT ;  /* 0x000000010400788c */ /* 0x000fd2000bf05270 */
[----:B------:R-:W-:Y:S05]  /*31f0*/  BRA.U UP0, `(.L_x_108) ;  /* 0x00000011006c7547 */ /* 0x000fea000b800000 */
[----:B------:R-:W-:-:S09]  /*3200*/  UISETP.GE.AND UP0, UPT, UR6, 0x1, UPT ;  /* 0x000000010600788c */ /* 0x000fd2000bf06270 */
[----:B------:R-:W-:Y:S05]  /*3210*/  BRA.U !UP0, `(.L_x_109) ;  /* 0x0000000d08087547 */ /* 0x000fea000b800000 */
[----:B------:R-:W-:Y:S01]  /*3220*/  HFMA2 R38, -RZ, RZ, 0, 0 ;  /* 0x00000000ff267431 */ /* 0x000fe200000001ff */
[----:B------:R-:W-:Y:S01]  /*3230*/  ULOP3.LUT UR6, UR6, 0x7ffffffe, URZ, 0xc0, !UPT ;  /* 0x7ffffffe06067892 */ /* 0x000fe2000f8ec0ff */
[----:B------:R-:W-:-:S11]  /*3240*/  UMOV UR4, URZ ;  /* 0x000000ff00047c82 */ /* 0x000fd60008000000 */
.L_x_127:
[----:B------:R-:W0:Y:S01]  /*3250*/  LDC.64 R18, c[0x0][0x3d0] ;  /* 0x0000f400ff127b82 */ /* 0x000e220000000a00 */
[----:B------:R-:W-:Y:S01]  /*3260*/  IADD3 R3, PT, PT, R7, UR4, RZ ;  /* 0x0000000407037c10 */ /* 0x000fe2000fffe0ff */
[----:B-1----:R-:W1:Y:S02]  /*3270*/  LDCU UR5, c[0x0][0x388] ;  /* 0x00007100ff0577ac */ /* 0x002e640008000800 */
[----:B-1----:R-:W-:-:S03]  /*3280*/  UISETP.NE.AND UP0, UPT, UR5, 0x1, UPT ;  /* 0x000000010500788c */ /* 0x002fc6000bf05270 */
[----:B------:R-:W-:Y:S01]  /*3290*/  UMOV UR5, URZ ;  /* 0x000000ff00057c82 */ /* 0x000fe20008000000 */
[----:B0-----:R-:W-:Y:S01]  /*32a0*/  IMAD.WIDE R18, R3, 0x4, R18 ;  /* 0x0000000403127825 */ /* 0x001fe200078e0212 */
[----:B------:R-:W-:-:S04]  /*32b0*/  MOV R3, RZ ;  /* 0x000000ff00037202 */ /* 0x000fc80000000f00 */
[----:B------:R0:W-:Y:S01]  /*32c0*/  STG.E desc[UR10][R18.64], RZ ;  /* 0x000000ff12007986 */ /* 0x0001e2000c10190a */
[----:B------:R-:W-:Y:S05]  /*32d0*/  BRA.U !UP0, `(.L_x_110) ;  /* 0x0000000508587547 */ /* 0x000fea000b800000 */
[----:B------:R-:W1:Y:S01]  /*32e0*/  LDC R2, c[0x0][0x384] ;  /* 0x0000e100ff027b82 */ /* 0x000e620000000800 */
[----:B------:R-:W-:Y:S01]  /*32f0*/  HFMA2 R3, -RZ, RZ, 0, 0 ;  /* 0x00000000ff037431 */ /* 0x000fe200000001ff */
[----:B------:R-:W-:-:S06]  /*3300*/  UMOV UR5, URZ ;  /* 0x000000ff00057c82 */ /* 0x000fcc0008000000 */
[----:B------:R-:W2:Y:S08]  /*3310*/  LDC.64 R16, c[0x0][0x3a0] ;  /* 0x0000e800ff107b82 */ /* 0x000eb00000000a00 */
[----:B------:R-:W3:Y:S08]  /*3320*/  LDC.64 R14, c[0x0][0x390] ;  /* 0x0000e400ff0e7b82 */ /* 0x000ef00000000a00 */
[----:B------:R-:W4:Y:S08]  /*3330*/  LDC.64 R12, c[0x0][0x398] ;  /* 0x0000e600ff0c7b82 */ /* 0x000f300000000a00 */
[----:B------:R-:W0:Y:S02]  /*3340*/  LDC.64 R10, c[0x0][0x390] ;  /* 0x0000e400ff0a7b82 */ /* 0x000e240000000a00 */
.L_x_119:
[----:B------:R-:W-:-:S05]  /*3350*/  IADD3 R43, PT, PT, R6, UR5, RZ ;  /* 0x00000005062b7c10 */ /* 0x000fca000fffe0ff */
[----:B--2---:R-:W-:-:S05]  /*3360*/  IMAD.WIDE R8, R43, 0x2, R16 ;  /* 0x000000022b087825 */ /* 0x004fca00078e0210 */
[----:B------:R-:W1:Y:S02]  /*3370*/  LDG.E.S16 R5, desc[UR10][R8.64] ;  /* 0x0000000a08057981 */ /* 0x000e64000c1e1700 */
[----:B-1----:R-:W-:-:S04]  /*3380*/  IMAD R5, R5, R2, UR4 ;  /* 0x0000000405057e24 */ /* 0x002fc8000f8e0202 */
[----:B0-----:R-:W-:-:S06]  /*3390*/  IMAD.WIDE R20, R5, 0x4, R10 ;  /* 0x0000000405147825 */ /* 0x001fcc00078e020a */
[----:B------:R-:W2:Y:S01]  /*33a0*/  LDG.E R20, desc[UR10][R20.64] ;  /* 0x0000000a14147981 */ /* 0x000ea2000c1e1900 */
[----:B------:R-:W-:Y:S01]  /*33b0*/  BSSY.RECONVERGENT B0, `(.L_x_111) ;  /* 0x0000007000007945 */ /* 0x000fe20003800200 */
[----:B------:R-:W-:Y:S01]  /*33c0*/  MOV R40, 0x3420 ;  /* 0x0000342000287802 */ /* 0x000fe20000000f00 */
[----:B--2---:R-:W-:-:S04]  /*33d0*/  FADD R41, -R20, 30 ;  /* 0x41f0000014297421 */ /* 0x004fc80000000100 */
[----:B------:R-:W0:Y:S02]  /*33e0*/  F2F.F64.F32 R36, R41 ;  /* 0x0000002900247310 */ /* 0x000e240000201800 */
[----:B0-----:R-:W-:Y:S02]  /*33f0*/  MOV R4, R36 ;  /* 0x0000002400047202 */ /* 0x001fe40000000f00 */
[----:B------:R-:W-:-:S07]  /*3400*/  MOV R5, R37 ;  /* 0x0000002500057202 */ /* 0x000fce0000000f00 */
[----:B---34-:R-:W-:Y:S05]  /*3410*/  CALL.REL.NOINC `($_Z16kernelBestKeeperiiiiPfS_PsS_S_S_ffS_S_ii$__internal_accurate_pow) ;  /* 0x0000004800107944 */ /* 0x018fea0003c00000 */
[----:B------:R-:W-:Y:S05]  /*3420*/  BSYNC.RECONVERGENT B0 ;  /* 0x0000000000007941 */ /* 0x000fea0003800200 */
.L_x_111:
        /* <DEDUP_REMOVED lines=13> */
.L_x_114:
[----:B------:R-:W-:-:S11]  /*3500*/  DADD R4, R36, 2 ;  /* 0x4000000024047429 */ /* 0x000fd60000000000 */
.L_x_113:
[----:B------:R-:W-:Y:S05]  /*3510*/  BSYNC.RECONVERGENT B0 ;  /* 0x0000000000007941 */ /* 0x000fea0003800200 */
.L_x_112:
[----:B------:R-:W-:-:S05]  /*3520*/  IMAD.WIDE R36, R43, 0x4, R12 ;  /* 0x000000042b247825 */ /* 0x000fca00078e020c */
[----:B------:R-:W2:Y:S01]  /*3530*/  LDG.E R24, desc[UR10][R36.64] ;  /* 0x0000000a24187981 */ /* 0x000ea2000c1e1900 */
[----:B------:R-:W-:Y:S01]  /*3540*/  F2F.F64.F32 R22, R3 ;  /* 0x0000000300167310 */ /* 0x000fe20000201800 */
[----:B------:R-:W-:-:S04]  /*3550*/  FSETP.NEU.AND P0, PT, R41, RZ, PT ;  /* 0x000000ff2900720b */ /* 0x000fc80003f0d000 */
[----:B------:R-:W-:Y:S02]  /*3560*/  FSEL R4, R4, RZ, P0 ;  /* 0x000000ff04047208 */ /* 0x000fe40000000000 */
[----:B------:R-:W-:Y:S01]  /*3570*/  FSEL R5, R5, 1.875, P0 ;  /* 0x3ff0000005057808 */ /* 0x000fe20000000000 */
[----:B--2---:R-:W0:Y:S05]  /*3580*/  F2F.F64.F32 R20, R24 ;  /* 0x0000001800147310 */ /* 0x004e2a0000201800 */
[----:B0-----:R-:W-:-:S06]  /*3590*/  DFMA R20, R20, R4, R22 ;  /* 0x000000041414722b */ /* 0x001fcc0000000016 */
[----:B------:R-:W0:Y:S02]  /*35a0*/  F2F.F32.F64 R41, R20 ;  /* 0x0000001400297310 */ /* 0x000e240000301000 */
[----:B0-----:R0:W-:Y:S04]  /*35b0*/  STG.E desc[UR10][R18.64], R41 ;  /* 0x0000002912007986 */ /* 0x0011e8000c10190a */
[----:B------:R-:W2:Y:S02]  /*35c0*/  LDG.E.S16 R9, desc[UR10][R8.64+0x2] ;  /* 0x0000020a08097981 */ /* 0x000ea4000c1e1700 */
[----:B--2---:R-:W-:-:S04]  /*35d0*/  IMAD R23, R9, R2, UR4 ;  /* 0x0000000409177e24 */ /* 0x004fc8000f8e0202 */
[----:B------:R-:W-:-:S05]  /*35e0*/  IMAD.WIDE R22, R23, 0x4, R14 ;  /* 0x0000000417167825 */ /* 0x000fca00078e020e */
[----:B------:R-:W2:Y:S01]  /*35f0*/  LDG.E R3, desc[UR10][R22.64] ;  /* 0x0000000a16037981 */ /* 0x000ea2000c1e1900 */
[----:B------:R-:W-:Y:S01]  /*3600*/  BSSY.RECONVERGENT B0, `(.L_x_115) ;  /* 0x0000007000007945 */ /* 0x000fe20003800200 */
[----:B------:R-:W-:Y:S01]  /*3610*/  MOV R40, 0x3670 ;  /* 0x0000367000287802 */ /* 0x000fe20000000f00 */
[----:B--2---:R-:W-:-:S04]  /*3620*/  FADD R3, -R3, 30 ;  /* 0x41f0000003037421 */ /* 0x004fc80000000100 */
[----:B------:R-:W1:Y:S02]  /*3630*/  F2F.F64.F32 R42, R3 ;  /* 0x00000003002a7310 */ /* 0x000e640000201800 */
[----:B-1----:R-:W-:Y:S02]  /*3640*/  MOV R4, R42 ;  /* 0x0000002a00047202 */ /* 0x002fe40000000f00 */
[----:B0-----:R-:W-:-:S07]  /*3650*/  MOV R5, R43 ;  /* 0x0000002b00057202 */ /* 0x001fce0000000f00 */
[----:B------:R-:W-:Y:S05]  /*3660*/  CALL.REL.NOINC `($_Z16kernelBestKeeperiiiiPfS_PsS_S_S_ffS_S_ii$__internal_accurate_pow) ;  /* 0x00000044007c7944 */ /* 0x000fea0003c00000 */
[----:B------:R-:W-:Y:S05]  /*3670*/  BSYNC.RECONVERGENT B0 ;  /* 0x0000000000007941 */ /* 0x000fea0003800200 */
.L_x_115:
        /* <DEDUP_REMOVED lines=13> */
.L_x_118:
[----:B------:R-:W-:-:S11]  /*3750*/  DADD R4, R42, 2 ;  /* 0x400000002a047429 */ /* 0x000fd60000000000 */
.L_x_117:
[----:B------:R-:W-:Y:S05]  /*3760*/  BSYNC.RECONVERGENT B0 ;  /* 0x0000000000007941 */ /* 0x000fea0003800200 */
.L_x_116:
[----:B------:R-:W2:Y:S01]  /*3770*/  LDG.E R36, desc[UR10][R36.64+0x4] ;  /* 0x0000040a24247981 */ /* 0x000ea2000c1e1900 */
[----:B------:R-:W-:Y:S01]  /*3780*/  F2F.F64.F32 R20, R41 ;  /* 0x0000002900147310 */ /* 0x000fe20000201800 */
[----:B------:R-:W-:Y:S01]  /*3790*/  FSETP.NEU.AND P0, PT, R3, RZ, PT ;  /* 0x000000ff0300720b */ /* 0x000fe20003f0d000 */
[----:B------:R-:W-:-:S03]  /*37a0*/  UIADD3 UR5, UPT, UPT, UR5, 0x2, URZ ;  /* 0x0000000205057890 */ /* 0x000fc6000fffe0ff */
[----:B------:R-:W-:Y:S01]  /*37b0*/  FSEL R4, R4, RZ, P0 ;  /* 0x000000ff04047208 */ /* 0x000fe20000000000 */
[----:B------:R-:W-:Y:S01]  /*37c0*/  UISETP.NE.AND UP0, UPT, UR5, UR6, UPT ;  /* 0x000000060500728c */ /* 0x000fe2000bf05270 */
[----:B------:R-:W-:Y:S01]  /*37d0*/  FSEL R5, R5, 1.875, P0 ;  /* 0x3ff0000005057808 */ /* 0x000fe20000000000 */
[----:B--2---:R-:W0:Y:S05]  /*37e0*/  F2F.F64.F32 R8, R36 ;  /* 0x0000002400087310 */ /* 0x004e2a0000201800 */
[----:B0-----:R-:W-:-:S06]  /*37f0*/  DFMA R8, R8, R4, R20 ;  /* 0x000000040808722b */ /* 0x001fcc0000000014 */
[----:B------:R-:W0:Y:S02]  /*3800*/  F2F.F32.F64 R3, R8 ;  /* 0x0000000800037310 */ /* 0x000e240000301000 */
[----:B0-----:R0:W-:Y:S01]  /*3810*/  STG.E desc[UR10][R18.64], R3 ;  /* 0x0000000312007986 */ /* 0x0011e2000c10190a */
[----:B------:R-:W-:Y:S05]  /*3820*/  BRA.U UP0, `(.L_x_119) ;  /* 0xfffffff900c87547 */ /* 0x000fea000b83ffff */
[----:B------:R-:W-:-:S05]  /*3830*/  UMOV UR5, UR6 ;  /* 0x0000000600057c82 */ /* 0x000fca0008000000 */
.L_x_110:
[----:B------:R-:W1:Y:S02]  /*3840*/  LDCU UR7, c[0x0][0x388] ;  /* 0x00007100ff0777ac */ /* 0x000e640008000800 */
[----:B-1----:R-:W-:-:S09]  /*3850*/  ULOP3.LUT UP0, URZ, UR7, 0x1, URZ, 0xc0, !UPT ;  /* 0x0000000107ff7892 */ /* 0x002fd2000f80c0ff */
[----:B------:R-:W-:Y:S05]  /*3860*/  BRA.U !UP0, `(.L_x_120) ;  /* 0x0000000108a87547 */ /* 0x000fea000b800000 */
[----:B------:R-:W1:Y:S01]  /*3870*/  LDC.64 R12, c[0x0][0x3a0] ;  /* 0x0000e800ff0c7b82 */ /* 0x000e620000000a00 */
[----:B------:R-:W-:-:S07]  /*3880*/  IADD3 R2, PT, PT, R6, UR5, RZ ;  /* 0x0000000506027c10 */ /* 0x000fce000fffe0ff */
[----:B------:R-:W2:Y:S08]  /*3890*/  LDC R5, c[0x0][0x384] ;  /* 0x0000e100ff057b82 */ /* 0x000eb00000000800 */
[----:B------:R-:W3:Y:S01]  /*38a0*/  LDC.64 R14, c[0x0][0x390] ;  /* 0x0000e400ff0e7b82 */ /* 0x000ee20000000a00 */
[----:B-1----:R-:W-:-:S06]  /*38b0*/  IMAD.WIDE R12, R2, 0x2, R12 ;  /* 0x00000002020c7825 */ /* 0x002fcc00078e020c */
[----:B------:R-:W2:Y:S02]  /*38c0*/  LDG.E.S16 R12, desc[UR10][R12.64] ;  /* 0x0000000a0c0c7981 */ /* 0x000ea4000c1e1700 */
[----:B--2---:R-:W-:-:S04]  /*38d0*/  IMAD R5, R12, R5, UR4 ;  /* 0x000000040c057e24 */ /* 0x004fc8000f8e0205 */
[----:B---3--:R-:W-:-:S05]  /*38e0*/  IMAD.WIDE R14, R5, 0x4, R14 ;  /* 0x00000004050e7825 */ /* 0x008fca00078e020e */
[----:B------:R-:W2:Y:S01]  /*38f0*/  LDG.E R8, desc[UR10][R14.64] ;  /* 0x0000000a0e087981 */ /* 0x000ea2000c1e1900 */
[----:B------:R-:W-:Y:S01]  /*3900*/  BSSY.RECONVERGENT B0, `(.L_x_121) ;  /* 0x0000007000007945 */ /* 0x000fe20003800200 */
[----:B------:R-:W-:Y:S01]  /*3910*/  MOV R40, 0x3970 ;  /* 0x0000397000287802 */ /* 0x000fe20000000f00 */
[----:B--2---:R-:W-:-:S04]  /*3920*/  FADD R8, -R8, 30 ;  /* 0x41f0000008087421 */ /* 0x004fc80000000100 */
[----:B------:R-:W1:Y:S02]  /*3930*/  F2F.F64.F32 R10, R8 ;  /* 0x00000008000a7310 */ /* 0x000e640000201800 */
[----:B-1----:R-:W-:Y:S02]  /*3940*/  MOV R4, R10 ;  /* 0x0000000a00047202 */ /* 0x002fe40000000f00 */
[----:B------:R-:W-:-:S07]  /*3950*/  MOV R5, R11 ;  /* 0x0000000b00057202 */ /* 0x000fce0000000f00 */
[----:B0-----:R-:W-:Y:S05]  /*3960*/  CALL.REL.NOINC `($_Z16kernelBestKeeperiiiiPfS_PsS_S_S_ffS_S_ii$__internal_accurate_pow) ;  /* 0x0000004000bc7944 */ /* 0x001fea0003c00000 */
[----:B------:R-:W-:Y:S05]  /*3970*/  BSYNC.RECONVERGENT B0 ;  /* 0x0000000000007941 */ /* 0x000fea0003800200 */
.L_x_121:
        /* <DEDUP_REMOVED lines=13> */
.L_x_124:
[----:B------:R-:W-:-:S11]  /*3a50*/  DADD R4, R10, 2 ;  /* 0x400000000a047429 */ /* 0x000fd60000000000 */
.L_x_123:
[----:B------:R-:W-:Y:S05]  /*3a60*/  BSYNC.RECONVERGENT B0 ;  /* 0x0000000000007941 */ /* 0x000fea0003800200 */
.L_x_122:
[----:B------:R-:W0:Y:S02]  /*3a70*/  LDC.64 R10, c[0x0][0x398] ;  /* 0x0000e600ff0a7b82 */ /* 0x000e240000000a00 */
[----:B0-----:R-:W-:-:S06]  /*3a80*/  IMAD.WIDE R10, R2, 0x4, R10 ;  /* 0x00000004020a7825 */ /* 0x001fcc00078e020a */
[----:B------:R-:W2:Y:S01]  /*3a90*/  LDG.E R10, desc[UR10][R10.64] ;  /* 0x0000000a0a0a7981 */ /* 0x000ea2000c1e1900 */
[----:B------:R-:W-:Y:S01]  /*3aa0*/  F2F.F64.F32 R2, R3 ;  /* 0x0000000300027310 */ /* 0x000fe20000201800 */
[----:B------:R-:W-:-:S04]  /*3ab0*/  FSETP.NEU.AND P0, PT, R8, RZ, PT ;  /* 0x000000ff0800720b */ /* 0x000fc80003f0d000 */
[----:B------:R-:W-:Y:S02]  /*3ac0*/  FSEL R4, R4, RZ, P0 ;  /* 0x000000ff04047208 */ /* 0x000fe40000000000 */
[----:B------:R-:W-:Y:S01]  /*3ad0*/  FSEL R5, R5, 1.875, P0 ;  /* 0x3ff0000005057808 */ /* 0x000fe20000000000 */
[----:B--2---:R-:W0:Y:S05]  /*3ae0*/  F2F.F64.F32 R12, R10 ;  /* 0x0000000a000c7310 */ /* 0x004e2a0000201800 */
[----:B0-----:R-:W-:-:S06]  /*3af0*/  DFMA R12, R12, R4, R2 ;  /* 0x000000040c0c722b */ /* 0x001fcc0000000002 */
[----:B------:R1:W2:Y:S05]  /*3b00*/  F2F.F32.F64 R3, R12 ;  /* 0x0000000c00037310 */ /* 0x0002aa0000301000 */
.L_x_120:
[----:B--2---:R-:W-:Y:S01]  /*3b10*/  MOV R8, R3 ;  /* 0x0000000300087202 */ /* 0x004fe20000000f00 */
[----:B------:R-:W2:Y:S01]  /*3b20*/  MUFU.RCP R9, R0 ;  /* 0x0000000000097308 */ /* 0x000ea20000001000 */
[----:B------:R-:W-:Y:S01]  /*3b30*/  MOV R5, 0x3dc6b27f ;  /* 0x3dc6b27f00057802 */ /* 0x000fe20000000f00 */
[----:B------:R-:W-:Y:S01]  /*3b40*/  BSSY.RECONVERGENT B0, `(.L_x_125) ;  /* 0x0000029000007945 */ /* 0x000fe20003800200 */
[----:B------:R-:W-:-:S13]  /*3b50*/  FSETP.GEU.AND P0, PT, R8, 1.175494350822287508e-38, PT ;  /* 0x008000000800780b */ /* 0x000fda0003f0e000 */
[----:B------:R-:W-:-:S05]  /*3b60*/  @!P0 FMUL R8, R8, 8388608 ;  /* 0x4b00000008088820 */ /* 0x000fca0000400000 */
[----:B------:R-:W-:-:S04]  /*3b70*/  IADD3 R2, PT, PT, R8, -0x3f3504f3, RZ ;  /* 0xc0cafb0d08027810 */ /* 0x000fc80007ffe0ff */
[----:B0-----:R-:W-:-:S04]  /*3b80*/  LOP3.LUT R3, R2, 0xff800000, RZ, 0xc0, !PT ;  /* 0xff80000002037812 */ /* 0x001fc800078ec0ff */
        /* <DEDUP_REMOVED lines=21> */
[----:B------:R-:W-:-:S03]  /*3ce0*/  FSETP.NEU.AND P0, PT, R8, RZ, PT ;  /* 0x000000ff0800720b */ /* 0x000fc60003f0d000 */
[----:B------:R-:W-:-:S05]  /*3cf0*/  FADD R2, -R2, 30 ;  /* 0x41f0000002027421 */ /* 0x000fca0000000100 */
[----:B------:R-:W-:Y:S01]  /*3d00*/  FSEL R5, R2, +INF , P0 ;  /* 0x7f80000002057808 */ /* 0x000fe20000000000 */
[----:B--2---:R-:W-:-:S03]  /*3d10*/  FFMA R2, -R0, R9, 1 ;  /* 0x3f80000000027423 */ /* 0x004fc60000000109 */
[----:B------:R-:W0:Y:S01]  /*3d20*/  FCHK P0, R5, R0 ;  /* 0x0000000005007302 */ /* 0x000e220000000000 */
[----:B------:R2:W-:Y:S01]  /*3d30*/  STG.E desc[UR10][R18.64], R5 ;  /* 0x0000000512007986 */ /* 0x0005e2000c10190a */
[----:B------:R-:W-:-:S04]  /*3d40*/  FFMA R2, R9, R2, R9 ;  /* 0x0000000209027223 */ /* 0x000fc80000000009 */
[----:B------:R-:W-:-:S04]  /*3d50*/  FFMA R3, R2, R5, RZ ;  /* 0x0000000502037223 */ /* 0x000fc800000000ff */
[----:B------:R-:W-:-:S04]  /*3d60*/  FFMA R4, -R0, R3, R5 ;  /* 0x0000000300047223 */ /* 0x000fc80000000105 */
[----:B------:R-:W-:Y:S01]  /*3d70*/  FFMA R3, R2, R4, R3 ;  /* 0x0000000402037223 */ /* 0x000fe20000000003 */
[----:B0-2---:R-:W-:Y:S06]  /*3d80*/  @!P0 BRA `(.L_x_126) ;  /* 0x0000000000108947 */ /* 0x005fec0003800000 */
[----:B------:R-:W-:Y:S02]  /*3d90*/  MOV R2, R5 ;  /* 0x0000000500027202 */ /* 0x000fe40000000f00 */
[----:B------:R-:W-:-:S07]  /*3da0*/  MOV R8, 0x3dc0 ;  /* 0x00003dc000087802 */ /* 0x000fce0000000f00 */
[----:B-1----:R-:W-:Y:S05]  /*3db0*/  CALL.REL.NOINC `($__internal_5_$__cuda_sm3x_div_rn_noftz_f32_slowpath) ;  /* 0x0000003800047944 */ /* 0x002fea0003c00000 */
[----:B------:R-:W-:-:S07]  /*3dc0*/  MOV R3, R2 ;  /* 0x0000000200037202 */ /* 0x000fce0000000f00 */
.L_x_126:
[----:B------:R-:W-:Y:S05]  /*3dd0*/  BSYNC.RECONVERGENT B0 ;  /* 0x0000000000007941 */ /* 0x000fea0003800200 */
.L_x_125:
[----:B------:R-:W0:Y:S01]  /*3de0*/  LDCU UR5, c[0x0][0x384] ;  /* 0x00007080ff0577ac */ /* 0x000e220008000800 */
[----:B------:R-:W-:Y:S01]  /*3df0*/  FADD R38, R3, R38 ;  /* 0x0000002603267221 */ /* 0x000fe20000000000 */
[----:B------:R-:W-:-:S04]  /*3e00*/  UIADD3 UR4, UPT, UPT, UR4, 0x1, URZ ;  /* 0x0000000104047890 */ /* 0x000fc8000fffe0ff */
[----:B0-----:R-:W-:-:S09]  /*3e10*/  UISETP.NE.AND UP0, UPT, UR4, UR5, UPT ;  /* 0x000000050400728c */ /* 0x001fd2000bf05270 */
[----:B------:R-:W-:Y:S05]  /*3e20*/  BRA.U !UP0, `(.L_x_67) ;  /* 0x0000002108047547 */ /* 0x000fea000b800000 */
[----:B------:R-:W-:Y:S05]  /*3e30*/  BRA `(.L_x_127) ;  /* 0xfffffff400047947 */ /* 0x000fea000383ffff */
.L_x_109:
[----:B------:R-:W-:Y:S01]  /*3e40*/  UIADD3 UR4, UPT, UPT, UR5, -0x1, URZ ;  /* 0xffffffff05047890 */ /* 0x000fe2000fffe0ff */
[----:B------:R-:W-:Y:S01]  /*3e50*/  HFMA2 R38, -RZ, RZ, 0, 0 ;  /* 0x00000000ff267431 */ /* 0x000fe200000001ff */
[----:B------:R-:W-:Y:S02]  /*3e60*/  ULOP3.LUT UR6, UR5, 0x3, URZ, 0xc0, !UPT ;  /* 0x0000000305067892 */ /* 0x000fe4000f8ec0ff */
[----:B------:R-:W-:-:S03]  /*3e70*/  UISETP.GE.U32.AND UP0, UPT, UR4, 0x3, UPT ;  /* 0x000000030400788c */ /* 0x000fc6000bf06070 */
[----:B------:R-:W-:-:S06]  /*3e80*/  UMOV UR4, URZ ;  /* 0x000000ff00047c82 */ /* 0x000fcc0008000000 */
[----:B------:R-:W-:Y:S05]  /*3e90*/  BRA.U !UP0, `(.L_x_128) ;  /* 0x0000000108807547 */ /* 0x000fea000b800000 */
[----:B------:R-:W0:Y:S01]  /*3ea0*/  MUFU.RCP R3, R0 ;  /* 0x0000000000037308 */ /* 0x000e220000001000 */
[----:B------:R-:W-:Y:S02]  /*3eb0*/  UMOV UR4, 0x7f800000 ;  /* 0x7f80000000047882 */ /* 0x000fe40000000000 */
[----:B------:R-:W-:Y:S01]  /*3ec0*/  MOV R5, UR4 ;  /* 0x0000000400057c02 */ /* 0x000fe20008000f00 */
[----:B------:R-:W-:-:S04]  /*3ed0*/  ULOP3.LUT UR4, UR5, 0x7ffffffc, URZ, 0xc0, !UPT ;  /* 0x7ffffffc05047892 */ /* 0x000fc8000f8ec0ff */
[----:B------:R-:W1:Y:S01]  /*3ee0*/  FCHK P0, R5, R0 ;  /* 0x0000000005007302 */ /* 0x000e620000000000 */
[----:B0-----:R-:W-:-:S04]  /*3ef0*/  FFMA R2, -R0, R3, 1 ;  /* 0x3f80000000027423 */ /* 0x001fc80000000103 */
[----:B------:R-:W-:-:S04]  /*3f00*/  FFMA R2, R3, R2, R3 ;  /* 0x0000000203027223 */ /* 0x000fc80000000003 */
[----:B------:R-:W-:-:S04]  /*3f10*/  FFMA R3, R2, +INF , RZ ;  /* 0x7f80000002037823 */ /* 0x000fc800000000ff */
[----:B------:R-:W-:-:S04]  /*3f20*/  FFMA R4, -R0, R3, +INF ;  /* 0x7f80000000047423 */ /* 0x000fc80000000103 */
[----:B------:R-:W-:Y:S01]  /*3f30*/  FFMA R9, R2, R4, R3 ;  /* 0x0000000402097223 */ /* 0x000fe20000000003 */
[----:B-1----:R-:W-:Y:S06]  /*3f40*/  @!P0 BRA `(.L_x_129) ;  /* 0x0000000000108947 */ /* 0x002fec0003800000 */
[----:B------:R-:W-:Y:S02]  /*3f50*/  MOV R2, 0x7f800000 ;  /* 0x7f80000000027802 */ /* 0x000fe40000000f00 */
[----:B------:R-:W-:-:S07]  /*3f60*/  MOV R8, 0x3f80 ;  /* 0x00003f8000087802 */ /* 0x000fce0000000f00 */
[----:B------:R-:W-:Y:S05]  /*3f70*/  CALL.REL.NOINC `($__internal_5_$__cuda_sm3x_div_rn_noftz_f32_slowpath) ;  /* 0x0000003400947944 */ /* 0x000fea0003c00000 */
[----:B------:R-:W-:-:S07]  /*3f80*/  MOV R9, R2 ;  /* 0x0000000200097202 */ /* 0x000fce0000000f00 */
.L_x_129:
[----:B------:R-:W0:Y:S01]  /*3f90*/  LDC.64 R4, c[0x0][0x3d0] ;  /* 0x0000f400ff047b82 */ /* 0x000e220000000a00 */
[----:B------:R-:W-:Y:S01]  /*3fa0*/  HFMA2 R38, -RZ, RZ, 0, 0 ;  /* 0x00000000ff267431 */ /* 0x000fe200000001ff */
[----:B------:R-:W-:Y:S01]  /*3fb0*/  MOV R11, 0x7f800000 ;  /* 0x7f800000000b7802 */ /* 0x000fe20000000f00 */
[----:B------:R-:W-:-:S06]  /*3fc0*/  UMOV UR5, URZ ;  /* 0x000000ff00057c82 */ /* 0x000fcc0008000000 */
.L_x_130:
[----:B-1----:R-:W-:Y:S01]  /*3fd0*/  IADD3 R3, PT, PT, R7, UR5, RZ ;  /* 0x0000000507037c10 */ /* 0x002fe2000fffe0ff */
[----:B------:R-:W-:Y:S01]  /*3fe0*/  UIADD3 UR5, UPT, UPT, UR5, 0x4, URZ ;  /* 0x0000000405057890 */ /* 0x000fe2000fffe0ff */
[----:B------:R-:W-:-:S03]  /*3ff0*/  FADD R38, R9, R38 ;  /* 0x0000002609267221 */ /* 0x000fc60000000000 */
[----:B0-----:R-:W-:Y:S01]  /*4000*/  IMAD.WIDE R2, R3, 0x4, R4 ;  /* 0x0000000403027825 */ /* 0x001fe200078e0204 */
[----:B------:R-:W-:-:S03]  /*4010*/  UISETP.NE.AND UP0, UPT, UR5, UR4, UPT ;  /* 0x000000040500728c */ /* 0x000fc6000bf05270 */
[--C-:B------:R-:W-:Y:S01]  /*4020*/  FADD R38, R38, R9.reuse ;  /* 0x0000000926267221 */ /* 0x100fe20000000000 */
[----:B------:R1:W-:Y:S03]  /*4030*/  STG.E desc[UR10][R2.64], R11 ;  /* 0x0000000b02007986 */ /* 0x0003e6000c10190a */
[--C-:B------:R-:W-:Y:S01]  /*4040*/  FADD R38, R38, R9.reuse ;  /* 0x0000000926267221 */ /* 0x100fe20000000000 */
[----:B------:R1:W-:Y:S03]  /*4050*/  STG.E desc[UR10][R2.64+0x4], R11 ;  /* 0x0000040b02007986 */ /* 0x0003e6000c10190a */
[----:B------:R-:W-:Y:S01]  /*4060*/  FADD R38, R38, R9 ;  /* 0x0000000926267221 */ /* 0x000fe20000000000 */
[----:B------:R1:W-:Y:S04]  /*4070*/  STG.E desc[UR10][R2.64+0x8], R11 ;  /* 0x0000080b02007986 */ /* 0x0003e8000c10190a */
[----:B------:R1:W-:Y:S01]  /*4080*/  STG.E desc[UR10][R2.64+0xc], R11 ;  /* 0x00000c0b02007986 */ /* 0x0003e2000c10190a */
[----:B------:R-:W-:Y:S05]  /*4090*/  BRA.U UP0, `(.L_x_130) ;  /* 0xfffffffd00cc7547 */ /* 0x000fea000b83ffff */
.L_x_128:
[----:B------:R-:W-:-:S09]  /*40a0*/  UISETP.NE.AND UP0, UPT, UR6, URZ, UPT ;  /* 0x000000ff0600728c */ /* 0x000fd2000bf05270 */
[----:B------:R-:W-:Y:S05]  /*40b0*/  BRA.U !UP0, `(.L_x_67) ;  /* 0x0000001d08607547 */ /* 0x000fea000b800000 */
[----:B------:R-:W-:-:S09]  /*40c0*/  UISETP.NE.AND UP0, UPT, UR6, 0x1, UPT ;  /* 0x000000010600788c */ /* 0x000fd2000bf05270 */
[----:B------:R-:W-:Y:S05]  /*40d0*/  BRA.U !UP0, `(.L_x_131) ;  /* 0x0000000108587547 */ /* 0x000fea000b800000 */
[----:B------:R-:W0:Y:S01]  /*40e0*/  LDC.64 R4, c[0x0][0x3d0] ;  /* 0x0000f400ff047b82 */ /* 0x000e220000000a00 */
[----:B-1----:R-:W1:Y:S01]  /*40f0*/  MUFU.RCP R11, R0 ;  /* 0x00000000000b7308 */ /* 0x002e620000001000 */
[----:B------:R-:W-:Y:S02]  /*4100*/  IADD3 R3, PT, PT, R7, UR4, RZ ;  /* 0x0000000407037c10 */ /* 0x000fe4000fffe0ff */
[----:B------:R-:W-:-:S05]  /*4110*/  MOV R9, 0x7f800000 ;  /* 0x7f80000000097802 */ /* 0x000fca0000000f00 */
[----:B------:R-:W2:Y:S01]  /*4120*/  FCHK P0, R9, R0 ;  /* 0x0000000009007302 */ /* 0x000ea20000000000 */
[----:B-1----:R-:W-:-:S04]  /*4130*/  FFMA R2, -R0, R11, 1 ;  /* 0x3f80000000027423 */ /* 0x002fc8000000010b */
[----:B------:R-:W-:Y:S01]  /*4140*/  FFMA R2, R11, R2, R11 ;  /* 0x000000020b027223 */ /* 0x000fe2000000000b */
[----:B0-----:R-:W-:-:S04]  /*4150*/  IMAD.WIDE R4, R3, 0x4, R4 ;  /* 0x0000000403047825 */ /* 0x001fc800078e0204 */
[----:B------:R-:W-:Y:S01]  /*4160*/  FFMA R3, R2, +INF , RZ ;  /* 0x7f80000002037823 */ /* 0x000fe200000000ff */
[----:B------:R0:W-:Y:S03]  /*4170*/  STG.E desc[UR10][R4.64], R9 ;  /* 0x0000000904007986 */ /* 0x0001e6000c10190a */
[----:B------:R-:W-:-:S04]  /*4180*/  FFMA R6, -R0, R3, +INF ;  /* 0x7f80000000067423 */ /* 0x000fc80000000103 */
[----:B------:R-:W-:Y:S01]  /*4190*/  FFMA R3, R2, R6, R3 ;  /* 0x0000000602037223 */ /* 0x000fe20000000003 */
[----:B--2---:R-:W-:Y:S06]  /*41a0*/  @!P0 BRA `(.L_x_132) ;  /* 0x0000000000108947 */ /* 0x004fec0003800000 */
[----:B------:R-:W-:Y:S02]  /*41b0*/  MOV R2, 0x7f800000 ;  /* 0x7f80000000027802 */ /* 0x000fe40000000f00 */
[----:B------:R-:W-:-:S07]  /*41c0*/  MOV R8, 0x41e0 ;  /* 0x000041e000087802 */ /* 0x000fce0000000f00 */
[----:B0-----:R-:W-:Y:S05]  /*41d0*/  CALL.REL.NOINC `($__internal_5_$__cuda_sm3x_div_rn_noftz_f32_slowpath) ;  /* 0x0000003000fc7944 */ /* 0x001fea0003c00000 */
[----:B------:R-:W-:-:S07]  /*41e0*/  MOV R3, R2 ;  /* 0x0000000200037202 */ /* 0x000fce0000000f00 */
.L_x_132:
[----:B0-----:R-:W-:Y:S01]  /*41f0*/  MOV R9, 0x7f800000 ;  /* 0x7f80000000097802 */ /* 0x001fe20000000f00 */
[----:B------:R-:W-:Y:S01]  /*4200*/  FADD R38, R38, R3 ;  /* 0x0000000326267221 */ /* 0x000fe20000000000 */
[----:B------:R-:W-:-:S03]  /*4210*/  UIADD3 UR4, UPT, UPT, UR4, 0x2, URZ ;  /* 0x0000000204047890 */ /* 0x000fc6000fffe0ff */
[----:B------:R0:W-:Y:S01]  /*4220*/  STG.E desc[UR10][R4.64+0x4], R9 ;  /* 0x0000040904007986 */ /* 0x0001e2000c10190a */
[----:B------:R-:W-:-:S08]  /*4230*/  FADD R38, R38, R3 ;  /* 0x0000000326267221 */ /* 0x000fd00000000000 */
.L_x_131:
[----:B------:R-:W2:Y:S02]  /*4240*/  LDCU UR5, c[0x0][0x384] ;  /* 0x00007080ff0577ac */ /* 0x000ea40008000800 */
[----:B--2---:R-:W-:-:S04]  /*4250*/  ULOP3.LUT UR5, UR5, 0x1, URZ, 0xc0, !UPT ;  /* 0x0000000105057892 */ /* 0x004fc8000f8ec0ff */
[----:B------:R-:W-:-:S09]  /*4260*/  UISETP.NE.U32.AND UP0, UPT, UR5, 0x1, UPT ;  /* 0x000000010500788c */ /* 0x000fd2000bf05070 */
[----:B------:R-:W-:Y:S05]  /*4270*/  BRA.U UP0, `(.L_x_67) ;  /* 0x0000001900f07547 */ /* 0x000fea000b800000 */
[----:B0-----:R-:W0:Y:S01]  /*4280*/  LDC.64 R4, c[0x0][0x3d0] ;  /* 0x0000f400ff047b82 */ /* 0x001e220000000a00 */
        /* <DEDUP_REMOVED lines=16> */
.L_x_133:
[----:B------:R-:W-:Y:S01]  /*4390*/  FADD R38, R38, R3 ;  /* 0x0000000326267221 */ /* 0x000fe20000000000 */
[----:B------:R-:W-:Y:S06]  /*43a0*/  BRA `(.L_x_67) ;  /* 0x0000001800a47947 */ /* 0x000fec0003800000 */
.L_x_108:
        /* <DEDUP_REMOVED lines=20> */
.L_x_135:
[----:B------:R-:W0:Y:S01]  /*44f0*/  LDC.64 R4, c[0x0][0x3d0] ;  /* 0x0000f400ff047b82 */ /* 0x000e220000000a00 */
[----:B------:R-:W-:-:S05]  /*4500*/  UMOV UR5, URZ ;  /* 0x000000ff00057c82 */ /* 0x000fca0008000000 */
.L_x_136:
        /* <DEDUP_REMOVED lines=21> */
.L_x_134:
        /* <DEDUP_REMOVED lines=22> */
.L_x_138:
        /* <DEDUP_REMOVED lines=8> */
.L_x_137:
        /* <DEDUP_REMOVED lines=20> */
.L_x_140:
[----:B------:R3:W-:Y:S01]  /*4980*/  STG.E desc[UR10][R4.64+0x4], RZ ;  /* 0x000004ff04007986 */ /* 0x0007e2000c10190a */
[----:B------:R-:W-:Y:S01]  /*4990*/  FADD R38, R38, R3 ;  /* 0x0000000326267221 */ /* 0x000fe20000000000 */
[----:B------:R-:W-:-:S03]  /*49a0*/  UIADD3 UR4, UPT, UPT, UR4, 0x2, URZ ;  /* 0x0000000204047890 */ /* 0x000fc6000fffe0ff */
[----:B------:R-:W-:-:S09]  /*49b0*/  FADD R38, R38, R3 ;  /* 0x0000000326267221 */ /* 0x000fd20000000000 */
.L_x_139:
        /* <DEDUP_REMOVED lines=20> */
.L_x_141:
[----:B------:R-:W-:Y:S01]  /*4b00*/  FADD R38, R38, R5 ;  /* 0x0000000526267221 */ /* 0x000fe20000000000 */
[----:B------:R-:W-:Y:S06]  /*4b10*/  BRA `(.L_x_67) ;  /* 0x0000001000c87947 */ /* 0x000fec0003800000 */
.L_x_107:
[----:B------:R-:W-:-:S09]  /*4b20*/  UISETP.GE.AND UP0, UPT, UR6, 0x1, UPT ;  /* 0x000000010600788c */ /* 0x000fd2000bf06270 */
[----:B------:R-:W-:Y:S05]  /*4b30*/  BRA.U !UP0, `(.L_x_142) ;  /* 0x0000000908e87547 */ /* 0x000fea000b800000 */
[----:B------:R-:W-:Y:S01]  /*4b40*/  HFMA2 R38, -RZ, RZ, 0, 0 ;  /* 0x00000000ff267431 */ /* 0x000fe200000001ff */
[----:B------:R-:W-:Y:S02]  /*4b50*/  ULOP3.LUT UR7, UR6, 0x7, URZ, 0xc0, !UPT ;  /* 0x0000000706077892 */ /* 0x000fe4000f8ec0ff */
[----:B------:R-:W-:Y:S02]  /*4b60*/  ULOP3.LUT UR9, UR6, 0x3, URZ, 0xc0, !UPT ;  /* 0x0000000306097892 */ /* 0x000fe4000f8ec0ff */
[----:B------:R-:W-:Y:S02]  /*4b70*/  ULOP3.LUT UR6, UR6, 0x7ffffff8, URZ, 0xc0, !UPT ;  /* 0x7ffffff806067892 */ /* 0x000fe4000f8ec0ff */
[----:B------:R-:W-:Y:S01]  /*4b80*/  UIADD3 UR8, UPT, UPT, UR7, -0x1, URZ ;  /* 0xffffffff07087890 */ /* 0x000fe2000fffe0ff */
[----:B------:R-:W-:-:S11]  /*4b90*/  UMOV UR4, URZ ;  /* 0x000000ff00047c82 */ /* 0x000fd60008000000 */
.L_x_150:
[----:B------:R-:W0:Y:S01]  /*4ba0*/  LDC.64 R2, c[0x0][0x3d0] ;  /* 0x0000f400ff027b82 */ /* 0x000e220000000a00 */
[----:B------:R-:W-:Y:S01]  /*4bb0*/  IADD3 R5, PT, PT, R7, UR4, RZ ;  /* 0x0000000407057c10 */ /* 0x000fe2000fffe0ff */
[----:B------:R-:W1:Y:S01]  /*4bc0*/  LDCU UR12, c[0x0][0x388] ;  /* 0x00007100ff0c77ac */ /* 0x000e620008000800 */
[----:B------:R-:W-:Y:S01]  /*4bd0*/  UMOV UR5, URZ ;  /* 0x000000ff00057c82 */ /* 0x000fe20008000000 */
[----:B-1----:R-:W-:Y:S02]  /*4be0*/  UISETP.GE.U32.AND UP0, UPT, UR12, 0x8, UPT ;  /* 0x000000080c00788c */ /* 0x002fe4000bf06070 */
[----:B0-----:R-:W-:Y:S01]  /*4bf0*/  IMAD.WIDE R2, R5, 0x4, R2 ;  /* 0x0000000405027825 */ /* 0x001fe200078e0202 */
[----:B------:R-:W-:-:S04]  /*4c00*/  MOV R5, RZ ;  /* 0x000000ff00057202 */ /* 0x000fc80000000f00 */
[----:B------:R0:W-:Y:S02]  /*4c10*/  STG.E desc[UR10][R2.64], RZ ;  /* 0x000000ff02007986 */ /* 0x0001e4000c10190a */
[----:B------:R-:W-:Y:S05]  /*4c20*/  BRA.U !UP0, `(.L_x_143) ;  /* 0x0000000508147547 */ /* 0x000fea000b800000 */
[----:B------:R-:W-:Y:S01]  /*4c30*/  HFMA2 R5, -RZ, RZ, 0, 0 ;  /* 0x00000000ff057431 */ /* 0x000fe200000001ff */
[----:B------:R-:W-:-:S06]  /*4c40*/  UMOV UR5, URZ ;  /* 0x000000ff00057c82 */ /* 0x000fcc0008000000 */
.L_x_144:
[----:B------:R-:W1:Y:S01]  /*4c50*/  LDC.64 R8, c[0x0][0x3a0] ;  /* 0x0000e800ff087b82 */ /* 0x000e620000000a00 */
[----:B------:R-:W-:-:S07]  /*4c60*/  IADD3 R15, PT, PT, R6, UR5, RZ ;  /* 0x00000005060f7c10 */ /* 0x000fce000fffe0ff */
[----:B--2---:R-:W2:Y:S08]  /*4c70*/  LDC R4, c[0x0][0x384] ;  /* 0x0000e100ff047b82 */ /* 0x004eb00000000800 */
[----:B------:R-:W3:Y:S01]  /*4c80*/  LDC.64 R12, c[0x0][0x398] ;  /* 0x0000e600ff0c7b82 */ /* 0x000ee20000000a00 */
[----:B-1----:R-:W-:-:S07]  /*4c90*/  IMAD.WIDE R8, R15, 0x2, R8 ;  /* 0x000000020f087825 */ /* 0x002fce00078e0208 */
[----:B------:R-:W1:Y:S01]  /*4ca0*/  LDC.64 R10, c[0x0][0x390] ;  /* 0x0000e400ff0a7b82 */ /* 0x000e620000000a00 */
[----:B------:R-:W2:Y:S01]  /*4cb0*/  LDG.E.S16 R17, desc[UR10][R8.64] ;  /* 0x0000000a08117981 */ /* 0x000ea2000c1e1700 */
[----:B---3--:R-:W-:-:S05]  /*4cc0*/  IMAD.WIDE R12, R15, 0x4, R12 ;  /* 0x000000040f0c7825 */ /* 0x008fca00078e020c */
[----:B------:R-:W3:Y:S01]  /*4cd0*/  LDG.E R16, desc[UR10][R12.64] ;  /* 0x0000000a0c107981 */ /* 0x000ee2000c1e1900 */
[----:B--2---:R-:W-:-:S04]  /*4ce0*/  IMAD R17, R17, R4, UR4 ;  /* 0x0000000411117e24 */ /* 0x004fc8000f8e0204 */
[----:B-1----:R-:W-:-:S06]  /*4cf0*/  IMAD.WIDE R14, R17, 0x4, R10 ;  /* 0x00000004110e7825 */ /* 0x002fcc00078e020a */
        /* <DEDUP_REMOVED lines=18> */
[----:B------:R-:W2:Y:S01]  /*4e20*/  LDG.E R18, desc[UR10][R12.64+0xc] ;  /* 0x00000c0a0c127981 */ /* 0x000ea2000c1e1900 */
        /* <DEDUP_REMOVED lines=26> */
[----:B------:R-:W3:Y:S02]  /*4fd0*/  LDG.E.S16 R5, desc[UR10][R8.64+0xe] ;  /* 0x00000e0a08057981 */ /* 0x000ee4000c1e1700 */
[----:B---3--:R-:W-:-:S04]  /*4fe0*/  IMAD R5, R5, R4, UR4 ;  /* 0x0000000405057e24 */ /* 0x008fc8000f8e0204 */
[----:B------:R-:W-:Y:S02]  /*4ff0*/  IMAD.WIDE R10, R5, 0x4, R10 ;  /* 0x00000004050a7825 */ /* 0x000fe400078e020a */
[----:B------:R-:W3:Y:S04]  /*5000*/  LDG.E R5, desc[UR10][R12.64+0x1c] ;  /* 0x00001c0a0c057981 */ /* 0x000ee8000c1e1900 */
[----:B------:R-:W3:Y:S01]  /*5010*/  LDG.E R10, desc[UR10][R10.64] ;  /* 0x0000000a0a0a7981 */ /* 0x000ee2000c1e1900 */
[----:B------:R-:W-:-:S04]  /*5020*/  UIADD3 UR5, UPT, UPT, UR5, 0x8, URZ ;  /* 0x0000000805057890 */ /* 0x000fc8000fffe0ff */
[----:B------:R-:W-:Y:S01]  /*5030*/  UISETP.NE.AND UP0, UPT, UR5, UR6, UPT ;  /* 0x000000060500728c */ /* 0x000fe2000bf05270 */
[----:B---3--:R-:W-:-:S05]  /*5040*/  FFMA R5, R10, R5, R21 ;  /* 0x000000050a057223 */ /* 0x008fca0000000015 */
[----:B------:R2:W-:Y:S03]  /*5050*/  STG.E desc[UR10][R2.64], R5 ;  /* 0x0000000502007986 */ /* 0x0005e6000c10190a */
[----:B------:R-:W-:Y:S05]  /*5060*/  BRA.U UP0, `(.L_x_144) ;  /* 0xfffffff900f87547 */ /* 0x000fea000b83ffff */
[----:B------:R-:W-:-:S05]  /*5070*/  UMOV UR5, UR6 ;  /* 0x0000000600057c82 */ /* 0x000fca0008000000 */
.L_x_143:
[----:B------:R-:W-:-:S09]  /*5080*/  UISETP.NE.AND UP0, UPT, UR7, URZ, UPT ;  /* 0x000000ff0700728c */ /* 0x000fd2000bf05270 */
[----:B------:R-:W-:Y:S05]  /*5090*/  BRA.U !UP0, `(.L_x_145) ;  /* 0x0000000508407547 */ /* 0x000fea000b800000 */
[----:B------:R-:W-:Y:S02]  /*50a0*/  UISETP.GE.U32.AND UP0, UPT, UR8, 0x3, UPT ;  /* 0x000000030800788c */ /* 0x000fe4000bf06070 */
[----:B------:R-:W-:-:S07]  /*50b0*/  UISETP.NE.AND UP1, UPT, UR9, URZ, UPT ;  /* 0x000000ff0900728c */ /* 0x000fce000bf25270 */
[----:B------:R-:W-:Y:S05]  /*50c0*/  BRA.U !UP0, `(.L_x_146) ;  /* 0x0000000108907547 */ /* 0x000fea000b800000 */
[----:B------:R-:W1:Y:S01]  /*50d0*/  LDC.64 R8, c[0x0][0x3a0] ;  /* 0x0000e800ff087b82 */ /* 0x000e620000000a00 */
[----:B------:R-:W-:-:S07]  /*50e0*/  IADD3 R15, PT, PT, R6, UR5, RZ ;  /* 0x00000005060f7c10 */ /* 0x000fce000fffe0ff */
[----:B--2---:R-:W2:Y:S08]  /*50f0*/  LDC R21, c[0x0][0x384] ;  /* 0x0000e100ff157b82 */ /* 0x004eb00000000800 */
[----:B------:R-:W3:Y:S01]  /*5100*/  LDC.64 R12, c[0x0][0x398] ;  /* 0x0000e600ff0c7b82 */ /* 0x000ee20000000a00 */
[----:B-1----:R-:W-:-:S07]  /*5110*/  IMAD.WIDE R8, R15, 0x2, R8 ;  /* 0x000000020f087825 */ /* 0x002fce00078e0208 */
[----:B------:R-:W1:Y:S01]  /*5120*/  LDC.64 R10, c[0x0][0x390] ;  /* 0x0000e400ff0a7b82 */ /* 0x000e620000000a00 */
[----:B------:R-:W2:Y:S01]  /*5130*/  LDG.E.S16 R4, desc[UR10][R8.64] ;  /* 0x0000000a08047981 */ /* 0x000ea2000c1e1700 */
[----:B---3--:R-:W-:-:S04]  /*5140*/  IMAD.WIDE R12, R15, 0x4, R12 ;  /* 0x000000040f0c7825 */ /* 0x008fc800078e020c */
[----:B--2---:R-:W-:Y:S02]  /*5150*/  IMAD R17, R4, R21, UR4 ;  /* 0x0000000404117e24 */ /* 0x004fe4000f8e0215 */
[----:B------:R-:W2:Y:S02]  /*5160*/  LDG.E R4, desc[UR10][R12.64] ;  /* 0x0000000a0c047981 */ /* 0x000ea4000c1e1900 */
[----:B-1----:R-:W-:-:S06]  /*5170*/  IMAD.WIDE R14, R17, 0x4, R10 ;  /* 0x00000004110e7825 */ /* 0x002fcc00078e020a */
[----:B------:R-:W2:Y:S02]  /*5180*/  LDG.E R14, desc[UR10][R14.64] ;  /* 0x0000000a0e0e7981 */ /* 0x000ea4000c1e1900 */
[----:B--2---:R-:W-:-:S05]  /*5190*/  FFMA R17, R14, R4, R5 ;  /* 0x000000040e117223 */ /* 0x004fca0000000005 */
        /* <DEDUP_REMOVED lines=8> */
[----:B------:R-:W2:Y:S02]  /*5220*/  LDG.E.S16 R16, desc[UR10][R8.64+0x4] ;  /* 0x0000040a08107981 */ /* 0x000ea4000c1e1700 */
[----:B--2---:R-:W-:Y:S02]  /*5230*/  IMAD R15, R16, R21, UR4 ;  /* 0x00000004100f7e24 */ /* 0x004fe4000f8e0215 */
[----:B------:R-:W1:Y:S02]  /*5240*/  LDG.E R16, desc[UR10][R12.64+0x8] ;  /* 0x0000080a0c107981 */ /* 0x000e64000c1e1900 */
[----:B------:R-:W-:-:S06]  /*5250*/  IMAD.WIDE R14, R15, 0x4, R10 ;  /* 0x000000040f0e7825 */ /* 0x000fcc00078e020a */
[----:B------:R-:W1:Y:S02]  /*5260*/  LDG.E R14, desc[UR10][R14.64] ;  /* 0x0000000a0e0e7981 */ /* 0x000e64000c1e1900 */
[----:B-1----:R-:W-:-:S05]  /*5270*/  FFMA R17, R14, R16, R19 ;  /* 0x000000100e117223 */ /* 0x002fca0000000013 */
        /* <DEDUP_REMOVED lines=9> */
.L_x_146:
[----:B------:R-:W-:Y:S05]  /*5310*/  BRA.U !UP1, `(.L_x_145) ;  /* 0x0000000109a07547 */ /* 0x000fea000b800000 */
[----:B------:R-:W-:Y:S02]  /*5320*/  UISETP.NE.AND UP0, UPT, UR9, 0x1, UPT ;  /* 0x000000010900788c */ /* 0x000fe4000bf05270 */
[----:B------:R-:W-:-:S07]  /*5330*/  ULOP3.LUT UP1, URZ, UR12, 0x1, URZ, 0xc0, !UPT ;  /* 0x000000010cff7892 */ /* 0x000fce000f82c0ff */
[----:B------:R-:W-:Y:S05]  /*5340*/  BRA.U !UP0, `(.L_x_147) ;  /* 0x0000000108587547 */ /* 0x000fea000b800000 */
[----:B------:R-:W1:Y:S01]  /*5350*/  LDC.64 R8, c[0x0][0x3a0] ;  /* 0x0000e800ff087b82 */ /* 0x000e620000000a00 */
[----:B------:R-:W-:-:S07]  /*5360*/  IADD3 R15, PT, PT, R6, UR5, RZ ;  /* 0x00000005060f7c10 */ /* 0x000fce000fffe0ff */
[----:B--23--:R-:W2:Y:S08]  /*5370*/  LDC R19, c[0x0][0x384] ;  /* 0x0000e100ff137b82 */ /* 0x00ceb00000000800 */
[----:B------:R-:W3:Y:S01]  /*5380*/  LDC.64 R10, c[0x0][0x390] ;  /* 0x0000e400ff0a7b82 */ /* 0x000ee20000000a00 */
[----:B-1----:R-:W-:-:S07]  /*5390*/  IMAD.WIDE R12, R15, 0x2, R8 ;  /* 0x000000020f0c7825 */ /* 0x002fce00078e0208 */
[----:B------:R-:W1:Y:S01]  /*53a0*/  LDC.64 R8, c[0x0][0x398] ;  /* 0x0000e600ff087b82 */ /* 0x000e620000000a00 */
[----:B------:R-:W2:Y:S01]  /*53b0*/  LDG.E.S16 R4, desc[UR10][R12.64] ;  /* 0x0000000a0c047981 */ /* 0x000ea2000c1e1700 */
[----:B-1----:R-:W-:-:S04]  /*53c0*/  IMAD.WIDE R14, R15, 0x4, R8 ;  /* 0x000000040f0e7825 */ /* 0x002fc800078e0208 */
[----:B--2---:R-:W-:Y:S02]  /*53d0*/  IMAD R17, R4, R19, UR4 ;  /* 0x0000000404117e24 */ /* 0x004fe4000f8e0213 */
[----:B------:R-:W2:Y:S02]  /*53e0*/  LDG.E R4, desc[UR10][R14.64] ;  /* 0x0000000a0e047981 */ /* 0x000ea4000c1e1900 */
[----:B---3--:R-:W-:-:S06]  /*53f0*/  IMAD.WIDE R8, R17, 0x4, R10 ;  /* 0x0000000411087825 */ /* 0x008fcc00078e020a */
[----:B------:R-:W2:Y:S02]  /*5400*/  LDG.E R8, desc[UR10][R8.64] ;  /* 0x0000000a08087981 */ /* 0x000ea4000c1e1900 */
[----:B--2---:R-:W-:-:S05]  /*5410*/  FFMA R17, R8, R4, R5 ;  /* 0x0000000408117223 */ /* 0x004fca0000000005 */
        /* <DEDUP_REMOVED lines=9> */
.L_x_147:
[----:B------:R-:W-:Y:S05]  /*54b0*/  BRA.U !UP1, `(.L_x_145) ;  /* 0x0000000109387547 */ /* 0x000fea000b800000 */
[----:B------:R-:W4:Y:S01]  /*54c0*/  LDC.64 R8, c[0x0][0x3a0] ;  /* 0x0000e800ff087b82 */ /* 0x000f220000000a00 */
[----:B------:R-:W-:-:S07]  /*54d0*/  IADD3 R15, PT, PT, R6, UR5, RZ ;  /* 0x00000005060f7c10 */ /* 0x000fce000fffe0ff */
[----:B-1-3--:R-:W1:Y:S08]  /*54e0*/  LDC R17, c[0x0][0x384] ;  /* 0x0000e100ff117b82 */ /* 0x00ae700000000800 */
[----:B------:R-:W3:Y:S01]  /*54f0*/  LDC.64 R12, c[0x0][0x398] ;  /* 0x0000e600ff0c7b82 */ /* 0x000ee20000000a00 */
[----:B----4-:R-:W-:-:S07]  /*5500*/  IMAD.WIDE R8, R15, 0x2, R8 ;  /* 0x000000020f087825 */ /* 0x010fce00078e0208 */
[----:B------:R-:W4:Y:S01]  /*5510*/  LDC.64 R10, c[0x0][0x390] ;  /* 0x0000e400ff0a7b82 */ /* 0x000f220000000a00 */
[----:B------:R-:W1:Y:S01]  /*5520*/  LDG.E.S16 R8, desc[UR10][R8.64] ;  /* 0x0000000a08087981 */ /* 0x000e62000c1e1700 */
[----:B---3--:R-:W-:-:S06]  /*5530*/  IMAD.WIDE R12, R15, 0x4, R12 ;  /* 0x000000040f0c7825 */ /* 0x008fcc00078e020c */
[----:B------:R-:W2:Y:S01]  /*5540*/  LDG.E R12, desc[UR10][R12.64] ;  /* 0x0000000a0c0c7981 */ /* 0x000ea2000c1e1900 */
[----:B-1----:R-:W-:-:S04]  /*5550*/  IMAD R17, R8, R17, UR4 ;  /* 0x0000000408117e24 */ /* 0x002fc8000f8e0211 */
[----:B----4-:R-:W-:-:S06]  /*5560*/  IMAD.WIDE R10, R17, 0x4, R10 ;  /* 0x00000004110a7825 */ /* 0x010fcc00078e020a */
[----:B------:R-:W2:Y:S02]  /*5570*/  LDG.E R10, desc[UR10][R10.64] ;  /* 0x0000000a0a0a7981 */ /* 0x000ea4000c1e1900 */
[----:B--2---:R-:W-:-:S05]  /*5580*/  FFMA R5, R10, R12, R5 ;  /* 0x0000000c0a057223 */ /* 0x004fca0000000005 */
[----:B------:R4:W-:Y:S02]  /*5590*/  STG.E desc[UR10][R2.64], R5 ;  /* 0x0000000502007986 */ /* 0x0009e4000c10190a */
.L_x_145:
        /* <DEDUP_REMOVED lines=13> */
.L_x_149:
[----:B------:R-:W-:Y:S05]  /*5670*/  BSYNC.RECONVERGENT B0 ;  /* 0x0000000000007941 */ /* 0x000fea0003800200 */
.L_x_148:
[----:B------:R-:W0:Y:S01]  /*5680*/  LDCU UR5, c[0x0][0x384] ;  /* 0x00007080ff0577ac */ /* 0x000e220008000800 */
[----:B------:R-:W-:Y:S01]  /*5690*/  FADD R38, R3, R38 ;  /* 0x0000002603267221 */ /* 0x000fe20000000000 */
[----:B------:R-:W-:-:S04]  /*56a0*/  UIADD3 UR4, UPT, UPT, UR4, 0x1, URZ ;  /* 0x0000000104047890 */ /* 0x000fc8000fffe0ff */
[----:B0-----:R-:W-:-:S09]  /*56b0*/  UISETP.NE.AND UP0, UPT, UR4, UR5, UPT ;  /* 0x000000050400728c */ /* 0x001fd2000bf05270 */
[----:B------:R-:W-:Y:S05]  /*56c0*/  BRA.U !UP0, `(.L_x_67) ;  /* 0x0000000508dc7547 */ /* 0x000fea000b800000 */
[----:B------:R-:W-:Y:S05]  /*56d0*/  BRA `(.L_x_150) ;  /* 0xfffffff400307947 */ /* 0x000fea000383ffff */
.L_x_142:
        /* <DEDUP_REMOVED lines=20> */
.L_x_152:
[----:B------:R-:W0:Y:S01]  /*5820*/  LDC.64 R4, c[0x0][0x3d0] ;  /* 0x0000f400ff047b82 */ /* 0x000e220000000a00 */
[----:B------:R-:W-:-:S05]  /*5830*/  UMOV UR5, URZ ;  /* 0x000000ff00057c82 */ /* 0x000fca0008000000 */
.L_x_153:
        /* <DEDUP_REMOVED lines=21> */
.L_x_151:
        /* <DEDUP_REMOVED lines=22> */
.L_x_155:
        /* <DEDUP_REMOVED lines=8> */
.L_x_154:
        /* <DEDUP_REMOVED lines=20> */
.L_x_157:
[----:B------:R3:W-:Y:S01]  /*5cb0*/  STG.E desc[UR10][R4.64+0x4], RZ ;  /* 0x000004ff04007986 */ /* 0x0007e2000c10190a */
[----:B------:R-:W-:Y:S01]  /*5cc0*/  FADD R38, R38, R3 ;  /* 0x0000000326267221 */ /* 0x000fe20000000000 */
[----:B------:R-:W-:-:S03]  /*5cd0*/  UIADD3 UR4, UPT, UPT, UR4, 0x2, URZ ;  /* 0x0000000204047890 */ /* 0x000fc6000fffe0ff */
[----:B------:R-:W-:-:S09]  /*5ce0*/  FADD R38, R38, R3 ;  /* 0x0000000326267221 */ /* 0x000fd20000000000 */
.L_x_156:
        /* <DEDUP_REMOVED lines=20> */
.L_x_158:
[----:B------:R-:W-:-:S07]  /*5e30*/  FADD R38, R38, R5 ;  /* 0x0000000526267221 */ /* 0x000fce0000000000 */
.L_x_67:
[----:B------:R-:W4:Y:S01]  /*5e40*/  LDC R0, c[0x0][0x384] ;  /* 0x0000e100ff007b82 */ /* 0x000f220000000800 */
[----:B01----:R-:W-:Y:S02]  /*5e50*/  CS2R R2, SRZ ;  /* 0x0000000000027805 */ /* 0x003fe4000001ff00 */
[----:B----4-:R-:W-:-:S13]  /*5e60*/  ISETP.GE.AND P0, PT, R0, 0x1, PT ;  /* 0x000000010000780c */ /* 0x010fda0003f06270 */
[----:B------:R-:W-:Y:S05]  /*5e70*/  @!P0 BRA `(.L_x_159) ;  /* 0x0000000800548947 */ /* 0x000fea0003800000 */
[C---:B------:R-:W-:Y:S01]  /*5e80*/  IADD3 R2, PT, PT, R0.reuse, -0x1, RZ ;  /* 0xffffffff00027810 */ /* 0x040fe20007ffe0ff */
[----:B--23--:R-:W-:Y:S01]  /*5e90*/  HFMA2 R4, -RZ, RZ, 0, 0 ;  /* 0x00000000ff047431 */ /* 0x00cfe200000001ff */
[----:B------:R-:W-:Y:S01]  /*5ea0*/  LOP3.LUT R26, R0, 0x7, RZ, 0xc0, !PT ;  /* 0x00000007001a7812 */ /* 0x000fe200078ec0ff */
[----:B------:R-:W-:Y:S01]  /*5eb0*/  IMAD R5, R39, R0, RZ ;  /* 0x0000000027057224 */ /* 0x000fe200078e02ff */
[----:B------:R-:W-:Y:S02]  /*5ec0*/  ISETP.GE.U32.AND P0, PT, R2, 0x7, PT ;  /* 0x000000070200780c */ /* 0x000fe40003f06070 */
[----:B------:R-:W-:Y:S02]  /*5ed0*/  CS2R R2, SRZ ;  /* 0x0000000000027805 */ /* 0x000fe4000001ff00 */
[----:B------:R-:W-:-:S09]  /*5ee0*/  ISETP.NE.AND P2, PT, R26, RZ, PT ;  /* 0x000000ff1a00720c */ /* 0x000fd20003f45270 */
[----:B------:R-:W-:Y:S05]  /*5ef0*/  @!P0 BRA `(.L_x_160) ;  /* 0x0000000400188947 */ /* 0x000fea0003800000 */
[----:B------:R-:W0:Y:S01]  /*5f00*/  LDCU.64 UR4, c[0x0][0x3b8] ;  /* 0x00007700ff0477ac */ /* 0x000e220008000a00 */
[----:B------:R-:W-:Y:S02]  /*5f10*/  LOP3.LUT R4, R0, 0x7ffffff8, RZ, 0xc0, !PT ;  /* 0x7ffffff800047812 */ /* 0x000fe400078ec0ff */
[----:B------:R-:W-:Y:S01]  /*5f20*/  MOV R3, RZ ;  /* 0x000000ff00037202 */ /* 0x000fe20000000f00 */
[----:B------:R-:W1:Y:S01]  /*5f30*/  LDCU.64 UR6, c[0x0][0x3d0] ;  /* 0x00007a00ff0677ac */ /* 0x000e620008000a00 */
[----:B------:R-:W-:Y:S02]  /*5f40*/  MOV R10, R5 ;  /* 0x00000005000a7202 */ /* 0x000fe40000000f00 */
[----:B------:R-:W-:Y:S01]  /*5f50*/  IADD3 R24, PT, PT, -R4, RZ, RZ ;  /* 0x000000ff04187210 */ /* 0x000fe20007ffe1ff */
[----:B------:R-:W2:Y:S01]  /*5f60*/  LDCU UR8, c[0x0][0x3c0] ;  /* 0x00007800ff0877ac */ /* 0x000ea20008000800 */
[----:B0-----:R-:W-:-:S04]  /*5f70*/  UIADD3 UR4, UP0, UPT, UR4, 0x10, URZ ;  /* 0x0000001004047890 */ /* 0x001fc8000ff1e0ff */
[----:B------:R-:W-:Y:S02]  /*5f80*/  UIADD3.X UR5, UPT, UPT, URZ, UR5, URZ, UP0, !UPT ;  /* 0x00000005ff057290 */ /* 0x000fe400087fe4ff */
[----:B-1----:R-:W-:Y:S01]  /*5f90*/  UIADD3 UR6, UP1, UPT, UR6, 0x10, URZ ;  /* 0x0000001006067890 */ /* 0x002fe2000ff3e0ff */
[----:B------:R-:W-:-:S03]  /*5fa0*/  MOV R6, UR4 ;  /* 0x0000000400067c02 */ /* 0x000fc60008000f00 */
[----:B------:R-:W-:Y:S01]  /*5fb0*/  MOV R7, UR5 ;  /* 0x0000000500077c02 */ /* 0x000fe20008000f00 */
[----:B--2---:R-:W-:-:S12]  /*5fc0*/  UIADD3.X UR7, UPT, UPT, URZ, UR7, URZ, UP1, !UPT ;  /* 0x00000007ff077290 */ /* 0x004fd80008ffe4ff */
.L_x_161:
[----:B------:R-:W-:Y:S01]  /*5fd0*/  MOV R8, UR6 ;  /* 0x0000000600087c02 */ /* 0x000fe20008000f00 */
[----:B------:R-:W2:Y:S01]  /*5fe0*/  LDG.E R16, desc[UR10][R6.64+-0x10] ;  /* 0xfffff00a06107981 */ /* 0x000ea2000c1e1900 */
[----:B------:R-:W-:-:S03]  /*5ff0*/  MOV R9, UR7 ;  /* 0x0000000700097c02 */ /* 0x000fc60008000f00 */
[----:B------:R-:W3:Y:S01]  /*6000*/  LDG.E R18, desc[UR10][R6.64+-0xc] ;  /* 0xfffff40a06127981 */ /* 0x000ee2000c1e1900 */
[----:B------:R-:W-:-:S03]  /*6010*/  IMAD.WIDE R8, R10, 0x4, R8 ;  /* 0x000000040a087825 */ /* 0x000fc600078e0208 */
[----:B------:R-:W4:Y:S04]  /*6020*/  LDG.E R20, desc[UR10][R6.64+-0x8] ;  /* 0xfffff80a06147981 */ /* 0x000f28000c1e1900 */
[----:B------:R-:W5:Y:S04]  /*6030*/  LDG.E R21, desc[UR10][R8.64+-0x10] ;  /* 0xfffff00a08157981 */ /* 0x000f68000c1e1900 */
[----:B------:R-:W4:Y:S04]  /*6040*/  LDG.E R23, desc[UR10][R8.64+-0xc] ;  /* 0xfffff40a08177981 */ /* 0x000f28000c1e1900 */
        /* <DEDUP_REMOVED lines=10> */
[----:B------:R0:W4:Y:S01]  /*60f0*/  LDG.E R14, desc[UR10][R6.64+0xc] ;  /* 0x00000c0a060e7981 */ /* 0x000122000c1e1900 */
[----:B------:R-:W-:-:S04]  /*6100*/  IADD3 R24, PT, PT, R24, 0x8, RZ ;  /* 0x0000000818187810 */ /* 0x000fc80007ffe0ff */
[----:B------:R-:W-:Y:S02]  /*6110*/  ISETP.NE.AND P0, PT, R24, RZ, PT ;  /* 0x000000ff1800720c */ /* 0x000fe40003f05270 */
[----:B0-----:R-:W-:Y:S02]  /*6120*/  IADD3 R6, P1, PT, R6, 0x20, RZ ;  /* 0x0000002006067810 */ /* 0x001fe40007f3e0ff */
[----:B------:R-:W-:Y:S02]  /*6130*/  IADD3 R10, PT, PT, R10, 0x8, RZ ;  /* 0x000000080a0a7810 */ /* 0x000fe40007ffe0ff */
[----:B------:R-:W-:Y:S01]  /*6140*/  IADD3.X R7, PT, PT, RZ, R7, RZ, P1, !PT ;  /* 0x00000007ff077210 */ /* 0x000fe20000ffe4ff */
[----:B--2---:R-:W-:Y:S01]  /*6150*/  FADD R16, R16, -UR8 ;  /* 0x8000000810107e21 */ /* 0x004fe20008000000 */
[----:B---3--:R-:W-:Y:S01]  /*6160*/  FADD R18, R18, -UR8 ;  /* 0x8000000812127e21 */ /* 0x008fe20008000000 */
[--C-:B-----5:R-:W-:Y:S01]  /*6170*/  FADD R21, R21, -R38.reuse ;  /* 0x8000002615157221 */ /* 0x120fe20000000000 */
[----:B----4-:R-:W-:-:S03]  /*6180*/  FADD R23, R23, -R38 ;  /* 0x8000002617177221 */ /* 0x010fc60000000000 */
[C---:B------:R-:W-:Y:S01]  /*6190*/  FFMA R3, R21.reuse, R21, R3 ;  /* 0x0000001515037223 */ /* 0x040fe20000000003 */
[----:B------:R-:W-:Y:S01]  /*61a0*/  FFMA R16, R21, R16, R2 ;  /* 0x0000001015107223 */ /* 0x000fe20000000002 */
[----:B------:R-:W-:Y:S01]  /*61b0*/  FADD R20, R20, -UR8 ;  /* 0x8000000814147e21 */ /* 0x000fe20008000000 */
[----:B------:R-:W-:Y:S01]  /*61c0*/  FADD R25, R25, -R38 ;  /* 0x8000002619197221 */ /* 0x000fe20000000000 */
[C---:B------:R-:W-:Y:S01]  /*61d0*/  FFMA R3, R23.reuse, R23, R3 ;  /* 0x0000001717037223 */ /* 0x040fe20000000003 */
[----:B------:R-:W-:Y:S01]  /*61e0*/  FFMA R16, R23, R18, R16 ;  /* 0x0000001217107223 */ /* 0x000fe20000000010 */
[----:B------:R-:W-:Y:S02]  /*61f0*/  FADD R27, R27, -R38 ;  /* 0x800000261b1b7221 */ /* 0x000fe40000000000 */
[C---:B------:R-:W-:Y:S01]  /*6200*/  FFMA R3, R25.reuse, R25, R3 ;  /* 0x0000001919037223 */ /* 0x040fe20000000003 */
[----:B------:R-:W-:Y:S01]  /*6210*/  FFMA R16, R25, R20, R16 ;  /* 0x0000001419107223 */ /* 0x000fe20000000010 */
[----:B------:R-:W-:-:S02]  /*6220*/  FADD R22, R22, -UR8 ;  /* 0x8000000816167e21 */ /* 0x000fc40008000000 */
[----:B------:R-:W-:Y:S01]  /*6230*/  FFMA R3, R27, R27, R3 ;  /* 0x0000001b1b037223 */ /* 0x000fe20000000003 */
[----:B------:R-:W-:Y:S01]  /*6240*/  FADD R19, R19, -R38 ;  /* 0x8000002613137221 */ /* 0x000fe20000000000 */
[----:B------:R-:W-:Y:S01]  /*6250*/  FFMA R16, R27, R22, R16 ;  /* 0x000000161b107223 */ /* 0x000fe20000000010 */
[----:B------:R-:W-:Y:S02]  /*6260*/  FADD R28, R28, -UR8 ;  /* 0x800000081c1c7e21 */ /* 0x000fe40008000000 */
[----:B------:R-:W-:Y:S01]  /*6270*/  FFMA R3, R19, R19, R3 ;  /* 0x0000001313037223 */ /* 0x000fe20000000003 */
[----:B------:R-:W-:Y:S01]  /*6280*/  FADD R15, R15, -R38 ;  /* 0x800000260f0f7221 */ /* 0x000fe20000000000 */
[----:B------:R-:W-:Y:S01]  /*6290*/  FFMA R16, R19, R28, R16 ;  /* 0x0000001c13107223 */ /* 0x000fe20000000010 */
[----:B------:R-:W-:Y:S02]  /*62a0*/  FADD R12, R12, -UR8 ;  /* 0x800000080c0c7e21 */ /* 0x000fe40008000000 */
[----:B------:R-:W-:Y:S01]  /*62b0*/  FFMA R3, R15, R15, R3 ;  /* 0x0000000f0f037223 */ /* 0x000fe20000000003 */
[----:B------:R-:W-:Y:S01]  /*62c0*/  FADD R13, R13, -R38 ;  /* 0x800000260d0d7221 */ /* 0x000fe20000000000 */
[----:B------:R-:W-:Y:S01]  /*62d0*/  FFMA R12, R15, R12, R16 ;  /* 0x0000000c0f0c7223 */ /* 0x000fe20000000010 */
[----:B------:R-:W-:-:S02]  /*62e0*/  FADD R11, R11, -UR8 ;  /* 0x800000080b0b7e21 */ /* 0x000fc40008000000 */
[----:B------:R-:W-:Y:S01]  /*62f0*/  FFMA R3, R13, R13, R3 ;  /* 0x0000000d0d037223 */ /* 0x000fe20000000003 */
[----:B------:R-:W-:Y:S01]  /*6300*/  FADD R2, R17, -R38 ;  /* 0x8000002611027221 */ /* 0x000fe20000000000 */
[----:B------:R-:W-:Y:S01]  /*6310*/  FFMA R11, R13, R11, R12 ;  /* 0x0000000b0d0b7223 */ /* 0x000fe2000000000c */
[----:B------:R-:W-:Y:S02]  /*6320*/  FADD R14, R14, -UR8 ;  /* 0x800000080e0e7e21 */ /* 0x000fe40008000000 */
[C---:B------:R-:W-:Y:S02]  /*6330*/  FFMA R3, R2.reuse, R2, R3 ;  /* 0x0000000202037223 */ /* 0x040fe40000000003 */
[----:B------:R-:W-:Y:S01]  /*6340*/  FFMA R2, R2, R14, R11 ;  /* 0x0000000e02027223 */ /* 0x000fe2000000000b */
[----:B------:R-:W-:Y:S06]  /*6350*/  @P0 BRA `(.L_x_161) ;  /* 0xfffffffc001c0947 */ /* 0x000fec000383ffff */
.L_x_160:
[----:B------:R-:W-:Y:S05]  /*6360*/  @!P2 BRA `(.L_x_159) ;  /* 0x000000040018a947 */ /* 0x000fea0003800000 */
[----:B------:R-:W-:Y:S02]  /*6370*/  ISETP.GE.U32.AND P0, PT, R26, 0x4, PT ;  /* 0x000000041a00780c */ /* 0x000fe40003f06070 */
[----:B------:R-:W-:-:S04]  /*6380*/  LOP3.LUT R19, R0, 0x3, RZ, 0xc0, !PT ;  /* 0x0000000300137812 */ /* 0x000fc800078ec0ff */
[----:B------:R-:W-:-:S07]  /*6390*/  ISETP.NE.AND P1, PT, R19, RZ, PT ;  /* 0x000000ff1300720c */ /* 0x000fce0003f25270 */
[----:B------:R-:W-:Y:S06]  /*63a0*/  @!P0 BRA `(.L_x_162) ;  /* 0x00000000007c8947 */ /* 0x000fec0003800000 */
[----:B------:R-:W0:Y:S01]  /*63b0*/  LDC.64 R6, c[0x0][0x3d0] ;  /* 0x0000f400ff067b82 */ /* 0x000e220000000a00 */
[----:B------:R-:W-:Y:S01]  /*63c0*/  IADD3 R11, PT, PT, R5, R4, RZ ;  /* 0x00000004050b7210 */ /* 0x000fe20007ffe0ff */
[----:B------:R-:W1:Y:S06]  /*63d0*/  LDCU UR4, c[0x0][0x3c0] ;  /* 0x00007800ff0477ac */ /* 0x000e6c0008000800 */
[----:B------:R-:W2:Y:S01]  /*63e0*/  LDC.64 R8, c[0x0][0x3b8] ;  /* 0x0000ee00ff087b82 */ /* 0x000ea20000000a00 */
[----:B0-----:R-:W-:-:S05]  /*63f0*/  IMAD.WIDE R6, R11, 0x4, R6 ;  /* 0x000000040b067825 */ /* 0x001fca00078e0206 */
[----:B------:R-:W3:Y:S01]  /*6400*/  LDG.E R11, desc[UR10][R6.64] ;  /* 0x0000000a060b7981 */ /* 0x000ee2000c1e1900 */
[----:B--2---:R-:W-:-:S03]  /*6410*/  IMAD.WIDE.U32 R8, R4, 0x4, R8 ;  /* 0x0000000404087825 */ /* 0x004fc600078e0008 */
[----:B------:R-:W2:Y:S04]  /*6420*/  LDG.E R13, desc[UR10][R6.64+0x4] ;  /* 0x0000040a060d7981 */ /* 0x000ea8000c1e1900 */
[----:B------:R-:W1:Y:S04]  /*6430*/  LDG.E R12, desc[UR10][R8.64] ;  /* 0x0000000a080c7981 */ /* 0x000e68000c1e1900 */
[----:B------:R-:W4:Y:S04]  /*6440*/  LDG.E R14, desc[UR10][R8.64+0x4] ;  /* 0x0000040a080e7981 */ /* 0x000f28000c1e1900 */
[----:B------:R-:W5:Y:S04]  /*6450*/  LDG.E R15, desc[UR10][R6.64+0x8] ;  /* 0x0000080a060f7981 */ /* 0x000f68000c1e1900 */
[----:B------:R-:W5:Y:S04]  /*6460*/  LDG.E R16, desc[UR10][R8.64+0x8] ;  /* 0x0000080a08107981 */ /* 0x000f68000c1e1900 */
[----:B------:R-:W5:Y:S04]  /*6470*/  LDG.E R17, desc[UR10][R6.64+0xc] ;  /* 0x00000c0a06117981 */ /* 0x000f68000c1e1900 */
[----:B------:R-:W5:Y:S01]  /*6480*/  LDG.E R18, desc[UR10][R8.64+0xc] ;  /* 0x00000c0a08127981 */ /* 0x000f62000c1e1900 */
[----:B------:R-:W-:Y:S01]  /*6490*/  IADD3 R4, PT, PT, R4, 0x4, RZ ;  /* 0x0000000404047810 */ /* 0x000fe20007ffe0ff */
[----:B---3--:R-:W-:Y:S01]  /*64a0*/  FADD R10, R11, -R38 ;  /* 0x800000260b0a7221 */ /* 0x008fe20000000000 */
[----:B-1----:R-:W-:-:S03]  /*64b0*/  FADD R11, R12, -UR4 ;  /* 0x800000040c0b7e21 */ /* 0x002fc60008000000 */
[C---:B------:R-:W-:Y:S01]  /*64c0*/  FFMA R3, R10.reuse, R10, R3 ;  /* 0x0000000a0a037223 */ /* 0x040fe20000000003 */
[----:B------:R-:W-:Y:S01]  /*64d0*/  FFMA R11, R10, R11, R2 ;  /* 0x0000000b0a0b7223 */ /* 0x000fe20000000002 */
[----:B--2---:R-:W-:Y:S01]  /*64e0*/  FADD R2, R13, -R38 ;  /* 0x800000260d027221 */ /* 0x004fe20000000000 */
[----:B----4-:R-:W-:-:S03]  /*64f0*/  FADD R14, R14, -UR4 ;  /* 0x800000040e0e7e21 */ /* 0x010fc60008000000 */
[C---:B------:R-:W-:Y:S01]  /*6500*/  FFMA R3, R2.reuse, R2, R3 ;  /* 0x0000000202037223 */ /* 0x040fe20000000003 */
[----:B------:R-:W-:Y:S01]  /*6510*/  FFMA R11, R2, R14, R11 ;  /* 0x0000000e020b7223 */ /* 0x000fe2000000000b */
[----:B-----5:R-:W-:Y:S01]  /*6520*/  FADD R2, R15, -R38 ;  /* 0x800000260f027221 */ /* 0x020fe20000000000 */
[----:B------:R-:W-:-:S03]  /*6530*/  FADD R16, R16, -UR4 ;  /* 0x8000000410107e21 */ /* 0x000fc60008000000 */
[C---:B------:R-:W-:Y:S01]  /*6540*/  FFMA R3, R2.reuse, R2, R3 ;  /* 0x0000000202037223 */ /* 0x040fe20000000003 */
[----:B------:R-:W-:Y:S01]  /*6550*/  FFMA R2, R2, R16, R11 ;  /* 0x0000001002027223 */ /* 0x000fe2000000000b */
[----:B------:R-:W-:Y:S01]  /*6560*/  FADD R6, R17, -R38 ;  /* 0x8000002611067221 */ /* 0x000fe20000000000 */
[----:B------:R-:W-:-:S03]  /*6570*/  FADD R7, R18, -UR4 ;  /* 0x8000000412077e21 */ /* 0x000fc60008000000 */
[C---:B------:R-:W-:Y:S01]  /*6580*/  FFMA R3, R6.reuse, R6, R3 ;  /* 0x0000000606037223 */ /* 0x040fe20000000003 */
[----:B------:R-:W-:-:S07]  /*6590*/  FFMA R2, R6, R7, R2 ;  /* 0x0000000706027223 */ /* 0x000fce0000000002 */
.L_x_162:
[----:B------:R-:W-:Y:S05]  /*65a0*/  @!P1 BRA `(.L_x_159) ;  /* 0x0000000000889947 */ /* 0x000fea0003800000 */
[----:B------:R-:W-:Y:S02]  /*65b0*/  ISETP.NE.AND P0, PT, R19, 0x1, PT ;  /* 0x000000011300780c */ /* 0x000fe40003f05270 */
[----:B------:R-:W-:-:S04]  /*65c0*/  LOP3.LUT R6, R0, 0x1, RZ, 0xc0, !PT ;  /* 0x0000000100067812 */ /* 0x000fc800078ec0ff */
[----:B------:R-:W-:-:S07]  /*65d0*/  ISETP.NE.U32.AND P1, PT, R6, 0x1, PT ;  /* 0x000000010600780c */ /* 0x000fce0003f25070 */
[----:B------:R-:W0:Y:S01]  /*65e0*/  @P0 LDC.64 R8, c[0x0][0x3b8] ;  /* 0x0000ee00ff080b82 */ /* 0x000e220000000a00 */
[----:B------:R-:W-:-:S07]  /*65f0*/  @P0 IADD3 R17, PT, PT, R5, R4, RZ ;  /* 0x0000000405110210 */ /* 0x000fce0007ffe0ff */
[----:B------:R-:W1:Y:S08]  /*6600*/  @P0 LDC.64 R6, c[0x0][0x3d0] ;  /* 0x0000f400ff060b82 */ /* 0x000e700000000a00 */
[----:B------:R-:W2:Y:S08]  /*6610*/  @!P1 LDC.64 R12, c[0x0][0x3d0] ;  /* 0x0000f400ff0c9b82 */ /* 0x000eb00000000a00 */
[----:B------:R-:W3:Y:S01]  /*6620*/  @!P1 LDC.64 R14, c[0x0][0x3b8] ;  /* 0x0000ee00ff0e9b82 */ /* 0x000ee20000000a00 */
[C---:B0-----:R-:W-:Y:S01]  /*6630*/  @P0 IMAD.WIDE.U32 R10, R4.reuse, 0x4, R8 ;  /* 0x00000004040a0825 */ /* 0x041fe200078e0008 */
[----:B------:R-:W-:-:S04]  /*6640*/  @P0 IADD3 R4, PT, PT, R4, 0x2, RZ ;  /* 0x0000000204040810 */ /* 0x000fc80007ffe0ff */
[----:B------:R-:W4:Y:S01]  /*6650*/  @P0 LDG.E R16, desc[UR10][R10.64] ;  /* 0x0000000a0a100981 */ /* 0x000f22000c1e1900 */
[----:B-1----:R-:W-:Y:S01]  /*6660*/  @P0 IMAD.WIDE R8, R17, 0x4, R6 ;  /* 0x0000000411080825 */ /* 0x002fe200078e0206 */
[----:B------:R-:W-:Y:S02]  /*6670*/  @!P1 IADD3 R7, PT, PT, R5, R4, RZ ;  /* 0x0000000405079210 */ /* 0x000fe40007ffe0ff */
[----:B------:R-:W5:Y:S04]  /*6680*/  @P0 LDG.E R18, desc[UR10][R10.64+0x4] ;  /* 0x0000040a0a120981 */ /* 0x000f68000c1e1900 */
[----:B------:R-:W5:Y:S01]  /*6690*/  @P0 LDG.E R17, desc[UR10][R8.64] ;  /* 0x0000000a08110981 */ /* 0x000f62000c1e1900 */
[----:B--2---:R-:W-:-:S03]  /*66a0*/  @!P1 IMAD.WIDE R6, R7, 0x4, R12 ;  /* 0x0000000407069825 */ /* 0x004fc600078e020c */
[----:B------:R-:W2:Y:S01]  /*66b0*/  @P0 LDG.E R19, desc[UR10][R8.64+0x4] ;  /* 0x0000040a08130981 */ /* 0x000ea2000c1e1900 */
[----:B------:R-:W4:Y:S03]  /*66c0*/  @P0 LDC R13, c[0x0][0x3c0] ;  /* 0x0000f000ff0d0b82 */ /* 0x000f260000000800 */
[----:B------:R-:W2:Y:S01]  /*66d0*/  @!P1 LDG.E R7, desc[UR10][R6.64] ;  /* 0x0000000a06079981 */ /* 0x000ea2000c1e1900 */
[----:B---3--:R-:W-:-:S04]  /*66e0*/  @!P1 IMAD.WIDE.U32 R4, R4, 0x4, R14 ;  /* 0x0000000404049825 */ /* 0x008fc800078e000e */
[----:B------:R-:W0:Y:S02]  /*66f0*/  @!P1 LDC R15, c[0x0][0x3c0] ;  /* 0x0000f000ff0f9b82 */ /* 0x000e240000000800 */
[----:B------:R-:W0:Y:S01]  /*6700*/  @!P1 LDG.E R4, desc[UR10][R4.64] ;  /* 0x0000000a04049981 */ /* 0x000e22000c1e1900 */
[--C-:B----4-:R-:W-:Y:S01]  /*6710*/  @P0 FADD R16, R16, -R13.reuse ;  /* 0x8000000d10100221 */ /* 0x110fe20000000000 */
[----:B-----5:R-:W-:Y:S01]  /*6720*/  @P0 FADD R17, R17, -R38 ;  /* 0x8000002611110221 */ /* 0x020fe20000000000 */
[----:B------:R-:W-:-:S03]  /*6730*/  @P0 FADD R18, R18, -R13 ;  /* 0x8000000d12120221 */ /* 0x000fc60000000000 */
[----:B------:R-:W-:Y:S01]  /*6740*/  @P0 FFMA R16, R17, R16, R2 ;  /* 0x0000001011100223 */ /* 0x000fe20000000002 */
[--C-:B--2---:R-:W-:Y:S01]  /*6750*/  @P0 FADD R19, R19, -R38.reuse ;  /* 0x8000002613130221 */ /* 0x104fe20000000000 */
[----:B------:R-:W-:Y:S01]  /*6760*/  @P0 FFMA R17, R17, R17, R3 ;  /* 0x0000001111110223 */ /* 0x000fe20000000003 */
[----:B------:R-:W-:Y:S02]  /*6770*/  @!P1 FADD R38, R7, -R38 ;  /* 0x8000002607269221 */ /* 0x000fe40000000000 */
[C---:B------:R-:W-:Y:S01]  /*6780*/  @P0 FFMA R2, R19.reuse, R18, R16 ;  /* 0x0000001213020223 */ /* 0x040fe20000000010 */
[----:B------:R-:W-:Y:S01]  /*6790*/  @P0 FFMA R3, R19, R19, R17 ;  /* 0x0000001313030223 */ /* 0x000fe20000000011 */
[----:B0-----:R-:W-:-:S03]  /*67a0*/  @!P1 FADD R5, R4, -R15 ;  /* 0x8000000f04059221 */ /* 0x001fc60000000000 */
[C---:B------:R-:W-:Y:S01]  /*67b0*/  @!P1 FFMA R3, R38.reuse, R38, R3 ;  /* 0x0000002626039223 */ /* 0x040fe20000000003 */
[----:B------:R-:W-:-:S07]  /*67c0*/  @!P1 FFMA R2, R38, R5, R2 ;  /* 0x0000000526029223 */ /* 0x000fce0000000002 */
.L_x_159:
[----:B--23--:R-:W-:Y:S01]  /*67d0*/  I2FP.F32.S32 R4, R0 ;  /* 0x0000000000047245 */ /* 0x00cfe20000201400 */
[----:B------:R-:W-:Y:S03]  /*67e0*/  BSSY.RECONVERGENT B0, `(.L_x_163) ;  /* 0x000000d000007945 */ /* 0x000fe60003800200 */
        /* <DEDUP_REMOVED lines=12> */
.L_x_164:
[----:B------:R-:W-:Y:S05]  /*68b0*/  BSYNC.RECONVERGENT B0 ;  /* 0x0000000000007941 */ /* 0x000fea0003800200 */
.L_x_163:
        /* <DEDUP_REMOVED lines=10> */
[----:B------:R-:W-:Y:S02]  /*6960*/  MOV R0, R4 ;  /* 0x0000000400007202 */ /* 0x000fe40000000f00 */
[----:B------:R-:W-:-:S07]  /*6970*/  MOV R8, 0x6990 ;  /* 0x0000699000087802 */ /* 0x000fce0000000f00 */
[----:B------:R-:W-:Y:S05]  /*6980*/  CALL.REL.NOINC `($__internal_5_$__cuda_sm3x_div_rn_noftz_f32_slowpath) ;  /* 0x0000000c00107944 */ /* 0x000fea0003c00000 */
[----:B------:R-:W-:-:S07]  /*6990*/  MOV R0, R2 ;  /* 0x0000000200007202 */ /* 0x000fce0000000f00 */
.L_x_166:
[----:B------:R-:W-:Y:S05]  /*69a0*/  BSYNC.RECONVERGENT B0 ;  /* 0x0000000000007941 */ /* 0x000fea0003800200 */
.L_x_165:
[----:B------:R-:W-:Y:S01]  /*69b0*/  IADD3 R2, PT, PT, R0, -0xd000000, RZ ;  /* 0xf300000000027810 */ /* 0x000fe20007ffe0ff */
[----:B------:R0:W1:Y:S01]  /*69c0*/  MUFU.RSQ R7, R0 ;  /* 0x0000000000077308 */ /* 0x0000620000001400 */
[----:B------:R-:W-:Y:S02]  /*69d0*/  BSSY.RECONVERGENT B0, `(.L_x_167) ;  /* 0x000000a000007945 */ /* 0x000fe40003800200 */
[----:B------:R-:W-:-:S13]  /*69e0*/  ISETP.GT.U32.AND P0, PT, R2, 0x727fffff, PT ;  /* 0x727fffff0200780c */ /* 0x000fda0003f04070 */
[----:B0-----:R-:W-:Y:S05]  /*69f0*/  @!P0 BRA `(.L_x_168) ;  /* 0x00000000000c8947 */ /* 0x001fea0003800000 */
[----:B------:R-:W-:-:S07]  /*6a00*/  MOV R9, 0x6a20 ;  /* 0x00006a2000097802 */ /* 0x000fce0000000f00 */
[----:B-1----:R-:W-:Y:S05]  /*6a10*/  CALL.REL.NOINC `($__internal_4_$__cuda_sm20_sqrt_rn_f32_slowpath) ;  /* 0x0000000800907944 */ /* 0x002fea0003c00000 */
[----:B------:R-:W-:Y:S05]  /*6a20*/  BRA `(.L_x_169) ;  /* 0x0000000000107947 */ /* 0x000fea0003800000 */
.L_x_168:
[C---:B-1----:R-:W-:Y:S01]  /*6a30*/  FMUL.FTZ R3, R7.reuse, R0 ;  /* 0x0000000007037220 */ /* 0x042fe20000410000 */
[----:B------:R-:W-:-:S03]  /*6a40*/  FMUL.FTZ R2, R7, 0.5 ;  /* 0x3f00000007027820 */ /* 0x000fc60000410000 */
[----:B------:R-:W-:-:S04]  /*6a50*/  FFMA R0, -R3, R3, R0 ;  /* 0x0000000303007223 */ /* 0x000fc80000000100 */
[----:B------:R-:W-:-:S07]  /*6a60*/  FFMA R0, R0, R2, R3 ;  /* 0x0000000200007223 */ /* 0x000fce0000000003 */
.L_x_169:
[----:B------:R-:W-:Y:S05]  /*6a70*/  BSYNC.RECONVERGENT B0 ;  /* 0x0000000000007941 */ /* 0x000fea0003800200 */
.L_x_167:
        /* <DEDUP_REMOVED lines=16> */
.L_x_171:
[----:B------:R-:W-:Y:S05]  /*6b80*/  BSYNC.RECONVERGENT B0 ;  /* 0x0000000000007941 */ /* 0x000fea0003800200 */
.L_x_170:
[----:B------:R-:W0:Y:S01]  /*6b90*/  LDC R4, c[0x0][0x380] ;  /* 0x0000e000ff047b82 */ /* 0x000e220000000800 */
[----:B------:R-:W-:-:S07]  /*6ba0*/  FADD R7, -R0, 1 ;  /* 0x3f80000000077421 */ /* 0x000fce0000000100 */
[----:B------:R-:W1:Y:S01]  /*6bb0*/  LDC.64 R2, c[0x0][0x3b0] ;  /* 0x0000ec00ff027b82 */ /* 0x000e620000000a00 */
[----:B0-----:R-:W-:Y:S01]  /*6bc0*/  ISETP.GE.AND P0, PT, R4, 0x1, PT ;  /* 0x000000010400780c */ /* 0x001fe20003f06270 */
[----:B-1----:R-:W-:-:S05]  /*6bd0*/  IMAD.WIDE R2, R39, 0x4, R2 ;  /* 0x0000000427027825 */ /* 0x002fca00078e0202 */
[----:B------:R0:W-:Y:S07]  /*6be0*/  STG.E desc[UR10][R2.64], R7 ;  /* 0x0000000702007986 */ /* 0x0001ee000c10190a */
[----:B------:R-:W-:Y:S05]  /*6bf0*/  @!P0 EXIT ;  /* 0x000000000000894d */ /* 0x000fea0003800000 */
[----:B------:R-:W1:Y:S01]  /*6c00*/  LDC.64 R4, c[0x0][0x3c8] ;  /* 0x0000f200ff047b82 */ /* 0x000e620000000a00 */
[----:B------:R-:W-:Y:S01]  /*6c10*/  HFMA2 R11, -RZ, RZ, 0, 0 ;  /* 0x00000000ff0b7431 */ /* 0x000fe200000001ff */
[----:B------:R-:W-:Y:S01]  /*6c20*/  BSSY.RECONVERGENT B0, `(.L_x_172) ;  /* 0x000000a000007945 */ /* 0x000fe20003800200 */
[----:B------:R-:W2:Y:S05]  /*6c30*/  LDCU UR4, c[0x0][0x380] ;  /* 0x00007000ff0477ac */ /* 0x000eaa0008000800 */
.L_x_174:
[----:B01----:R-:W-:-:S06]  /*6c40*/  IMAD.WIDE.U32 R2, R11, 0x4, R4 ;  /* 0x000000040b027825 */ /* 0x003fcc00078e0004 */
[----:B------:R-:W3:Y:S02]  /*6c50*/  LDG.E R2, desc[UR10][R2.64] ;  /* 0x0000000a02027981 */ /* 0x000ee4000c1e1900 */
[----:B---3--:R-:W-:-:S13]  /*6c60*/  FSETP.GE.AND P0, PT, R2, R7, PT ;  /* 0x000000070200720b */ /* 0x008fda0003f06000 */
[----:B------:R-:W-:Y:S05]  /*6c70*/  @P0 BRA `(.L_x_173) ;  /* 0x0000000000100947 */ /* 0x000fea0003800000 */
[----:B------:R-:W-:-:S04]  /*6c80*/  IADD3 R11, PT, PT, R11, 0x1, RZ ;  /* 0x000000010b0b7810 */ /* 0x000fc80007ffe0ff */
[----:B--2---:R-:W-:-:S13]  /*6c90*/  ISETP.NE.AND P0, PT, R11, UR4, PT ;  /* 0x000000040b007c0c */ /* 0x004fda000bf05270 */
[----:B------:R-:W-:Y:S05]  /*6ca0*/  @P0 BRA `(.L_x_174) ;  /* 0xfffffffc00e40947 */ /* 0x000fea000383ffff */
[----:B------:R-:W-:Y:S05]  /*6cb0*/  EXIT ;  /* 0x000000000000794d */ /* 0x000fea0003800000 */
.L_x_173:
[----:B--2---:R-:W-:Y:S05]  /*6cc0*/  BSYNC.RECONVERGENT B0 ;  /* 0x0000000000007941 */ /* 0x004fea0003800200 */
.L_x_172:
[----:B------:R-:W0:Y:S01]  /*6cd0*/  LDCU UR5, c[0x0][0x380] ;  /* 0x00007000ff0577ac */ /* 0x000e220008000800 */
[----:B------:R-:W-:Y:S01]  /*6ce0*/  MOV R2, 0x1 ;  /* 0x0000000100027802 */ /* 0x000fe20000000f00 */
        /* <DEDUP_REMOVED lines=17> */
[----:B------:R-:W-:Y:S05]  /*6e00*/  CALL.REL.NOINC `($__internal_3_$__cuda_sm20_div_rn_f64_full) ;  /* 0x0000000000207944 */ /* 0x000fea0003c00000 */
[----:B------:R-:W-:Y:S02]  /*6e10*/  MOV R2, R12 ;  /* 0x0000000c00027202 */ /* 0x000fe40000000f00 */
[----:B------:R-:W-:-:S07]  /*6e20*/  MOV R3, R13 ;  /* 0x0000000d00037202 */ /* 0x000fce0000000f00 */
.L_x_176:
[----:B------:R-:W-:Y:S05]  /*6e30*/  BSYNC.RECONVERGENT B0 ;  /* 0x0000000000007941 */ /* 0x000fea0003800200 */
.L_x_175:
[----:B------:R-:W0:Y:S01]  /*6e40*/  LDC.64 R4, c[0x0][0x3a8] ;  /* 0x0000ea00ff047b82 */ /* 0x000e220000000a00 */
[----:B------:R-:W1:Y:S01]  /*6e50*/  F2F.F32.F64 R3, R2 ;  /* 0x0000000200037310 */ /* 0x000e620000301000 */
[----:B0-----:R-:W-:-:S05]  /*6e60*/  IMAD.WIDE R4, R39, 0x4, R4 ;  /* 0x0000000427047825 */ /* 0x001fca00078e0204 */
[----:B-1----:R-:W-:Y:S01]  /*6e70*/  STG.E desc[UR10][R4.64], R3 ;  /* 0x0000000304007986 */ /* 0x002fe2000c10190a */
[----:B------:R-:W-:Y:S05]  /*6e80*/  EXIT ;  /* 0x000000000000794d */ /* 0x000fea0003800000 */
        .weak           $__internal_3_$__cuda_sm20_div_rn_f64_full
        .type           $__internal_3_$__cuda_sm20_div_rn_f64_full,@function
        .size           $__internal_3_$__cuda_sm20_div_rn_f64_full,($__internal_4_$__cuda_sm20_sqrt_rn_f32_slowpath - $__internal_3_$__cuda_sm20_div_rn_f64_full)
$__internal_3_$__cuda_sm20_div_rn_f64_full:
[C---:B------:R-:W-:Y:S01]  /*6e90*/  FSETP.GEU.AND P0, PT, |R5|.reuse, 1.469367938527859385e-39, PT ;  /* 0x001000000500780b */ /* 0x040fe20003f0e200 */
[----:B------:R-:W-:Y:S01]  /*6ea0*/  HFMA2 R8, -RZ, RZ, 0, 5.9604644775390625e-08 ;  /* 0x00000001ff087431 */ /* 0x000fe200000001ff */
[----:B------:R-:W-:Y:S01]  /*6eb0*/  LOP3.LUT R2, R5, 0x800fffff, RZ, 0xc0, !PT ;  /* 0x800fffff05027812 */ /* 0x000fe200078ec0ff */
[----:B------:R-:W-:Y:S01]  /*6ec0*/  BSSY.RECONVERGENT B1, `(.L_x_177) ;  /* 0x0000056000017945 */ /* 0x000fe20003800200 */
[----:B------:R-:W-:Y:S02]  /*6ed0*/  MOV R7, R11 ;  /* 0x0000000b00077202 */ /* 0x000fe40000000f00 */
[----:B------:R-:W-:Y:S02]  /*6ee0*/  LOP3.LUT R3, R2, 0x3ff00000, RZ, 0xfc, !PT ;  /* 0x3ff0000002037812 */ /* 0x000fe400078efcff */
[----:B------:R-:W-:Y:S02]  /*6ef0*/  MOV R2, R4 ;  /* 0x0000000400027202 */ /* 0x000fe40000000f00 */
[----:B------:R-:W-:-:S02]  /*6f00*/  FSETP.GEU.AND P2, PT, |R7|, 1.469367938527859385e-39, PT ;  /* 0x001000000700780b */ /* 0x000fc40003f4e200 */
[----:B------:R-:W-:Y:S01]  /*6f10*/  MOV R6, R10 ;  /* 0x0000000a00067202 */ /* 0x000fe20000000f00 */
[----:B------:R-:W-:Y:S01]  /*6f20*/  @!P0 DMUL R2, R4, 8.98846567431157953865e+307 ;  /* 0x7fe0000004028828 */ /* 0x000fe20000000000 */
[----:B------:R-:W-:Y:S02]  /*6f30*/  LOP3.LUT R19, R7, 0x7ff00000, RZ, 0xc0, !PT ;  /* 0x7ff0000007137812 */ /* 0x000fe400078ec0ff */
[----:B------:R-:W-:Y:S02]  /*6f40*/  LOP3.LUT R16, R5, 0x7ff00000, RZ, 0xc0, !PT ;  /* 0x7ff0000005107812 */ /* 0x000fe400078ec0ff */
[----:B------:R-:W-:Y:S01]  /*6f50*/  MOV R18, 0x1ca00000 ;  /* 0x1ca0000000127802 */ /* 0x000fe20000000f00 */
[----:B------:R-:W0:Y:S01]  /*6f60*/  MUFU.RCP64H R9, R3 ;  /* 0x0000000300097308 */ /* 0x000e220000001800 */
[----:B------:R-:W-:Y:S02]  /*6f70*/  ISETP.GE.U32.AND P1, PT, R19, R16, PT ;  /* 0x000000101300720c */ /* 0x000fe40003f26070 */
[----:B------:R-:W-:-:S02]  /*6f80*/  MOV R17, R19 ;  /* 0x0000001300117202 */ /* 0x000fc40000000f00 */
[----:B------:R-:W-:Y:S02]  /*6f90*/  @!P2 LOP3.LUT R12, R5, 0x7ff00000, RZ, 0xc0, !PT ;  /* 0x7ff00000050ca812 */ /* 0x000fe400078ec0ff */
[----:B------:R-:W-:Y:S02]  /*6fa0*/  @!P0 LOP3.LUT R16, R3, 0x7ff00000, RZ, 0xc0, !PT ;  /* 0x7ff0000003108812 */ /* 0x000fe400078ec0ff */
[----:B------:R-:W-:Y:S02]  /*6fb0*/  @!P2 ISETP.GE.U32.AND P3, PT, R19, R12, PT ;  /* 0x0000000c1300a20c */ /* 0x000fe40003f66070 */
[----:B------:R-:W-:Y:S01]  /*6fc0*/  IADD3 R21, PT, PT, R16, -0x1, RZ ;  /* 0xffffffff10157810 */ /* 0x000fe20007ffe0ff */
[----:B0-----:R-:W-:-:S08]  /*6fd0*/  DFMA R10, R8, -R2, 1 ;  /* 0x3ff00000080a742b */ /* 0x001fd00000000802 */
[----:B------:R-:W-:-:S08]  /*6fe0*/  DFMA R10, R10, R10, R10 ;  /* 0x0000000a0a0a722b */ /* 0x000fd0000000000a */
[----:B------:R-:W-:Y:S01]  /*6ff0*/  DFMA R12, R8, R10, R8 ;  /* 0x0000000a080c722b */ /* 0x000fe20000000008 */
[C---:B------:R-:W-:Y:S02]  /*7000*/  @!P2 SEL R11, R18.reuse, 0x63400000, !P3 ;  /* 0x63400000120ba807 */ /* 0x040fe40005800000 */
[----:B------:R-:W-:Y:S02]  /*7010*/  SEL R9, R18, 0x63400000, !P1 ;  /* 0x6340000012097807 */ /* 0x000fe40004800000 */
[--C-:B------:R-:W-:Y:S02]  /*7020*/  @!P2 LOP3.LUT R11, R11, 0x80000000, R7.reuse, 0xf8, !PT ;  /* 0x800000000b0ba812 */ /* 0x100fe400078ef807 */
[----:B------:R-:W-:Y:S01]  /*7030*/  LOP3.LUT R9, R9, 0x800fffff, R7, 0xf8, !PT ;  /* 0x800fffff09097812 */ /* 0x000fe200078ef807 */
[----:B------:R-:W-:Y:S01]  /*7040*/  DFMA R14, R12, -R2, 1 ;  /* 0x3ff000000c0e742b */ /* 0x000fe20000000802 */
[----:B------:R-:W-:Y:S02]  /*7050*/  @!P2 LOP3.LUT R11, R11, 0x100000, RZ, 0xfc, !PT ;  /* 0x001000000b0ba812 */ /* 0x000fe400078efcff */
[----:B------:R-:W-:-:S02]  /*7060*/  MOV R8, R6 ;  /* 0x0000000600087202 */ /* 0x000fc40000000f00 */
[----:B------:R-:W-:-:S03]  /*7070*/  @!P2 MOV R10, RZ ;  /* 0x000000ff000aa202 */ /* 0x000fc60000000f00 */
[----:B------:R-:W-:-:S03]  /*7080*/  DFMA R14, R12, R14, R12 ;  /* 0x0000000e0c0e722b */ /* 0x000fc6000000000c */
        /* <DEDUP_REMOVED lines=15> */
[----:B------:R-:W-:Y:S02]  /*7180*/  MOV R6, RZ ;  /* 0x000000ff00067202 */ /* 0x000fe40000000f00 */
[----:B------:R-:W-:-:S06]  /*7190*/  IADD3 R7, PT, PT, R14, 0x7fe00000, RZ ;  /* 0x7fe000000e077810 */ /* 0x000fcc0007ffe0ff */
[----:B------:R-:W-:-:S10]  /*71a0*/  DMUL R12, R10, R6 ;  /* 0x000000060a0c7228 */ /* 0x000fd40000000000 */
[----:B------:R-:W-:-:S13]  /*71b0*/  FSETP.GTU.AND P0, PT, |R13|, 1.469367938527859385e-39, PT ;  /* 0x001000000d00780b */ /* 0x000fda0003f0c200 */
[----:B------:R-:W-:Y:S05]  /*71c0*/  @P0 BRA `(.L_x_179) ;  /* 0x0000000000940947 */ /* 0x000fea0003800000 */
[----:B------:R-:W-:Y:S01]  /*71d0*/  DFMA R2, R10, -R2, R8 ;  /* 0x800000020a02722b */ /* 0x000fe20000000008 */
[----:B------:R-:W-:-:S09]  /*71e0*/  MOV R6, RZ ;  /* 0x000000ff00067202 */ /* 0x000fd20000000f00 */
[C---:B------:R-:W-:Y:S02]  /*71f0*/  FSETP.NEU.AND P0, PT, R3.reuse, RZ, PT ;  /* 0x000000ff0300720b */ /* 0x040fe40003f0d000 */
[----:B------:R-:W-:-:S04]  /*7200*/  LOP3.LUT R5, R3, 0x80000000, R5, 0x48, !PT ;  /* 0x8000000003057812 */ /* 0x000fc800078e4805 */
[----:B------:R-:W-:-:S07]  /*7210*/  LOP3.LUT R7, R5, R7, RZ, 0xfc, !PT ;  /* 0x0000000705077212 */ /* 0x000fce00078efcff */
[----:B------:R-:W-:Y:S05]  /*7220*/  @!P0 BRA `(.L_x_179) ;  /* 0x00000000007c8947 */ /* 0x000fea0003800000 */
[----:B------:R-:W-:Y:S01]  /*7230*/  IADD3 R3, PT, PT, -R14, RZ, RZ ;  /* 0x000000ff0e037210 */ /* 0x000fe20007ffe1ff */
[----:B------:R-:W-:Y:S01]  /*7240*/  DMUL.RP R6, R10, R6 ;  /* 0x000000060a067228 */ /* 0x000fe20000008000 */
[----:B------:R-:W-:-:S06]  /*7250*/  MOV R2, RZ ;  /* 0x000000ff00027202 */ /* 0x000fcc0000000f00 */
[----:B------:R-:W-:-:S03]  /*7260*/  DFMA R2, R12, -R2, R10 ;  /* 0x800000020c02722b */ /* 0x000fc6000000000a */
[----:B------:R-:W-:-:S03]  /*7270*/  LOP3.LUT R5, R7, R5, RZ, 0x3c, !PT ;  /* 0x0000000507057212 */ /* 0x000fc600078e3cff */
[----:B------:R-:W-:-:S04]  /*7280*/  IADD3 R2, PT, PT, -R14, -0x43300000, RZ ;  /* 0xbcd000000e027810 */ /* 0x000fc80007ffe1ff */
[----:B------:R-:W-:-:S04]  /*7290*/  FSETP.NEU.AND P0, PT, |R3|, R2, PT ;  /* 0x000000020300720b */ /* 0x000fc80003f0d200 */
[----:B------:R-:W-:Y:S02]  /*72a0*/  FSEL R12, R6, R12, !P0 ;  /* 0x0000000c060c7208 */ /* 0x000fe40004000000 */
[----:B------:R-:W-:Y:S01]  /*72b0*/  FSEL R13, R5, R13, !P0 ;  /* 0x0000000d050d7208 */ /* 0x000fe20004000000 */
[----:B------:R-:W-:Y:S06]  /*72c0*/  BRA `(.L_x_179) ;  /* 0x0000000000547947 */ /* 0x000fec0003800000 */
.L_x_178:
[----:B------:R-:W-:-:S14]  /*72d0*/  DSETP.NAN.AND P0, PT, R6, R6, PT ;  /* 0x000000060600722a */ /* 0x000fdc0003f08000 */
[----:B------:R-:W-:Y:S05]  /*72e0*/  @P0 BRA `(.L_x_180) ;  /* 0x0000000000440947 */ /* 0x000fea0003800000 */
[----:B------:R-:W-:-:S14]  /*72f0*/  DSETP.NAN.AND P0, PT, R4, R4, PT ;  /* 0x000000040400722a */ /* 0x000fdc0003f08000 */
[----:B------:R-:W-:Y:S05]  /*7300*/  @P0 BRA `(.L_x_181) ;  /* 0x0000000000300947 */ /* 0x000fea0003800000 */
[----:B------:R-:W-:Y:S02]  /*7310*/  ISETP.NE.AND P0, PT, R17, R16, PT ;  /* 0x000000101100720c */ /* 0x000fe40003f05270 */
[----:B------:R-:W-:Y:S02]  /*7320*/  MOV R12, 0x0 ;  /* 0x00000000000c7802 */ /* 0x000fe40000000f00 */
[----:B------:R-:W-:-:S09]  /*7330*/  MOV R13, 0xfff80000 ;  /* 0xfff80000000d7802 */ /* 0x000fd20000000f00 */
[----:B------:R-:W-:Y:S05]  /*7340*/  @!P0 BRA `(.L_x_179) ;  /* 0x0000000000348947 */ /* 0x000fea0003800000 */
[----:B------:R-:W-:Y:S02]  /*7350*/  ISETP.NE.AND P0, PT, R17, 0x7ff00000, PT ;  /* 0x7ff000001100780c */ /* 0x000fe40003f05270 */
[----:B------:R-:W-:Y:S02]  /*7360*/  LOP3.LUT R13, R7, 0x80000000, R5, 0x48, !PT ;  /* 0x80000000070d7812 */ /* 0x000fe400078e4805 */
[----:B------:R-:W-:-:S13]  /*7370*/  ISETP.EQ.OR P0, PT, R16, RZ, !P0 ;  /* 0x000000ff1000720c */ /* 0x000fda0004702670 */
[----:B------:R-:W-:Y:S02]  /*7380*/  @P0 LOP3.LUT R2, R13, 0x7ff00000, RZ, 0xfc, !PT ;  /* 0x7ff000000d020812 */ /* 0x000fe400078efcff */
[----:B------:R-:W-:Y:S02]  /*7390*/  @!P0 MOV R12, RZ ;  /* 0x000000ff000c8202 */ /* 0x000fe40000000f00 */
[----:B------:R-:W-:Y:S02]  /*73a0*/  @P0 MOV R12, RZ ;  /* 0x000000ff000c0202 */ /* 0x000fe40000000f00 */
[----:B------:R-:W-:Y:S01]  /*73b0*/  @P0 MOV R13, R2 ;  /* 0x00000002000d0202 */ /* 0x000fe20000000f00 */
[----:B------:R-:W-:Y:S06]  /*73c0*/  BRA `(.L_x_179) ;  /* 0x0000000000147947 */ /* 0x000fec0003800000 */
.L_x_181:
[----:B------:R-:W-:Y:S02]  /*73d0*/  LOP3.LUT R13, R5, 0x80000, RZ, 0xfc, !PT ;  /* 0x00080000050d7812 */ /* 0x000fe400078efcff */
[----:B------:R-:W-:Y:S01]  /*73e0*/  MOV R12, R4 ;  /* 0x00000004000c7202 */ /* 0x000fe20000000f00 */
[----:B------:R-:W-:Y:S06]  /*73f0*/  BRA `(.L_x_179) ;  /* 0x0000000000087947 */ /* 0x000fec0003800000 */
.L_x_180:
[----:B------:R-:W-:Y:S02]  /*7400*/  LOP3.LUT R13, R7, 0x80000, RZ, 0xfc, !PT ;  /* 0x00080000070d7812 */ /* 0x000fe400078efcff */
[----:B------:R-:W-:-:S07]  /*7410*/  MOV R12, R6 ;  /* 0x00000006000c7202 */ /* 0x000fce0000000f00 */
.L_x_179:
[----:B------:R-:W-:Y:S05]  /*7420*/  BSYNC.RECONVERGENT B1 ;  /* 0x0000000000017941 */ /* 0x000fea0003800200 */
.L_x_177:
[----:B------:R-:W-:Y:S01]  /*7430*/  HFMA2 R3, -RZ, RZ, 0, 0 ;  /* 0x00000000ff037431 */ /* 0x000fe200000001ff */
[----:B------:R-:W-:-:S04]  /*7440*/  MOV R2, R0 ;  /* 0x0000000000027202 */ /* 0x000fc80000000f00 */
[----:B------:R-:W-:Y:S05]  /*7450*/  RET.REL.NODEC R2 `(_Z16kernelBestKeeperiiiiPfS_PsS_S_S_ffS_S_ii) ;  /* 0xffffff8802e87950 */ /* 0x000fea0003c3ffff */
        .weak           $__internal_4_$__cuda_sm20_sqrt_rn_f32_slowpath
        .type           $__internal_4_$__cuda_sm20_sqrt_rn_f32_slowpath,@function
        .size           $__internal_4_$__cuda_sm20_sqrt_rn_f32_slowpath,($__internal_5_$__cuda_sm3x_div_rn_noftz_f32_slowpath - $__internal_4_$__cuda_sm20_sqrt_rn_f32_slowpath)
$__internal_4_$__cuda_sm20_sqrt_rn_f32_slowpath:
[----:B------:R-:W-:-:S13]  /*7460*/  LOP3.LUT P0, RZ, R0, 0x7fffffff, RZ, 0xc0, !PT ;  /* 0x7fffffff00ff7812 */ /* 0x000fda000780c0ff */
[----:B------:R-:W-:Y:S01]  /*7470*/  @!P0 MOV R2, R0 ;  /* 0x0000000000028202 */ /* 0x000fe20000000f00 */
        /* <DEDUP_REMOVED lines=12> */
[----:B------:R-:W-:Y:S02]  /*7540*/  @!P0 MOV R2, R0 ;  /* 0x0000000000028202 */ /* 0x000fe40000000f00 */
[----:B------:R-:W-:-:S04]  /*7550*/  @P0 FADD.FTZ R6, -R4, -RZ ;  /* 0x800000ff04060221 */ /* 0x000fc80000010100 */
[----:B------:R-:W-:-:S04]  /*7560*/  @P0 FFMA R7, R4, R6, R3 ;  /* 0x0000000604070223 */ /* 0x000fc80000000003 */
[----:B------:R-:W-:-:S04]  /*7570*/  @P0 FFMA R7, R7, R8, R4 ;  /* 0x0000000807070223 */ /* 0x000fc80000000004 */
[----:B------:R-:W-:-:S07]  /*7580*/  @P0 FMUL.FTZ R2, R7, 2.3283064365386962891e-10 ;  /* 0x2f80000007020820 */ /* 0x000fce0000410000 */
.L_x_182:
[----:B------:R-:W-:Y:S01]  /*7590*/  HFMA2 R3, -RZ, RZ, 0, 0 ;  /* 0x00000000ff037431 */ /* 0x000fe200000001ff */
[----:B------:R-:W-:Y:S02]  /*75a0*/  MOV R0, R2 ;  /* 0x0000000200007202 */ /* 0x000fe40000000f00 */
[----:B------:R-:W-:-:S04]  /*75b0*/  MOV R2, R9 ;  /* 0x0000000900027202 */ /* 0x000fc80000000f00 */
[----:B------:R-:W-:Y:S05]  /*75c0*/  RET.REL.NODEC R2 `(_Z16kernelBestKeeperiiiiPfS_PsS_S_S_ffS_S_ii) ;  /* 0xffffff88028c7950 */ /* 0x000fea0003c3ffff */
        .weak           $__internal_5_$__cuda_sm3x_div_rn_noftz_f32_slowpath
        .type           $__internal_5_$__cuda_sm3x_div_rn_noftz_f32_slowpath,@function
        .size           $__internal_5_$__cuda_sm3x_div_rn_noftz_f32_slowpath,($_Z16kernelBestKeeperiiiiPfS_PsS_S_S_ffS_S_ii$__internal_accurate_pow - $__internal_5_$__cuda_sm3x_div_rn_noftz_f32_slowpath)
$__internal_5_$__cuda_sm3x_div_rn_noftz_f32_slowpath:
[----:B------:R-:W-:Y:S01]  /*75d0*/  SHF.R.U32.HI R10, RZ, 0x17, R0 ;  /* 0x00000017ff0a7819 */ /* 0x000fe20000011600 */
[----:B------:R-:W-:Y:S01]  /*75e0*/  BSSY.RECONVERGENT B1, `(.L_x_183) ;  /* 0x0000065000017945 */ /* 0x000fe20003800200 */
[----:B------:R-:W-:Y:S02]  /*75f0*/  SHF.R.U32.HI R9, RZ, 0x17, R2 ;  /* 0x00000017ff097819 */ /* 0x000fe40000011602 */
[----:B------:R-:W-:Y:S02]  /*7600*/  LOP3.LUT R10, R10, 0xff, RZ, 0xc0, !PT ;  /* 0x000000ff0a0a7812 */ /* 0x000fe400078ec0ff */
[----:B------:R-:W-:Y:S02]  /*7610*/  LOP3.LUT R13, R9, 0xff, RZ, 0xc0, !PT ;  /* 0x000000ff090d7812 */ /* 0x000fe400078ec0ff */
[----:B------:R-:W-:Y:S02]  /*7620*/  IADD3 R11, PT, PT, R10, -0x1, RZ ;  /* 0xffffffff0a0b7810 */ /* 0x000fe40007ffe0ff */
[----:B------:R-:W-:-:S02]  /*7630*/  IADD3 R9, PT, PT, R13, -0x1, RZ ;  /* 0xffffffff0d097810 */ /* 0x000fc40007ffe0ff */
[----:B------:R-:W-:Y:S02]  /*7640*/  ISETP.GT.U32.AND P0, PT, R11, 0xfd, PT ;  /* 0x000000fd0b00780c */ /* 0x000fe40003f04070 */
[----:B------:R-:W-:Y:S02]  /*7650*/  MOV R11, R0 ;  /* 0x00000000000b7202 */ /* 0x000fe40000000f00 */
[----:B------:R-:W-:-:S13]  /*7660*/  ISETP.GT.U32.OR P0, PT, R9, 0xfd, P0 ;  /* 0x000000fd0900780c */ /* 0x000fda0000704470 */
[----:B------:R-:W-:Y:S01]  /*7670*/  @!P0 MOV R9, RZ ;  /* 0x000000ff00098202 */ /* 0x000fe20000000f00 */
[----:B------:R-:W-:Y:S06]  /*7680*/  @!P0 BRA `(.L_x_184) ;  /* 0x0000000000648947 */ /* 0x000fec0003800000 */
[----:B------:R-:W-:Y:S02]  /*7690*/  FSETP.GTU.FTZ.AND P0, PT, |R2|, +INF , PT ;  /* 0x7f8000000200780b */ /* 0x000fe40003f1c200 */
[----:B------:R-:W-:-:S04]  /*76a0*/  FSETP.GTU.FTZ.AND P1, PT, |R0|, +INF , PT ;  /* 0x7f8000000000780b */ /* 0x000fc80003f3c200 */
[----:B------:R-:W-:-:S13]  /*76b0*/  PLOP3.LUT P0, PT, P0, P1, PT, 0xf8, 0x8f ;  /* 0x00000000008f781c */ /* 0x000fda0000703f70 */
[----:B------:R-:W-:Y:S05]  /*76c0*/  @P0 BRA `(.L_x_185) ;  /* 0x0000000400540947 */ /* 0x000fea0003800000 */
[----:B------:R-:W-:-:S13]  /*76d0*/  LOP3.LUT P0, RZ, R11, 0x7fffffff, R2, 0xc8, !PT ;  /* 0x7fffffff0bff7812 */ /* 0x000fda000780c802 */
[----:B------:R-:W-:Y:S05]  /*76e0*/  @!P0 BRA `(.L_x_186) ;  /* 0x0000000400448947 */ /* 0x000fea0003800000 */
[----:B------:R-:W-:Y:S02]  /*76f0*/  FSETP.NEU.FTZ.AND P1, PT, |R2|, +INF , PT ;  /* 0x7f8000000200780b */ /* 0x000fe40003f3d200 */
        /* <DEDUP_REMOVED lines=9> */
[----:B------:R-:W-:-:S04]  /*7790*/  IADD3 R9, PT, PT, R13, -0x1, RZ ;  /* 0xffffffff0d097810 */ /* 0x000fc80007ffe0ff */
[----:B------:R-:W-:Y:S02]  /*77a0*/  ISETP.GE.AND P0, PT, R9, RZ, PT ;  /* 0x000000ff0900720c */ /* 0x000fe40003f06270 */
[----:B------:R-:W-:-:S04]  /*77b0*/  IADD3 R9, PT, PT, R10, -0x1, RZ ;  /* 0xffffffff0a097810 */ /* 0x000fc80007ffe0ff */
[----:B------:R-:W-:-:S07]  /*77c0*/  ISETP.GE.AND P1, PT, R9, RZ, PT ;  /* 0x000000ff0900720c */ /* 0x000fce0003f26270 */
[----:B------:R-:W-:Y:S01]  /*77d0*/  @P0 MOV R9, RZ ;  /* 0x000000ff00090202 */ /* 0x000fe20000000f00 */
[----:B------:R-:W-:Y:S01]  /*77e0*/  @!P0 FFMA R2, R2, 1.84467440737095516160e+19, RZ ;  /* 0x5f80000002028823 */ /* 0x000fe200000000ff */
[----:B------:R-:W-:-:S04]  /*77f0*/  @!P0 MOV R9, 0xffffffc0 ;  /* 0xffffffc000098802 */ /* 0x000fc80000000f00 */
[----:B------:R-:W-:Y:S01]  /*7800*/  @!P1 FFMA R11, R0, 1.84467440737095516160e+19, RZ ;  /* 0x5f800000000b9823 */ /* 0x000fe200000000ff */
[----:B------:R-:W-:-:S07]  /*7810*/  @!P1 IADD3 R9, PT, PT, R9, 0x40, RZ ;  /* 0x0000004009099810 */ /* 0x000fce0007ffe0ff */
.L_x_184:
[----:B------:R-:W-:Y:S01]  /*7820*/  LEA R12, R10, 0xc0800000, 0x17 ;  /* 0xc08000000a0c7811 */ /* 0x000fe200078eb8ff */
[----:B------:R-:W-:Y:S01]  /*7830*/  BSSY.RECONVERGENT B2, `(.L_x_189) ;  /* 0x0000036000027945 */ /* 0x000fe20003800200 */
[----:B------:R-:W-:Y:S02]  /*7840*/  IADD3 R13, PT, PT, R13, -0x7f, RZ ;  /* 0xffffff810d0d7810 */ /* 0x000fe40007ffe0ff */
[----:B------:R-:W-:-:S03]  /*7850*/  IADD3 R12, PT, PT, -R12, R11, RZ ;  /* 0x0000000b0c0c7210 */ /* 0x000fc60007ffe1ff */
[C---:B------:R-:W-:Y:S01]  /*7860*/  IMAD R2, R13.reuse, -0x800000, R2 ;  /* 0xff8000000d027824 */ /* 0x040fe200078e0202 */
[----:B------:R0:W1:Y:S01]  /*7870*/  MUFU.RCP R11, R12 ;  /* 0x0000000c000b7308 */ /* 0x0000620000001000 */
[----:B------:R-:W-:Y:S01]  /*7880*/  FADD.FTZ R15, -R12, -RZ ;  /* 0x800000ff0c0f7221 */ /* 0x000fe20000010100 */
[----:B0-----:R-:W-:-:S04]  /*7890*/  IADD3 R12, PT, PT, R13, 0x7f, -R10 ;  /* 0x0000007f0d0c7810 */ /* 0x001fc80007ffe80a */
[----:B------:R-:W-:Y:S01]  /*78a0*/  IADD3 R9, PT, PT, R12, R9, RZ ;  /* 0x000000090c097210 */ /* 0x000fe20007ffe0ff */
[----:B-1----:R-:W-:-:S04]  /*78b0*/  FFMA R14, R11, R15, 1 ;  /* 0x3f8000000b0e7423 */ /* 0x002fc8000000000f */
[----:B------:R-:W-:-:S04]  /*78c0*/  FFMA R11, R11, R14, R11 ;  /* 0x0000000e0b0b7223 */ /* 0x000fc8000000000b */
[----:B------:R-:W-:-:S04]  /*78d0*/  FFMA R14, R2, R11, RZ ;  /* 0x0000000b020e7223 */ /* 0x000fc800000000ff */
[----:B------:R-:W-:-:S04]  /*78e0*/  FFMA R16, R15, R14, R2 ;  /* 0x0000000e0f107223 */ /* 0x000fc80000000002 */
[----:B------:R-:W-:-:S04]  /*78f0*/  FFMA R16, R11, R16, R14 ;  /* 0x000000100b107223 */ /* 0x000fc8000000000e */
[----:B------:R-:W-:-:S04]  /*7900*/  FFMA R15, R15, R16, R2 ;  /* 0x000000100f0f7223 */ /* 0x000fc80000000002 */
[----:B------:R-:W-:-:S05]  /*7910*/  FFMA R2, R11, R15, R16 ;  /* 0x0000000f0b027223 */ /* 0x000fca0000000010 */
[----:B------:R-:W-:-:S04]  /*7920*/  SHF.R.U32.HI R10, RZ, 0x17, R2 ;  /* 0x00000017ff0a7819 */ /* 0x000fc80000011602 */
[----:B------:R-:W-:-:S04]  /*7930*/  LOP3.LUT R10, R10, 0xff, RZ, 0xc0, !PT ;  /* 0x000000ff0a0a7812 */ /* 0x000fc800078ec0ff */
[----:B------:R-:W-:-:S04]  /*7940*/  IADD3 R13, PT, PT, R10, R9, RZ ;  /* 0x000000090a0d7210 */ /* 0x000fc80007ffe0ff */
        /* <DEDUP_REMOVED lines=11> */
[-CC-:B------:R-:W-:Y:S01]  /*7a00*/  FFMA.RM R10, R11, R15.reuse, R16.reuse ;  /* 0x0000000f0b0a7223 */ /* 0x180fe20000004010 */
[C---:B------:R-:W-:Y:S02]  /*7a10*/  ISETP.NE.AND P2, PT, R13.reuse, RZ, PT ;  /* 0x000000ff0d00720c */ /* 0x040fe40003f45270 */
[----:B------:R-:W-:Y:S02]  /*7a20*/  ISETP.NE.AND P1, PT, R13, RZ, PT ;  /* 0x000000ff0d00720c */ /* 0x000fe40003f25270 */
[----:B------:R-:W-:Y:S01]  /*7a30*/  LOP3.LUT R12, R9, 0x7fffff, RZ, 0xc0, !PT ;  /* 0x007fffff090c7812 */ /* 0x000fe200078ec0ff */
[----:B------:R-:W-:Y:S01]  /*7a40*/  FFMA.RP R9, R11, R15, R16 ;  /* 0x0000000f0b097223 */ /* 0x000fe20000008010 */
[----:B------:R-:W-:Y:S02]  /*7a50*/  IADD3 R11, PT, PT, R13, 0x20, RZ ;  /* 0x000000200d0b7810 */ /* 0x000fe40007ffe0ff */
        /* <DEDUP_REMOVED lines=11> */
[----:B------:R-:W-:-:S04]  /*7b10*/  LOP3.LUT R10, R10, R9, RZ, 0xc0, !PT ;  /* 0x000000090a0a7212 */ /* 0x000fc800078ec0ff */
[----:B------:R-:W-:-:S04]  /*7b20*/  IADD3 R11, PT, PT, R11, R10, RZ ;  /* 0x0000000a0b0b7210 */ /* 0x000fc80007ffe0ff */
[----:B------:R-:W-:Y:S01]  /*7b30*/  LOP3.LUT R2, R11, R2, RZ, 0xfc, !PT ;  /* 0x000000020b027212 */ /* 0x000fe200078efcff */
[----:B------:R-:W-:Y:S06]  /*7b40*/  BRA `(.L_x_192) ;  /* 0x0000000000107947 */ /* 0x000fec0003800000 */
.L_x_191:
[----:B------:R-:W-:-:S04]  /*7b50*/  LOP3.LUT R2, R2, 0x80000000, RZ, 0xc0, !PT ;  /* 0x8000000002027812 */ /* 0x000fc800078ec0ff */
[----:B------:R-:W-:Y:S01]  /*7b60*/  LOP3.LUT R2, R2, 0x7f800000, RZ, 0xfc, !PT ;  /* 0x7f80000002027812 */ /* 0x000fe200078efcff */
[----:B------:R-:W-:Y:S06]  /*7b70*/  BRA `(.L_x_192) ;  /* 0x0000000000047947 */ /* 0x000fec0003800000 */
.L_x_190:
[----:B------:R-:W-:-:S07]  /*7b80*/  LEA R2, R9, R2, 0x17 ;  /* 0x0000000209027211 */ /* 0x000fce00078eb8ff */
.L_x_192:
[----:B------:R-:W-:Y:S05]  /*7b90*/  BSYNC.RECONVERGENT B2 ;  /* 0x0000000000027941 */ /* 0x000fea0003800200 */
.L_x_189:
[----:B------:R-:W-:Y:S05]  /*7ba0*/  BRA `(.L_x_193) ;  /* 0x0000000000207947 */ /* 0x000fea0003800000 */
.L_x_188:
[----:B------:R-:W-:-:S04]  /*7bb0*/  LOP3.LUT R2, R11, 0x80000000, R2, 0x48, !PT ;  /* 0x800000000b027812 */ /* 0x000fc800078e4802 */
[----:B------:R-:W-:Y:S01]  /*7bc0*/  LOP3.LUT R2, R2, 0x7f800000, RZ, 0xfc, !PT ;  /* 0x7f80000002027812 */ /* 0x000fe200078efcff */
[----:B------:R-:W-:Y:S06]  /*7bd0*/  BRA `(.L_x_193) ;  /* 0x0000000000147947 */ /* 0x000fec0003800000 */
.L_x_187:
[----:B------:R-:W-:Y:S01]  /*7be0*/  LOP3.LUT R2, R11, 0x80000000, R2, 0x48, !PT ;  /* 0x800000000b027812 */ /* 0x000fe200078e4802 */
[----:B------:R-:W-:Y:S06]  /*7bf0*/  BRA `(.L_x_193) ;  /* 0x00000000000c7947 */ /* 0x000fec0003800000 */
.L_x_186:
[----:B------:R-:W0:Y:S01]  /*7c00*/  MUFU.RSQ R2, -QNAN ;  /* 0xffc0000000027908 */ /* 0x000e220000001400 */
[----:B------:R-:W-:Y:S05]  /*7c10*/  BRA `(.L_x_193) ;  /* 0x0000000000047947 */ /* 0x000fea0003800000 */
.L_x_185:
[----:B------:R-:W-:-:S07]  /*7c20*/  FADD.FTZ R2, R2, R0 ;  /* 0x0000000002027221 */ /* 0x000fce0000010000 */
.L_x_193:
[----:B------:R-:W-:Y:S05]  /*7c30*/  BSYNC.RECONVERGENT B1 ;  /* 0x0000000000017941 */ /* 0x000fea0003800200 */
.L_x_183:
[----:B------:R-:W-:-:S04]  /*7c40*/  HFMA2 R9, -RZ, RZ, 0, 0 ;  /* 0x00000000ff097431 */ /* 0x000fc800000001ff */
[----:B0-----:R-:W-:Y:S05]  /*7c50*/  RET.REL.NODEC R8 `(_Z16kernelBestKeeperiiiiPfS_PsS_S_S_ffS_S_ii) ;  /* 0xffffff8008e87950 */ /* 0x001fea0003c3ffff */
        .type           $_Z16kernelBestKeeperiiiiPfS_PsS_S_S_ffS_S_ii$__internal_accurate_pow,@function
        .size           $_Z16kernelBestKeeperiiiiPfS_PsS_S_S_ffS_S_ii$__internal_accurate_pow,(.L_x_1135 - $_Z16kernelBestKeeperiiiiPfS_PsS_S_S_ffS_S_ii$__internal_accurate_pow)
$_Z16kernelBestKeeperiiiiPfS_PsS_S_S_ffS_S_ii$__internal_accurate_pow:
[----:B------:R-:W0:Y:S01]  /*7c60*/  MUFU.RCP64H R27, 2 ;  /* 0x40000000001b7908 */ /* 0x000e220000001800 */
[----:B------:R-:W-:Y:S01]  /*7c70*/  HFMA2 R21, -RZ, RZ, 2, 0 ;  /* 0x40000000ff157431 */ /* 0x000fe200000001ff */
[----:B------:R-:W-:Y:S01]  /*7c80*/  MOV R20, 0x0 ;  /* 0x0000000000147802 */ /* 0x000fe20000000f00 */
[----:B------:R-:W-:Y:S01]  /*7c90*/  HFMA2 R23, -RZ, RZ, 1.703125, -23840 ;  /* 0x3ed0f5d2ff177431 */ /* 0x000fe200000001ff */
[----:B------:R-:W-:Y:S01]  /*7ca0*/  MOV R26, RZ ;  /* 0x000000ff001a7202 */ /* 0x000fe20000000f00 */
[----:B------:R-:W-:Y:S01]  /*7cb0*/  UMOV UR8, 0x7d2cafe2 ;  /* 0x7d2cafe200087882 */ /* 0x000fe20000000000 */
[----:B------:R-:W-:Y:S01]  /*7cc0*/  MOV R22, 0x41ad3b5a ;  /* 0x41ad3b5a00167802 */ /* 0x000fe20000000f00 */
[----:B------:R-:W-:-:S03]  /*7cd0*/  UMOV UR9, 0x3eb0f5ff ;  /* 0x3eb0f5ff00097882 */ /* 0x000fc60000000000 */
[----:B0-----:R-:W-:-:S08]  /*7ce0*/  DFMA R20, R26, -R20, 1 ;  /* 0x3ff000001a14742b */ /* 0x001fd00000000814 */
[----:B------:R-:W-:-:S08]  /*7cf0*/  DFMA R20, R20, R20, R20 ;  /* 0x000000141414722b */ /* 0x000fd00000000014 */
[----:B------:R-:W-:-:S08]  /*7d00*/  DFMA R26, R26, R20, R26 ;  /* 0x000000141a1a722b */ /* 0x000fd0000000001a */
[----:B------:R-:W-:-:S08]  /*7d10*/  DMUL R20, RZ, R26 ;  /* 0x0000001aff147228 */ /* 0x000fd00000000000 */
[----:B------:R-:W-:-:S08]  /*7d20*/  DFMA R20, RZ, R26, R20 ;  /* 0x0000001aff14722b */ /* 0x000fd00000000014 */
[----:B------:R-:W-:Y:S02]  /*7d30*/  DMUL R32, R20, R20 ;  /* 0x0000001414207228 */ /* 0x000fe40000000000 */
[----:B------:R-:W-:-:S06]  /*7d40*/  DADD R24, RZ, -R20 ;  /* 0x00000000ff187229 */ /* 0x000fcc0000000814 */
[----:B------:R-:W-:Y:S01]  /*7d50*/  DFMA R22, R32, UR8, R22 ;  /* 0x0000000820167c2b */ /* 0x000fe20008000016 */
[----:B------:R-:W-:Y:S01]  /*7d60*/  UMOV UR8, 0x75488a3f ;  /* 0x75488a3f00087882 */ /* 0x000fe20000000000 */
[----:B------:R-:W-:Y:S01]  /*7d70*/  UMOV UR9, 0x3ef3b20a ;  /* 0x3ef3b20a00097882 */ /* 0x000fe20000000000 */
[----:B------:R-:W-:-:S05]  /*7d80*/  DADD R24, R24, R24 ;  /* 0x0000000018187229 */ /* 0x000fca0000000018 */
[----:B------:R-:W-:Y:S01]  /*7d90*/  DFMA R30, R32, R22, UR8 ;  /* 0x00000008201e7e2b */ /* 0x000fe20008000016 */
[----:B------:R-:W-:Y:S01]  /*7da0*/  UMOV UR8, 0xe4faecd5 ;  /* 0xe4faecd500087882 */ /* 0x000fe20000000000 */
[----:B------:R-:W-:Y:S01]  /*7db0*/  UMOV UR9, 0x3f1745cd ;  /* 0x3f1745cd00097882 */ /* 0x000fe20000000000 */
[----:B------:R-:W-:-:S05]  /*7dc0*/  DFMA R24, RZ, -R20, R24 ;  /* 0x80000014ff18722b */ /* 0x000fca0000000018 */
[----:B------:R-:W-:Y:S01]  /*7dd0*/  DFMA R30, R32, R30, UR8 ;  /* 0x00000008201e7e2b */ /* 0x000fe2000800001e */
[----:B------:R-:W-:Y:S01]  /*7de0*/  UMOV UR8, 0x258a578b ;  /* 0x258a578b00087882 */ /* 0x000fe20000000000 */
[----:B------:R-:W-:Y:S01]  /*7df0*/  UMOV UR9, 0x3f3c71c7 ;  /* 0x3f3c71c700097882 */ /* 0x000fe20000000000 */
[----:B------:R-:W-:Y:S02]  /*7e00*/  DMUL R24, R26, R24 ;  /* 0x000000181a187228 */ /* 0x000fe40000000000 */
[----:B------:R-:W-:-:S03]  /*7e10*/  DMUL R26, R20, R20 ;  /* 0x00000014141a7228 */ /* 0x000fc60000000000 */
[----:B------:R-:W-:Y:S01]  /*7e20*/  DFMA R30, R32, R30, UR8 ;  /* 0x00000008201e7e2b */ /* 0x000fe2000800001e */
[----:B------:R-:W-:Y:S01]  /*7e30*/  UMOV UR8, 0x9242b910 ;  /* 0x9242b91000087882 */ /* 0x000fe20000000000 */
[----:B------:R-:W-:-:S03]  /*7e40*/  UMOV UR9, 0x3f624924 ;  /* 0x3f62492400097882 */ /* 0x000fc60000000000 */
[----:B------:R-:W-:-:S03]  /*7e50*/  DMUL R34, R20, R26 ;  /* 0x0000001a14227228 */ /* 0x000fc60000000000 */
[----:B------:R-:W-:Y:S01]  /*7e60*/  DFMA R30, R32, R30, UR8 ;  /* 0x00000008201e7e2b */ /* 0x000fe2000800001e */
[----:B------:R-:W-:Y:S01]  /*7e70*/  UMOV UR8, 0x99999dfb ;  /* 0x99999dfb00087882 */ /* 0x000fe20000000000 */
[----:B------:R-:W-:-:S06]  /*7e80*/  UMOV UR9, 0x3f899999 ;  /* 0x3f89999900097882 */ /* 0x000fcc0000000000 */
[----:B------:R-:W-:Y:S01]  /*7e90*/  DFMA R30, R32, R30, UR8 ;  /* 0x00000008201e7e2b */ /* 0x000fe2000800001e */
[----:B------:R-:W-:Y:S01]  /*7ea0*/  UMOV UR8, 0x55555555 ;  /* 0x5555555500087882 */ /* 0x000fe20000000000 */
[----:B------:R-:W-:-:S06]  /*7eb0*/  UMOV UR9, 0x3fb55555 ;  /* 0x3fb5555500097882 */ /* 0x000fcc0000000000 */
[----:B------:R-:W-:-:S08]  /*7ec0*/  DFMA R22, R32, R30, UR8 ;  /* 0x0000000820167e2b */ /* 0x000fd0000800001e */
[----:B------:R-:W-:Y:S01]  /*7ed0*/  DADD R28, -R22, UR8 ;  /* 0x00000008161c7e29 */ /* 0x000fe20008000100 */
[----:B------:R-:W-:Y:S01]  /*7ee0*/  UMOV UR8, 0xb9e7b0 ;  /* 0x00b9e7b000087882 */ /* 0x000fe20000000000 */
[----:B------:R-:W-:-:S06]  /*7ef0*/  UMOV UR9, 0x3c46a4cb ;  /* 0x3c46a4cb00097882 */ /* 0x000fcc0000000000 */
[----:B------:R-:W-:Y:S02]  /*7f00*/  DFMA R28, R32, R30, R28 ;  /* 0x0000001e201c722b */ /* 0x000fe4000000001c */
[----:B------:R-:W-:Y:S01]  /*7f10*/  DFMA R30, R20, R20, -R26 ;  /* 0x00000014141e722b */ /* 0x000fe2000000081a */
[----:B------:R-:W-:Y:S02]  /*7f20*/  IADD3 R33, PT, PT, R25, 0x100000, RZ ;  /* 0x0010000019217810 */ /* 0x000fe40007ffe0ff */
[----:B------:R-:W-:-:S06]  /*7f30*/  MOV R32, R24 ;  /* 0x0000001800207202 */ /* 0x000fcc0000000f00 */
[----:B------:R-:W-:Y:S02]  /*7f40*/  DFMA R30, R20, R32, R30 ;  /* 0x00000020141e722b */ /* 0x000fe4000000001e */
[----:B------:R-:W-:Y:S01]  /*7f50*/  DADD R32, R28, -UR8 ;  /* 0x800000081c207e29 */ /* 0x000fe20008000000 */
[----:B------:R-:W-:Y:S01]  /*7f60*/  UMOV UR8, 0x0 ;  /* 0x0000000000087882 */ /* 0x000fe20000000000 */
[----:B------:R-:W-:Y:S01]  /*7f70*/  DFMA R28, R20, R26, -R34 ;  /* 0x0000001a141c722b */ /* 0x000fe20000000822 */
[----:B------:R-:W-:-:S07]  /*7f80*/  UMOV UR9, 0x3ff00000 ;  /* 0x3ff0000000097882 */ /* 0x000fce0000000000 */
[----:B------:R-:W-:Y:S02]  /*7f90*/  DFMA R28, R24, R26, R28 ;  /* 0x0000001a181c722b */ /* 0x000fe4000000001c */
[----:B------:R-:W-:-:S06]  /*7fa0*/  DADD R26, R22, R32 ;  /* 0x00000000161a7229 */ /* 0x000fcc0000000020 */
[----:B------:R-:W-:Y:S02]  /*7fb0*/  DFMA R28, R20, R30, R28 ;  /* 0x0000001e141c722b */ /* 0x000fe4000000001c */
[----:B------:R-:W-:Y:S02]  /*7fc0*/  DADD R30, R22, -R26 ;  /* 0x00000000161e7229 */ /* 0x000fe4000000081a */
[----:B------:R-:W-:-:S06]  /*7fd0*/  DMUL R22, R26, R34 ;  /* 0x000000221a167228 */ /* 0x000fcc0000000000 */
[----:B------:R-:W-:Y:S02]  /*7fe0*/  DADD R32, R32, R30 ;  /* 0x0000000020207229 */ /* 0x000fe4000000001e */
[----:B------:R-:W-:-:S08]  /*7ff0*/  DFMA R30, R26, R34, -R22 ;  /* 0x000000221a1e722b */ /* 0x000fd00000000816 */
[----:B------:R-:W-:-:S08]  /*8000*/  DFMA R28, R26, R28, R30 ;  /* 0x0000001c1a1c722b */ /* 0x000fd0000000001e */
[----:B------:R-:W-:-:S08]  /*8010*/  DFMA R32, R32, R34, R28 ;  /* 0x000000222020722b */ /* 0x000fd0000000001c */
[----:B------:R-:W-:-:S08]  /*8020*/  DADD R28, R22, R32 ;  /* 0x00000000161c7229 */ /* 0x000fd00000000020 */
[--C-:B------:R-:W-:Y:S02]  /*8030*/  DADD R26, R20, R28.reuse ;  /* 0x00000000141a7229 */ /* 0x100fe4000000001c */
[----:B------:R-:W-:-:S06]  /*8040*/  DADD R22, R22, -R28 ;  /* 0x0000000016167229 */ /* 0x000fcc000000081c */
[----:B------:R-:W-:Y:S02]  /*8050*/  DADD R20, R20, -R26 ;  /* 0x0000000014147229 */ /* 0x000fe4000000081a */
[----:B------:R-:W-:-:S06]  /*8060*/  DADD R22, R32, R22 ;  /* 0x0000000020167229 */ /* 0x000fcc0000000016 */
[----:B------:R-:W-:Y:S01]  /*8070*/  DADD R20, R28, R20 ;  /* 0x000000001c147229 */ /* 0x000fe20000000014 */
[----:B------:R-:W-:Y:S01]  /*8080*/  HFMA2 R29, -RZ, RZ, 1.974609375, 0.0977783203125 ;  /* 0x3fe62e42ff1d7431 */ /* 0x000fe200000001ff */
[----:B------:R-:W-:-:S06]  /*8090*/  MOV R28, 0xfefa39ef ;  /* 0xfefa39ef001c7802 */ /* 0x000fcc0000000f00 */
[----:B------:R-:W-:-:S08]  /*80a0*/  DADD R20, R22, R20 ;  /* 0x0000000016147229 */ /* 0x000fd00000000014 */
[----:B------:R-:W-:Y:S01]  /*80b0*/  DADD R24, R24, R20 ;  /* 0x0000000018187229 */ /* 0x000fe20000000014 */
[----:B------:R-:W-:Y:S01]  /*80c0*/  HFMA2 R21, -RZ, RZ, 1.974609375, 0.0977783203125 ;  /* 0x3fe62e42ff157431 */ /* 0x000fe200000001ff */
[----:B------:R-:W-:-:S06]  /*80d0*/  MOV R20, 0xfefa39ef ;  /* 0xfefa39ef00147802 */ /* 0x000fcc0000000f00 */
[----:B------:R-:W-:-:S08]  /*80e0*/  DADD R22, R26, R24 ;  /* 0x000000001a167229 */ /* 0x000fd00000000018 */
[--C-:B------:R-:W-:Y:S02]  /*80f0*/  DFMA R28, R28, UR8, R22.reuse ;  /* 0x000000081c1c7c2b */ /* 0x100fe40008000016 */
[----:B------:R-:W-:-:S06]  /*8100*/  DADD R30, R26, -R22 ;  /* 0x000000001a1e7229 */ /* 0x000fcc0000000816 */
[----:B------:R-:W-:Y:S02]  /*8110*/  DFMA R26, -R20, 1, R28 ;  /* 0x3ff00000141a782b */ /* 0x000fe4000000011c */
[----:B------:R-:W-:Y:S01]  /*8120*/  DADD R30, R24, R30 ;  /* 0x00000000181e7229 */ /* 0x000fe2000000001e */
[----:B------:R-:W-:-:S05]  /*8130*/  LOP3.LUT R24, R5, 0xff0fffff, RZ, 0xc0, !PT ;  /* 0xff0fffff05187812 */ /* 0x000fca00078ec0ff */
[----:B------:R-:W-:Y:S01]  /*8140*/  DADD R26, -R22, R26 ;  /* 0x00000000161a7229 */ /* 0x000fe2000000011a */
[----:B------:R-:W-:-:S04]  /*8150*/  SHF.L.U32 R22, R5, 0x1, RZ ;  /* 0x0000000105167819 */ /* 0x000fc800000006ff */
[----:B------:R-:W-:-:S03]  /*8160*/  ISETP.GT.U32.AND P0, PT, R22, -0x2000001, PT ;  /* 0xfdffffff1600780c */ /* 0x000fc60003f04070 */
[----:B------:R-:W-:Y:S01]  /*8170*/  DADD R30, R30, -R26 ;  /* 0x000000001e1e7229 */ /* 0x000fe2000000081a */
[----:B------:R-:W-:Y:S01]  /*8180*/  HFMA2 R27, -RZ, RZ, 1.119140625, -1.154296875 ;  /* 0x3c7abc9eff1b7431 */ /* 0x000fe200000001ff */
[----:B------:R-:W-:Y:S02]  /*8190*/  MOV R26, 0x3b39803f ;  /* 0x3b39803f001a7802 */ /* 0x000fe40000000f00 */
[----:B------:R-:W-:-:S04]  /*81a0*/  SEL R5, R24, R5, P0 ;  /* 0x0000000518057207 */ /* 0x000fc80000000000 */
[----:B------:R-:W-:Y:S01]  /*81b0*/  DFMA R26, R26, UR8, R30 ;  /* 0x000000081a1a7c2b */ /* 0x000fe2000800001e */
[----:B------:R-:W-:Y:S01]  /*81c0*/  UMOV UR8, 0x3b39803f ;  /* 0x3b39803f00087882 */ /* 0x000fe20000000000 */
[----:B------:R-:W-:-:S06]  /*81d0*/  UMOV UR9, 0x3c7abc9e ;  /* 0x3c7abc9e00097882 */ /* 0x000fcc0000000000 */
[----:B------:R-:W-:-:S08]  /*81e0*/  DADD R22, R28, R26 ;  /* 0x000000001c167229 */ /* 0x000fd0000000001a */
[----:B------:R-:W-:Y:S02]  /*81f0*/  DADD R28, R28, -R22 ;  /* 0x000000001c1c7229 */ /* 0x000fe40000000816 */
[----:B------:R-:W-:-:S06]  /*8200*/  DMUL R24, R22, R4 ;  /* 0x0000000416187228 */ /* 0x000fcc0000000000 */
[----:B------:R-:W-:Y:S02]  /*8210*/  DADD R28, R26, R28 ;  /* 0x000000001a1c7229 */ /* 0x000fe4000000001c */
[----:B------:R-:W-:-:S08]  /*8220*/  DFMA R22, R22, R4, -R24 ;  /* 0x000000041616722b */ /* 0x000fd00000000818 */
[----:B------:R-:W-:Y:S01]  /*8230*/  DFMA R22, R28, R4, R22 ;  /* 0x000000041c16722b */ /* 0x000fe20000000016 */
[----:B------:R-:W-:Y:S01]  /*8240*/  HFMA2 R5, -RZ, RZ, 1.9912109375, 0.00128841400146484375 ;  /* 0x3ff71547ff057431 */ /* 0x000fe200000001ff */
[----:B------:R-:W-:-:S06]  /*8250*/  MOV R4, 0x652b82fe ;  /* 0x652b82fe00047802 */ /* 0x000fcc0000000f00 */
[----:B------:R-:W-:-:S08]  /*8260*/  DADD R26, R24, R22 ;  /* 0x00000000181a7229 */ /* 0x000fd00000000016 */
[----:B------:R-:W-:Y:S02]  /*8270*/  DFMA R4, R26, R4, 6.75539944105574400000e+15 ;  /* 0x433800001a04742b */ /* 0x000fe40000000004 */
[----:B------:R-:W-:Y:S01]  /*8280*/  FSETP.GEU.AND P0, PT, |R27|, 4.1917929649353027344, PT ;  /* 0x4086232b1b00780b */ /* 0x000fe20003f0e200 */
[----:B------:R-:W-:-:S05]  /*8290*/  DADD R24, R24, -R26 ;  /* 0x0000000018187229 */ /* 0x000fca000000081a */
[----:B------:R-:W-:-:S03]  /*82a0*/  DADD R28, R4, -6.75539944105574400000e+15 ;  /* 0xc3380000041c7429 */ /* 0x000fc60000000000 */
[----:B------:R-:W-:-:S05]  /*82b0*/  DADD R22, R22, R24 ;  /* 0x0000000016167229 */ /* 0x000fca0000000018 */
[----:B------:R-:W-:-:S08]  /*82c0*/  DFMA R20, R28, -R20, R26 ;  /* 0x800000141c14722b */ /* 0x000fd0000000001a */
[----:B------:R-:W-:Y:S01]  /*82d0*/  DFMA R28, R28, -UR8, R20 ;  /* 0x800000081c1c7c2b */ /* 0x000fe20008000014 */
[----:B------:R-:W-:Y:S01]  /*82e0*/  UMOV UR8, 0x69ce2bdf ;  /* 0x69ce2bdf00087882 */ /* 0x000fe20000000000 */
[----:B------:R-:W-:Y:S01]  /*82f0*/  HFMA2 R21, -RZ, RZ, 1.642578125, -0.00021207332611083984375 ;  /* 0x3e928af3ff157431 */ /* 0x000fe200000001ff */
[----:B------:R-:W-:Y:S01]  /*8300*/  MOV R20, 0xfca213ea ;  /* 0xfca213ea00147802 */ /* 0x000fe20000000f00 */
[----:B------:R-:W-:-:S05]  /*8310*/  UMOV UR9, 0x3e5ade15 ;  /* 0x3e5ade1500097882 */ /* 0x000fca0000000000 */
[----:B------:R-:W-:Y:S01]  /*8320*/  DFMA R20, R28, UR8, R20 ;  /* 0x000000081c147c2b */ /* 0x000fe20008000014 */
[----:B------:R-:W-:Y:S01]  /*8330*/  UMOV UR8, 0x62401315 ;  /* 0x6240131500087882 */ /* 0x000fe20000000000 */
[----:B------:R-:W-:-:S06]  /*8340*/  UMOV UR9, 0x3ec71dee ;  /* 0x3ec71dee00097882 */ /* 0x000fcc0000000000 */
[----:B------:R-:W-:Y:S01]  /*8350*/  DFMA R20, R28, R20, UR8 ;  /* 0x000000081c147e2b */ /* 0x000fe20008000014 */
        /* <DEDUP_REMOVED lines=20> */
[----:B------:R-:W-:-:S08]  /*84a0*/  DFMA R20, R28, R20, UR8 ;  /* 0x000000081c147e2b */ /* 0x000fd00008000014 */
[----:B------:R-:W-:-:S08]  /*84b0*/  DFMA R20, R28, R20, 1 ;  /* 0x3ff000001c14742b */ /* 0x000fd00000000014 */
[----:B------:R-:W-:-:S10]  /*84c0*/  DFMA R20, R28, R20, 1 ;  /* 0x3ff000001c14742b */ /* 0x000fd40000000014 */
[----:B------:R-:W-:Y:S02]  /*84d0*/  LEA R25, R4, R21, 0x14 ;  /* 0x0000001504197211 */ /* 0x000fe400078ea0ff */
[----:B------:R-:W-:Y:S01]  /*84e0*/  MOV R24, R20 ;  /* 0x0000001400187202 */ /* 0x000fe20000000f00 */
[----:B------:R-:W-:Y:S06]  /*84f0*/  @!P0 BRA `(.L_x_194) ;  /* 0x0000000000308947 */ /* 0x000fec0003800000 */
[----:B------:R-:W-:Y:S01]  /*8500*/  FSETP.GEU.AND P1, PT, |R27|, 4.2275390625, PT ;  /* 0x408748001b00780b */ /* 0x000fe20003f2e200 */
[C---:B------:R-:W-:Y:S02]  /*8510*/  DADD R24, R26.reuse, +INF ;  /* 0x7ff000001a187429 */ /* 0x040fe40000000000 */
[----:B------:R-:W-:-:S08]  /*8520*/  DSETP.GEU.AND P0, PT, R26, RZ, PT ;  /* 0x000000ff1a00722a */ /* 0x000fd00003f0e000 */
[----:B------:R-:W-:Y:S02]  /*8530*/  FSEL R24, R24, RZ, P0 ;  /* 0x000000ff18187208 */ /* 0x000fe40000000000 */
[----:B------:R-:W-:Y:S02]  /*8540*/  @!P1 LEA.HI R5, R4, R4, RZ, 0x1 ;  /* 0x0000000404059211 */ /* 0x000fe400078f08ff */
[----:B------:R-:W-:Y:S02]  /*8550*/  FSEL R25, R25, RZ, P0 ;  /* 0x000000ff19197208 */ /* 0x000fe40000000000 */
[----:B------:R-:W-:-:S04]  /*8560*/  @!P1 SHF.R.S32.HI R5, RZ, 0x1, R5 ;  /* 0x00000001ff059819 */ /* 0x000fc80000011405 */
[----:B------:R-:W-:Y:S02]  /*8570*/  @!P1 IADD3 R4, PT, PT, R4, -R5, RZ ;  /* 0x8000000504049210 */ /* 0x000fe40007ffe0ff */
[----:B------:R-:W-:Y:S02]  /*8580*/  @!P1 LEA R21, R5, R21, 0x14 ;  /* 0x0000001505159211 */ /* 0x000fe400078ea0ff */
[----:B------:R-:W-:Y:S02]  /*8590*/  @!P1 LEA R5, R4, 0x3ff00000, 0x14 ;  /* 0x3ff0000004059811 */ /* 0x000fe400078ea0ff */
[----:B------:R-:W-:-:S06]  /*85a0*/  @!P1 MOV R4, RZ ;  /* 0x000000ff00049202 */ /* 0x000fcc0000000f00 */
[----:B------:R-:W-:-:S11]  /*85b0*/  @!P1 DMUL R24, R20, R4 ;  /* 0x0000000414189228 */ /* 0x000fd60000000000 */
.L_x_194:
[----:B------:R-:W-:Y:S01]  /*85c0*/  DFMA R22, R22, R24, R24 ;  /* 0x000000181616722b */ /* 0x000fe20000000018 */
[----:B------:R-:W-:Y:S01]  /*85d0*/  MOV R20, R40 ;  /* 0x0000002800147202 */ /* 0x000fe20000000f00 */
[----:B------:R-:W-:Y:S01]  /*85e0*/  DSETP.NEU.AND P0, PT, |R24|, +INF , PT ;  /* 0x7ff000001800742a */ /* 0x000fe20003f0d200 */
[----:B------:R-:W-:-:S07]  /*85f0*/  MOV R21, 0x0 ;  /* 0x0000000000157802 */ /* 0x000fce0000000f00 */
[----:B------:R-:W-:Y:S02]  /*8600*/  FSEL R4, R24, R22, !P0 ;  /* 0x0000001618047208 */ /* 0x000fe40004000000 */
[----:B------:R-:W-:Y:S01]  /*8610*/  FSEL R5, R25, R23, !P0 ;  /* 0x0000001719057208 */ /* 0x000fe20004000000 */
[----:B------:R-:W-:Y:S06]  /*8620*/  RET.REL.NODEC R20 `(_Z16kernelBestKeeperiiiiPfS_PsS_S_S_ffS_S_ii) ;  /* 0xffffff7814747950 */ /* 0x000fec0003c3ffff */
.L_x_195:
        /* <DEDUP_REMOVED lines=13> */
.L_x_1135:


//--------------------- .text._Z17kernelNormFinder2iiiiPfPsS_S_iPKiPiS_S_S_ffS_ --------------------------
	.section	.text._Z17kernelNormFinder2iiiiPfPsS_S_iPKiPiS_S_S_ffS_,"ax",@progbits
	.align	128
        .global         _Z17kernelNormFinder2iiiiPfPsS_S_iPKiPiS_S_S_ffS_
        .type           _Z17kernelNormFinder2iiiiPfPsS_S_iPKiPiS_S_S_ffS_,@function
        .size           _Z17kernelNormFinder2iiiiPfPsS_S_iPKiPiS_S_S_ffS_,(.L_x_1138 - _Z17kernelNormFinder2iiiiPfPsS_S_iPKiPiS_S_S_ffS_)
        .other          _Z17kernelNormFinder2iiiiPfPsS_S_iPKiPiS_S_S_ffS_,@"STO_CUDA_ENTRY STV_DEFAULT"
_Z17kernelNormFinder2iiiiPfPsS_S_iPKiPiS_S_S_ffS_:
.text._Z17kernelNormFinder2iiiiPfPsS_S_iPKiPiS_S_S_ffS_:
        /* <DEDUP_REMOVED lines=9> */
[----:B------:R-:W-:-:S04]  /*0090*/  MOV R2, 0x0 ;  /* 0x0000000000027802 */ /* 0x000fc80000000f00 */
[----:B------:R1:W2:Y:S01]  /*00a0*/  LDC.64 R6, c[0x4][R2] ;  /* 0x0100000002067b82 */ /* 0x0002a20000000a00 */
[----:B0-----:R-:W-:-:S06]  /*00b0*/  UIMAD.WIDE UR4, UR4, 0x4, URZ ;  /* 0x00000004040478a5 */ /* 0x001fcc000f8e02ff */
[----:B------:R-:W-:Y:S01]  /*00c0*/  IMAD.U32 R9, RZ, RZ, UR5 ;  /* 0x00000005ff097e24 */ /* 0x000fe2000f8e00ff */
[----:B------:R-:W-:Y:S01]  /*00d0*/  MOV R8, UR4 ;  /* 0x0000000400087c02 */ /* 0x000fe20008000f00 */
[----:B------:R-:W-:Y:S02]  /*00e0*/  IMAD.U32 R5, RZ, RZ, UR5 ;  /* 0x00000005ff057e24 */ /* 0x000fe4000f8e00ff */
[----:B------:R-:W-:Y:S02]  /*00f0*/  IMAD.U32 R4, RZ, RZ, UR4 ;  /* 0x00000004ff047e24 */ /* 0x000fe4000f8e00ff */
[----:B-1----:R-:W-:-:S07]  /*0100*/  IMAD.MOV.U32 R5, RZ, RZ, R9 ;  /* 0x000000ffff057224 */ /* 0x002fce00078e0009 */
[----:B------:R-:W-:-:S07]  /*0110*/  LEPC R20, `(.L_x_196) ;  /* 0x000000001014794e */ /* 0x000fce0000000000 */
[----:B--2---:R-:W-:Y:S05]  /*0120*/  CALL.ABS.NOINC R6 ;  /* 0x0000000006007343 */ /* 0x004fea0003c00000 */
.L_x_196:
[----:B------:R-:W0:Y:S01]  /*0130*/  LDC R22, c[0x0][0x3b0] ;  /* 0x0000ec00ff167b82 */ /* 0x000e220000000800 */
[----:B------:R-:W-:Y:S01]  /*0140*/  MOV R18, R4 ;  /* 0x0000000400127202 */ /* 0x000fe20000000f00 */
[----:B------:R-:W-:-:S06]  /*0150*/  IMAD.MOV.U32 R19, RZ, RZ, R5 ;  /* 0x000000ffff137224 */ /* 0x000fcc00078e0005 */
[----:B------:R-:W1:Y:S01]  /*0160*/  LDC.64 R2, c[0x4][R2] ;  /* 0x0100000002027b82 */ /* 0x000e620000000a00 */
[----:B0-----:R-:W-:-:S04]  /*0170*/  IMAD.WIDE R22, R22, 0x4, RZ ;  /* 0x0000000416167825 */ /* 0x001fc800078e02ff */
[----:B------:R-:W-:Y:S01]  /*0180*/  IMAD.MOV.U32 R4, RZ, RZ, R22 ;  /* 0x000000ffff047224 */ /* 0x000fe200078e0016 */
[----:B------:R-:W-:-:S07]  /*0190*/  MOV R5, R23 ;  /* 0x0000001700057202 */ /* 0x000fce0000000f00 */
[----:B------:R-:W-:-:S07]  /*01a0*/  LEPC R20, `(.L_x_197) ;  /* 0x000000001014794e */ /* 0x000fce0000000000 */
[----:B-1----:R-:W-:Y:S05]  /*01b0*/  CALL.ABS.NOINC R2 ;  /* 0x0000000002007343 */ /* 0x002fea0003c00000 */
.L_x_197:
[----:B------:R-:W0:Y:S01]  /*01c0*/  LDC R6, c[0x0][0x3b0] ;  /* 0x0000ec00ff067b82 */ /* 0x000e220000000800 */
[----:B------:R-:W-:Y:S02]  /*01d0*/  IMAD.MOV.U32 R16, RZ, RZ, R4 ;  /* 0x000000ffff107224 */ /* 0x000fe400078e0004 */
[----:B------:R-:W-:-:S05]  /*01e0*/  IMAD.MOV.U32 R17, RZ, RZ, R5 ;  /* 0x000000ffff117224 */ /* 0x000fca00078e0005 */
[----:B------:R-:W1:Y:S01]  /*01f0*/  LDC.64 R26, c[0x0][0x358] ;  /* 0x0000d600ff1a7b82 */ /* 0x000e620000000a00 */
[----:B0-----:R-:W-:-:S13]  /*0200*/  ISETP.GE.AND P0, PT, R6, 0x1, PT ;  /* 0x000000010600780c */ /* 0x001fda0003f06270 */
[----:B-1----:R-:W-:Y:S05]  /*0210*/  @!P0 BRA `(.L_x_198) ;  /* 0x0000000400e88947 */ /* 0x002fea0003800000 */
[C---:B------:R-:W-:Y:S01]  /*0220*/  ISETP.GE.U32.AND P0, PT, R6.reuse, 0x10, PT ;  /* 0x000000100600780c */ /* 0x040fe20003f06070 */
[----:B------:R-:W-:Y:S01]  /*0230*/  HFMA2 R5, -RZ, RZ, 0, 0 ;  /* 0x00000000ff057431 */ /* 0x000fe200000001ff */
[----:B------:R-:W-:-:S04]  /*0240*/  LOP3.LUT R4, R6, 0xf, RZ, 0xc0, !PT ;  /* 0x0000000f06047812 */ /* 0x000fc800078ec0ff */
[----:B------:R-:W-:-:S07]  /*0250*/  ISETP.NE.AND P1, PT, R4, RZ, PT ;  /* 0x000000ff0400720c */ /* 0x000fce0003f25270 */
[----:B------:R-:W-:Y:S06]  /*0260*/  @!P0 BRA `(.L_x_199) ;  /* 0x0000000000e08947 */ /* 0x000fec0003800000 */
[----:B------:R-:W-:Y:S01]  /*0270*/  BSSY.RECONVERGENT B0, `(.L_x_199) ;  /* 0x0000037000007945 */ /* 0x000fe20003800200 */
[----:B------:R-:W-:Y:S01]  /*0280*/  LOP3.LUT R5, R6, 0x7ffffff0, RZ, 0xc0, !PT ;  /* 0x7ffffff006057812 */ /* 0x000fe200078ec0ff */
[----:B------:R-:W-:-:S07]  /*0290*/  IMAD.MOV.U32 R0, RZ, RZ, RZ ;  /* 0x000000ffff007224 */ /* 0x000fce00078e00ff */
.L_x_200:
[----:B0-----:R-:W-:Y:S01]  /*02a0*/  IMAD.WIDE.U32 R2, R0, 0x4, R16 ;  /* 0x0000000400027825 */ /* 0x001fe200078e0010 */
[----:B------:R-:W-:Y:S02]  /*02b0*/  R2UR UR4, R26 ;  /* 0x000000001a0472ca */ /* 0x000fe400000e0000 */
[C---:B------:R-:W-:Y:S01]  /*02c0*/  R2UR UR5, R27.reuse ;  /* 0x000000001b0572ca */ /* 0x040fe200000e0000 */
[----:B------:R-:W-:Y:S01]  /*02d0*/  VIADD R0, R0, 0x10 ;  /* 0x0000001000007836 */ /* 0x000fe20000000000 */
[C---:B------:R-:W-:Y:S02]  /*02e0*/  R2UR UR6, R26.reuse ;  /* 0x000000001a0672ca */ /* 0x040fe400000e0000 */
[C---:B------:R-:W-:Y:S02]  /*02f0*/  R2UR UR7, R27.reuse ;  /* 0x000000001b0772ca */ /* 0x040fe400000e0000 */
[----:B------:R-:W-:Y:S02]  /*0300*/  R2UR UR8, R26 ;  /* 0x000000001a0872ca */ /* 0x000fe400000e0000 */
[----:B------:R-:W-:-:S02]  /*0310*/  R2UR UR9, R27 ;  /* 0x000000001b0972ca */ /* 0x000fc400000e0000 */
[C---:B------:R-:W-:Y:S02]  /*0320*/  R2UR UR10, R26.reuse ;  /* 0x000000001a0a72ca */ /* 0x040fe400000e0000 */
[C---:B------:R-:W-:Y:S01]  /*0330*/  R2UR UR11, R27.reuse ;  /* 0x000000001b0b72ca */ /* 0x040fe200000e0000 */
[----:B------:R0:W-:Y:S01]  /*0340*/  ST.E desc[UR4][R2.64], RZ ;  /* 0x000000ff02007985 */ /* 0x0001e2000c101904 */
[C---:B------:R-:W-:Y:S02]  /*0350*/  R2UR UR12, R26.reuse ;  /* 0x000000001a0c72ca */ /* 0x040fe400000e0000 */
[C---:B------:R-:W-:Y:S01]  /*0360*/  R2UR UR13, R27.reuse ;  /* 0x000000001b0d72ca */ /* 0x040fe200000e0000 */
[----:B------:R0:W-:Y:S01]  /*0370*/  ST.E desc[UR6][R2.64+0x4], RZ ;  /* 0x000004ff02007985 */ /* 0x0001e2000c101906 */
[C---:B------:R-:W-:Y:S02]  /*0380*/  R2UR UR14, R26.reuse ;  /* 0x000000001a0e72ca */ /* 0x040fe400000e0000 */
[----:B------:R-:W-:Y:S01]  /*0390*/  R2UR UR15, R27 ;  /* 0x000000001b0f72ca */ /* 0x000fe200000e0000 */
[----:B------:R0:W-:Y:S01]  /*03a0*/  ST.E desc[UR8][R2.64+0x8], RZ ;  /* 0x000008ff02007985 */ /* 0x0001e2000c101908 */
[----:B------:R-:W-:-:S02]  /*03b0*/  R2UR UR16, R26 ;  /* 0x000000001a1072ca */ /* 0x000fc400000e0000 */
        /* <DEDUP_REMOVED lines=27> */
[----:B------:R-:W-:Y:S01]  /*0570*/  R2UR UR35, R27 ;  /* 0x000000001b2372ca */ /* 0x000fe200000e0000 */
[----:B------:R0:W-:Y:S01]  /*0580*/  ST.E desc[UR28][R2.64+0x30], RZ ;  /* 0x000030ff02007985 */ /* 0x0001e2000c10191c */
[----:B------:R-:W-:-:S03]  /*0590*/  ISETP.NE.AND P0, PT, R0, R5, PT ;  /* 0x000000050000720c */ /* 0x000fc60003f05270 */
[----:B------:R0:W-:Y:S04]  /*05a0*/  ST.E desc[UR30][R2.64+0x34], RZ ;  /* 0x000034ff02007985 */ /* 0x0001e8000c10191e */
[----:B------:R0:W-:Y:S04]  /*05b0*/  ST.E desc[UR32][R2.64+0x38], RZ ;  /* 0x000038ff02007985 */ /* 0x0001e8000c101920 */
[----:B------:R0:W-:Y:S02]  /*05c0*/  ST.E desc[UR34][R2.64+0x3c], RZ ;  /* 0x00003cff02007985 */ /* 0x0001e4000c101922 */
[----:B------:R-:W-:Y:S05]  /*05d0*/  @P0 BRA `(.L_x_200) ;  /* 0xfffffffc00300947 */ /* 0x000fea000383ffff */
[----:B------:R-:W-:Y:S05]  /*05e0*/  BSYNC.RECONVERGENT B0 ;  /* 0x0000000000007941 */ /* 0x000fea0003800200 */
.L_x_199:
[----:B------:R-:W-:Y:S04]  /*05f0*/  BSSY.RECONVERGENT B0, `(.L_x_198) ;  /* 0x000003c000007945 */ /* 0x000fe80003800200 */
[----:B------:R-:W-:Y:S05]  /*0600*/  @!P1 BRA `(.L_x_201) ;  /* 0x0000000000e89947 */ /* 0x000fea0003800000 */
[----:B------:R-:W-:Y:S02]  /*0610*/  ISETP.GE.U32.AND P0, PT, R4, 0x8, PT ;  /* 0x000000080400780c */ /* 0x000fe40003f06070 */
[----:B------:R-:W-:-:S04]  /*0620*/  LOP3.LUT R0, R6, 0x7, RZ, 0xc0, !PT ;  /* 0x0000000706007812 */ /* 0x000fc800078ec0ff */
[----:B------:R-:W-:-:S07]  /*0630*/  ISETP.NE.AND P1, PT, R0, RZ, PT ;  /* 0x000000ff0000720c */ /* 0x000fce0003f25270 */
[----:B------:R-:W-:Y:S06]  /*0640*/  @!P0 BRA `(.L_x_202) ;  /* 0x0000000000688947 */ /* 0x000fec0003800000 */
[C---:B------:R-:W-:Y:S01]  /*0650*/  R2UR UR4, R26.reuse ;  /* 0x000000001a0472ca */ /* 0x040fe200000e0000 */
[----:B0-----:R-:W-:Y:S01]  /*0660*/  IMAD.WIDE.U32 R2, R5, 0x4, R16 ;  /* 0x0000000405027825 */ /* 0x001fe200078e0010 */
[C---:B------:R-:W-:Y:S02]  /*0670*/  R2UR UR5, R27.reuse ;  /* 0x000000001b0572ca */ /* 0x040fe400000e0000 */
        /* <DEDUP_REMOVED lines=16> */
[----:B------:R-:W-:Y:S02]  /*0780*/  R2UR UR18, R26 ;  /* 0x000000001a1272ca */ /* 0x000fe400000e0000 */
[----:B------:R-:W-:Y:S01]  /*0790*/  R2UR UR19, R27 ;  /* 0x000000001b1372ca */ /* 0x000fe200000e0000 */
[----:B------:R1:W-:Y:S01]  /*07a0*/  ST.E desc[UR12][R2.64+0x10], RZ ;  /* 0x000010ff02007985 */ /* 0x0003e2000c10190c */
[----:B------:R-:W-:-:S03]  /*07b0*/  IADD3 R5, PT, PT, R5, 0x8, RZ ;  /* 0x0000000805057810 */ /* 0x000fc60007ffe0ff */
[----:B------:R1:W-:Y:S04]  /*07c0*/  ST.E desc[UR14][R2.64+0x14], RZ ;  /* 0x000014ff02007985 */ /* 0x0003e8000c10190e */
[----:B------:R1:W-:Y:S04]  /*07d0*/  ST.E desc[UR16][R2.64+0x18], RZ ;  /* 0x000018ff02007985 */ /* 0x0003e8000c101910 */
[----:B------:R1:W-:Y:S02]  /*07e0*/  ST.E desc[UR18][R2.64+0x1c], RZ ;  /* 0x00001cff02007985 */ /* 0x0003e4000c101912 */
.L_x_202:
[----:B------:R-:W-:Y:S05]  /*07f0*/  @!P1 BRA `(.L_x_201) ;  /* 0x00000000006c9947 */ /* 0x000fea0003800000 */
[----:B------:R-:W-:Y:S02]  /*0800*/  ISETP.GE.U32.AND P0, PT, R0, 0x4, PT ;  /* 0x000000040000780c */ /* 0x000fe40003f06070 */
[----:B------:R-:W-:-:S04]  /*0810*/  LOP3.LUT R0, R6, 0x3, RZ, 0xc0, !PT ;  /* 0x0000000306007812 */ /* 0x000fc800078ec0ff */
[----:B------:R-:W-:-:S07]  /*0820*/  ISETP.NE.AND P1, PT, R0, RZ, PT ;  /* 0x000000ff0000720c */ /* 0x000fce0003f25270 */
[C---:B------:R-:W-:Y:S01]  /*0830*/  @P0 R2UR UR4, R26.reuse ;  /* 0x000000001a0402ca */ /* 0x040fe200000e0000 */
[----:B01----:R-:W-:Y:S01]  /*0840*/  @P0 IMAD.WIDE.U32 R2, R5, 0x4, R16 ;  /* 0x0000000405020825 */ /* 0x003fe200078e0010 */
[----:B------:R-:W-:Y:S02]  /*0850*/  @P0 R2UR UR5, R27 ;  /* 0x000000001b0502ca */ /* 0x000fe400000e0000 */
[C---:B------:R-:W-:Y:S01]  /*0860*/  @P0 R2UR UR6, R26.reuse ;  /* 0x000000001a0602ca */ /* 0x040fe200000e0000 */
[----:B------:R-:W-:Y:S01]  /*0870*/  @P0 VIADD R5, R5, 0x4 ;  /* 0x0000000405050836 */ /* 0x000fe20000000000 */
[C---:B------:R-:W-:Y:S02]  /*0880*/  @P0 R2UR UR7, R27.reuse ;  /* 0x000000001b0702ca */ /* 0x040fe400000e0000 */
[----:B------:R-:W-:Y:S02]  /*0890*/  @P0 R2UR UR8, R26 ;  /* 0x000000001a0802ca */ /* 0x000fe400000e0000 */
[----:B------:R-:W-:-:S02]  /*08a0*/  @P0 R2UR UR9, R27 ;  /* 0x000000001b0902ca */ /* 0x000fc400000e0000 */
[----:B------:R-:W-:Y:S02]  /*08b0*/  @P0 R2UR UR10, R26 ;  /* 0x000000001a0a02ca */ /* 0x000fe400000e0000 */
[----:B------:R-:W-:Y:S01]  /*08c0*/  @P0 R2UR UR11, R27 ;  /* 0x000000001b0b02ca */ /* 0x000fe200000e0000 */
[----:B------:R2:W-:Y:S04]  /*08d0*/  @P0 ST.E desc[UR4][R2.64], RZ ;  /* 0x000000ff02000985 */ /* 0x0005e8000c101904 */
[----:B------:R2:W-:Y:S04]  /*08e0*/  @P0 ST.E desc[UR6][R2.64+0x4], RZ ;  /* 0x000004ff02000985 */ /* 0x0005e8000c101906 */
[----:B------:R2:W-:Y:S04]  /*08f0*/  @P0 ST.E desc[UR8][R2.64+0x8], RZ ;  /* 0x000008ff02000985 */ /* 0x0005e8000c101908 */
[----:B------:R2:W-:Y:S01]  /*0900*/  @P0 ST.E desc[UR10][R2.64+0xc], RZ ;  /* 0x00000cff02000985 */ /* 0x0005e2000c10190a */
[----:B------:R-:W-:Y:S05]  /*0910*/  @!P1 BRA `(.L_x_201) ;  /* 0x0000000000249947 */ /* 0x000fea0003800000 */
[----:B------:R-:W-:-:S07]  /*0920*/  IMAD.MOV.U32 R7, RZ, RZ, RZ ;  /* 0x000000ffff077224 */ /* 0x000fce00078e00ff */
.L_x_203:
[----:B------:R-:W-:Y:S01]  /*0930*/  IADD3 R7, PT, PT, R7, 0x1, RZ ;  /* 0x0000000107077810 */ /* 0x000fe20007ffe0ff */
[----:B--23--:R-:W-:Y:S01]  /*0940*/  IMAD.WIDE.U32 R2, R5, 0x4, R16 ;  /* 0x0000000405027825 */ /* 0x00cfe200078e0010 */
[----:B------:R-:W-:Y:S02]  /*0950*/  R2UR UR4, R26 ;  /* 0x000000001a0472ca */ /* 0x000fe400000e0000 */
[----:B------:R-:W-:Y:S01]  /*0960*/  R2UR UR5, R27 ;  /* 0x000000001b0572ca */ /* 0x000fe200000e0000 */
[----:B------:R-:W-:Y:S01]  /*0970*/  VIADD R5, R5, 0x1 ;  /* 0x0000000105057836 */ /* 0x000fe20000000000 */
[----:B------:R-:W-:-:S11]  /*0980*/  ISETP.NE.AND P0, PT, R7, R0, PT ;  /* 0x000000000700720c */ /* 0x000fd60003f05270 */
[----:B------:R3:W-:Y:S02]  /*0990*/  ST.E desc[UR4][R2.64], RZ ;  /* 0x000000ff02007985 */ /* 0x0007e4000c101904 */
[----:B------:R-:W-:Y:S05]  /*09a0*/  @P0 BRA `(.L_x_203) ;  /* 0xfffffffc00e00947 */ /* 0x000fea000383ffff */
.L_x_201:
[----:B------:R-:W-:Y:S05]  /*09b0*/  BSYNC.RECONVERGENT B0 ;  /* 0x0000000000007941 */ /* 0x000fea0003800200 */
.L_x_198:
[----:B------:R-:W4:Y:S02]  /*09c0*/  LDC R4, c[0x0][0x384] ;  /* 0x0000e100ff047b82 */ /* 0x000f240000000800 */
[----:B----4-:R-:W-:-:S13]  /*09d0*/  ISETP.GE.AND P0, PT, R4, 0x1, PT ;  /* 0x000000010400780c */ /* 0x010fda0003f06270 */
[----:B------:R-:W-:Y:S05]  /*09e0*/  @!P0 BRA `(.L_x_204) ;  /* 0x0000002c00f88947 */ /* 0x000fea0003800000 */
[----:B------:R-:W4:Y:S02]  /*09f0*/  LDC R13, c[0x0][0x388] ;  /* 0x0000e200ff0d7b82 */ /* 0x000f240000000800 */
[----:B----4-:R-:W-:Y:S02]  /*0a00*/  ISETP.GE.AND P0, PT, R13, 0x1, PT ;  /* 0x000000010d00780c */ /* 0x010fe40003f06270 */
[----:B------:R-:W-:-:S11]  /*0a10*/  I2FP.F32.S32 R0, R13 ;  /* 0x0000000d00007245 */ /* 0x000fd60000201400 */
[----:B------:R-:W-:Y:S05]  /*0a20*/  @!P0 BRA `(.L_x_205) ;  /* 0x0000000c007c8947 */ /* 0x000fea0003800000 */
[C---:B------:R-:W-:Y:S01]  /*0a30*/  LOP3.LUT R20, R13.reuse, 0x7ffffff8, RZ, 0xc0, !PT ;  /* 0x7ffffff80d147812 */ /* 0x040fe200078ec0ff */
[----:B------:R-:W-:Y:S01]  /*0a40*/  BSSY.RECONVERGENT B2, `(.L_x_206) ;  /* 0x00000dc000027945 */ /* 0x000fe20003800200 */
[----:B------:R-:W-:Y:S01]  /*0a50*/  IMAD R12, R28, R13, RZ ;  /* 0x0000000d1c0c7224 */ /* 0x000fe200078e02ff */
[C---:B------:R-:W-:Y:S01]  /*0a60*/  LOP3.LUT R35, R13.reuse, 0x7, RZ, 0xc0, !PT ;  /* 0x000000070d237812 */ /* 0x040fe200078ec0ff */
[----:B------:R-:W-:Y:S01]  /*0a70*/  IMAD.MOV.U32 R21, RZ, RZ, RZ ;  /* 0x000000ffff157224 */ /* 0x000fe200078e00ff */
[----:B------:R-:W-:Y:S02]  /*0a80*/  LOP3.LUT R13, R13, 0x3, RZ, 0xc0, !PT ;  /* 0x000000030d0d7812 */ /* 0x000fe400078ec0ff */
[----:B------:R-:W-:-:S07]  /*0a90*/  IADD3 R24, PT, PT, -R20, RZ, RZ ;  /* 0x000000ff14187210 */ /* 0x000fce0007ffe1ff */
.L_x_216:
[----:B----4-:R-:W4:Y:S01]  /*0aa0*/  LDC R30, c[0x0][0x388] ;  /* 0x0000e200ff1e7b82 */ /* 0x010f220000000800 */
[----:B------:R-:W-:Y:S01]  /*0ab0*/  R2UR UR4, R26 ;  /* 0x000000001a0472ca */ /* 0x000fe200000e0000 */
[----:B------:R-:W-:Y:S01]  /*0ac0*/  IMAD.WIDE.U32 R4, R21, 0x4, R18 ;  /* 0x0000000415047825 */ /* 0x000fe200078e0012 */
[----:B------:R-:W-:-:S03]  /*0ad0*/  R2UR UR5, R27 ;  /* 0x000000001b0572ca */ /* 0x000fc600000e0000 */
[----:B------:R-:W-:Y:S02]  /*0ae0*/  IMAD.MOV.U32 R15, RZ, RZ, RZ ;  /* 0x000000ffff0f7224 */ /* 0x000fe400078e00ff */
[----:B------:R-:W-:-:S08]  /*0af0*/  IMAD.MOV.U32 R25, RZ, RZ, RZ ;  /* 0x000000ffff197224 */ /* 0x000fd000078e00ff */
[----:B------:R0:W-:Y:S01]  /*0b00*/  ST.E desc[UR4][R4.64], RZ ;  /* 0x000000ff04007985 */ /* 0x0001e2000c101904 */
[----:B----4-:R-:W-:-:S13]  /*0b10*/  ISETP.GE.U32.AND P0, PT, R30, 0x8, PT ;  /* 0x000000081e00780c */ /* 0x010fda0003f06070 */
[----:B0-----:R-:W-:Y:S05]  /*0b20*/  @!P0 BRA `(.L_x_207) ;  /* 0x0000000400148947 */ /* 0x001fea0003800000 */
[----:B------:R-:W-:Y:S01]  /*0b30*/  BSSY.RECONVERGENT B0, `(.L_x_208) ;  /* 0x0000043000007945 */ /* 0x000fe20003800200 */
[----:B------:R-:W-:Y:S01]  /*0b40*/  MOV R25, RZ ;  /* 0x000000ff00197202 */ /* 0x000fe20000000f00 */
[----:B------:R-:W-:Y:S02]  /*0b50*/  IMAD.MOV.U32 R15, RZ, RZ, R12 ;  /* 0x000000ffff0f7224 */ /* 0x000fe400078e000c */
[----:B------:R-:W-:-:S07]  /*0b60*/  IMAD.MOV.U32 R14, RZ, RZ, R24 ;  /* 0x000000ffff0e7224 */ /* 0x000fce00078e0018 */
.L_x_209:
[----:B-123--:R-:W0:Y:S01]  /*0b70*/  LDC.64 R2, c[0x0][0x398] ;  /* 0x0000e600ff027b82 */ /* 0x00ee220000000a00 */
[----:B------:R-:W-:Y:S02]  /*0b80*/  R2UR UR4, R26 ;  /* 0x000000001a0472ca */ /* 0x000fe400000e0000 */
[----:B------:R-:W-:-:S05]  /*0b90*/  R2UR UR5, R27 ;  /* 0x000000001b0572ca */ /* 0x000fca00000e0000 */
[----:B------:R-:W1:Y:S01]  /*0ba0*/  LDC.64 R10, c[0x0][0x390] ;  /* 0x0000e400ff0a7b82 */ /* 0x000e620000000a00 */
        /* <DEDUP_REMOVED lines=10> */
[----:B--2-4-:R-:W-:-:S05]  /*0c50*/  FADD R25, R6, R25 ;  /* 0x0000001906197221 */ /* 0x014fca0000000000 */
        /* <DEDUP_REMOVED lines=34> */
[----:B------:R-:W2:Y:S02]  /*0e80*/  LDG.E R6, desc[UR6][R6.64] ;  /* 0x0000000606067981 */ /* 0x000ea4000c1e1900 */
[----:B--2---:R-:W-:-:S05]  /*0e90*/  FADD R31, R29, R6 ;  /* 0x000000061d1f7221 */ /* 0x004fca0000000000 */
[----:B------:R4:W-:Y:S04]  /*0ea0*/  ST.E desc[UR6][R4.64], R31 ;  /* 0x0000001f04007985 */ /* 0x0009e8000c101906 */
[----:B------:R-:W2:Y:S01]  /*0eb0*/  LDG.E.S16 R8, desc[UR8][R2.64+0xe] ;  /* 0x00000e0802087981 */ /* 0x000ea2000c1e1700 */
[----:B------:R-:W-:Y:S01]  /*0ec0*/  IADD3 R14, PT, PT, R14, 0x8, RZ ;  /* 0x000000080e0e7810 */ /* 0x000fe20007ffe0ff */
[----:B--2---:R-:W-:-:S04]  /*0ed0*/  IMAD R9, R8, UR4, R21 ;  /* 0x0000000408097c24 */ /* 0x004fc8000f8e0215 */
[----:B------:R-:W-:-:S06]  /*0ee0*/  IMAD.WIDE R8, R9, 0x4, R10 ;  /* 0x0000000409087825 */ /* 0x000fcc00078e020a */
[----:B------:R-:W0:Y:S01]  /*0ef0*/  LDG.E R8, desc[UR6][R8.64] ;  /* 0x0000000608087981 */ /* 0x000e22000c1e1900 */
[----:B------:R-:W-:Y:S01]  /*0f00*/  R2UR UR4, R26 ;  /* 0x000000001a0472ca */ /* 0x000fe200000e0000 */
[----:B------:R-:W-:Y:S01]  /*0f10*/  VIADD R15, R15, 0x8 ;  /* 0x000000080f0f7836 */ /* 0x000fe20000000000 */
[----:B------:R-:W-:Y:S01]  /*0f20*/  ISETP.NE.AND P0, PT, R14, RZ, PT ;  /* 0x000000ff0e00720c */ /* 0x000fe20003f05270 */
[----:B0-----:R-:W-:-:S10]  /*0f30*/  FADD R25, R31, R8 ;  /* 0x000000081f197221 */ /* 0x001fd40000000000 */
[----:B------:R4:W-:Y:S02]  /*0f40*/  ST.E desc[UR4][R4.64], R25 ;  /* 0x0000001904007985 */ /* 0x0009e4000c101904 */
[----:B------:R-:W-:Y:S05]  /*0f50*/  @P0 BRA `(.L_x_209) ;  /* 0xfffffffc00040947 */ /* 0x000fea000383ffff */
[----:B------:R-:W-:Y:S05]  /*0f60*/  BSYNC.RECONVERGENT B0 ;  /* 0x0000000000007941 */ /* 0x000fea0003800200 */
.L_x_208:
[----:B------:R-:W-:-:S07]  /*0f70*/  IMAD.MOV.U32 R15, RZ, RZ, R20 ;  /* 0x000000ffff0f7224 */ /* 0x000fce00078e0014 */
.L_x_207:
[----:B------:R-:W-:-:S13]  /*0f80*/  ISETP.NE.AND P0, PT, R35, RZ, PT ;  /* 0x000000ff2300720c */ /* 0x000fda0003f05270 */
[----:B------:R-:W-:Y:S05]  /*0f90*/  @!P0 BRA `(.L_x_210) ;  /* 0x0000000400408947 */ /* 0x000fea0003800000 */
[----:B-123--:R-:W-:Y:S02]  /*0fa0*/  IADD3 R2, PT, PT, R35, -0x1, RZ ;  /* 0xffffffff23027810 */ /* 0x00efe40007ffe0ff */
[----:B------:R-:W-:Y:S02]  /*0fb0*/  ISETP.NE.AND P1, PT, R13, RZ, PT ;  /* 0x000000ff0d00720c */ /* 0x000fe40003f25270 */
[----:B------:R-:W-:-:S13]  /*0fc0*/  ISETP.GE.U32.AND P0, PT, R2, 0x3, PT ;  /* 0x000000030200780c */ /* 0x000fda0003f06070 */
[----:B------:R-:W-:Y:S05]  /*0fd0*/  @!P0 BRA `(.L_x_211) ;  /* 0x0000000000948947 */ /* 0x000fea0003800000 */
[----:B------:R-:W0:Y:S01]  /*0fe0*/  LDC.64 R2, c[0x0][0x398] ;  /* 0x0000e600ff027b82 */ /* 0x000e220000000a00 */
[----:B------:R-:W-:Y:S01]  /*0ff0*/  R2UR UR4, R26 ;  /* 0x000000001a0472ca */ /* 0x000fe200000e0000 */
[----:B------:R-:W-:Y:S01]  /*1000*/  IMAD.IADD R7, R12, 0x1, R15 ;  /* 0x000000010c077824 */ /* 0x000fe200078e020f */
        /* <DEDUP_REMOVED lines=9> */
[----:B------:R-:W4:Y:S01]  /*10a0*/  LDG.E R6, desc[UR6][R6.64] ;  /* 0x0000000606067981 */ /* 0x000f22000c1e1900 */
[----:B------:R-:W-:Y:S02]  /*10b0*/  R2UR UR8, R26 ;  /* 0x000000001a0872ca */ /* 0x000fe400000e0000 */
[----:B------:R-:W-:Y:S01]  /*10c0*/  R2UR UR9, R27 ;  /* 0x000000001b0972ca */ /* 0x000fe200000e0000 */
[----:B----4-:R-:W-:-:S05]  /*10d0*/  FADD R25, R25, R6 ;  /* 0x0000000619197221 */ /* 0x010fca0000000000 */
        /* <DEDUP_REMOVED lines=16> */
[----:B------:R-:W0:Y:S01]  /*11e0*/  LDG.E R8, desc[UR6][R8.64] ;  /* 0x0000000608087981 */ /* 0x000e22000c1e1900 */
[----:B------:R-:W-:Y:S01]  /*11f0*/  R2UR UR4, R26 ;  /* 0x000000001a0472ca */ /* 0x000fe200000e0000 */
[----:B------:R-:W-:Y:S02]  /*1200*/  VIADD R15, R15, 0x4 ;  /* 0x000000040f0f7836 */ /* 0x000fe40000000000 */
[----:B0-----:R-:W-:-:S10]  /*1210*/  FADD R25, R31, R8 ;  /* 0x000000081f197221 */ /* 0x001fd40000000000 */
[----:B------:R1:W-:Y:S02]  /*1220*/  ST.E desc[UR4][R4.64], R25 ;  /* 0x0000001904007985 */ /* 0x0003e4000c101904 */
.L_x_211:
[----:B------:R-:W-:Y:S05]  /*1230*/  @!P1 BRA `(.L_x_210) ;  /* 0x0000000000989947 */ /* 0x000fea0003800000 */
[----:B------:R-:W0:Y:S01]  /*1240*/  LDC.64 R2, c[0x0][0x398] ;  /* 0x0000e600ff027b82 */ /* 0x000e220000000a00 */
[----:B------:R-:W-:-:S07]  /*1250*/  ISETP.NE.AND P0, PT, R13, 0x1, PT ;  /* 0x000000010d00780c */ /* 0x000fce0003f05270 */
[----:B------:R-:W2:Y:S06]  /*1260*/  LDC.64 R6, c[0x0][0x390] ;  /* 0x0000e400ff067b82 */ /* 0x000eac0000000a00 */
[----:B------:R-:W-:Y:S02]  /*1270*/  @P0 R2UR UR4, R26 ;  /* 0x000000001a0402ca */ /* 0x000fe400000e0000 */
[----:B------:R-:W-:Y:S01]  /*1280*/  @P0 R2UR UR5, R27 ;  /* 0x000000001b0502ca */ /* 0x000fe200000e0000 */
[----:B------:R-:W3:Y:S01]  /*1290*/  @P0 LDC R11, c[0x0][0x384] ;  /* 0x0000e100ff0b0b82 */ /* 0x000ee20000000800 */
[----:B------:R-:W-:-:S05]  /*12a0*/  @P0 IADD3 R9, PT, PT, R12, R15, RZ ;  /* 0x0000000f0c090210 */ /* 0x000fca0007ffe0ff */
[----:B0-----:R-:W-:-:S06]  /*12b0*/  @P0 IMAD.WIDE R8, R9, 0x2, R2 ;  /* 0x0000000209080825 */ /* 0x001fcc00078e0202 */
[----:B------:R-:W3:Y:S02]  /*12c0*/  @P0 LDG.E.S16 R2, desc[UR4][R8.64] ;  /* 0x0000000408020981 */ /* 0x000ee4000c1e1700 */
[----:B---3--:R-:W-:-:S04]  /*12d0*/  @P0 IMAD R3, R2, R11, R21 ;  /* 0x0000000b02030224 */ /* 0x008fc800078e0215 */
[----:B--2---:R-:W-:-:S06]  /*12e0*/  @P0 IMAD.WIDE R2, R3, 0x4, R6 ;  /* 0x0000000403020825 */ /* 0x004fcc00078e0206 */
[----:B------:R-:W1:Y:S01]  /*12f0*/  @P0 LDG.E R2, desc[UR4][R2.64] ;  /* 0x0000000402020981 */ /* 0x000e62000c1e1900 */
[----:B------:R-:W-:Y:S02]  /*1300*/  @P0 R2UR UR6, R26 ;  /* 0x000000001a0602ca */ /* 0x000fe400000e0000 */
[----:B------:R-:W-:Y:S01]  /*1310*/  @P0 R2UR UR7, R27 ;  /* 0x000000001b0702ca */ /* 0x000fe200000e0000 */
[----:B-1--4-:R-:W-:-:S05]  /*1320*/  @P0 FADD R29, R25, R2 ;  /* 0x00000002191d0221 */ /* 0x012fca0000000000 */
[----:B------:R-:W-:Y:S07]  /*1330*/  @P0 ST.E desc[UR4][R4.64], R29 ;  /* 0x0000001d04000985 */ /* 0x000fee000c101904 */
[----:B------:R-:W2:Y:S01]  /*1340*/  @P0 LDG.E.S16 R8, desc[UR6][R8.64+0x2] ;  /* 0x0000020608080981 */ /* 0x000ea2000c1e1700 */
[----:B------:R-:W-:Y:S01]  /*1350*/  LOP3.LUT P1, RZ, R30, 0x1, RZ, 0xc0, !PT ;  /* 0x000000011eff7812 */ /* 0x000fe2000782c0ff */
[----:B--2---:R-:W-:-:S12]  /*1360*/  @P0 IMAD R11, R8, R11, R21 ;  /* 0x0000000b080b0224 */ /* 0x004fd800078e0215 */
[----:B------:R-:W0:Y:S01]  /*1370*/  @P1 LDC R9, c[0x0][0x384] ;  /* 0x0000e100ff091b82 */ /* 0x000e220000000800 */
[----:B------:R-:W-:-:S07]  /*1380*/  @P0 IMAD.WIDE R6, R11, 0x4, R6 ;  /* 0x000000040b060825 */ /* 0x000fce00078e0206 */
[----:B------:R-:W1:Y:S01]  /*1390*/  LDC.64 R10, c[0x0][0x398] ;  /* 0x0000e600ff0a7b82 */ /* 0x000e620000000a00 */
[----:B------:R-:W2:Y:S01]  /*13a0*/  @P0 LDG.E R6, desc[UR4][R6.64] ;  /* 0x0000000406060981 */ /* 0x000ea2000c1e1900 */
[----:B------:R-:W-:Y:S01]  /*13b0*/  @P0 VIADD R15, R15, 0x2 ;  /* 0x000000020f0f0836 */ /* 0x000fe20000000000 */
[----:B------:R-:W-:Y:S02]  /*13c0*/  @P1 R2UR UR6, R26 ;  /* 0x000000001a0612ca */ /* 0x000fe400000e0000 */
[----:B------:R-:W-:Y:S01]  /*13d0*/  @P1 R2UR UR7, R27 ;  /* 0x000000001b0712ca */ /* 0x000fe200000e0000 */
[----:B------:R-:W-:-:S04]  /*13e0*/  @P1 IMAD.IADD R3, R12, 0x1, R15 ;  /* 0x000000010c031824 */ /* 0x000fc800078e020f */
[----:B-1----:R-:W-:-:S04]  /*13f0*/  @P1 IMAD.WIDE R2, R3, 0x2, R10 ;  /* 0x0000000203021825 */ /* 0x002fc800078e020a */
[----:B--2---:R-:W-:Y:S02]  /*1400*/  @P0 FADD R25, R29, R6 ;  /* 0x000000061d190221 */ /* 0x004fe40000000000 */
[----:B------:R-:W1:Y:S03]  /*1410*/  LDC.64 R6, c[0x0][0x390] ;  /* 0x0000e400ff067b82 */ /* 0x000e660000000a00 */
[----:B------:R2:W-:Y:S04]  /*1420*/  @P0 ST.E desc[UR4][R4.64], R25 ;  /* 0x0000001904000985 */ /* 0x0005e8000c101904 */
[----:B------:R-:W0:Y:S01]  /*1430*/  @P1 LDG.E.S16 R2, desc[UR6][R2.64] ;  /* 0x0000000602021981 */ /* 0x000e22000c1e1700 */
[----:B------:R-:W-:-:S02]  /*1440*/  @P1 R2UR UR4, R26 ;  /* 0x000000001a0412ca */ /* 0x000fc400000e0000 */
[----:B------:R-:W-:Y:S01]  /*1450*/  @P1 R2UR UR5, R27 ;  /* 0x000000001b0512ca */ /* 0x000fe200000e0000 */
[----:B0-----:R-:W-:-:S04]  /*1460*/  @P1 IMAD R9, R2, R9, R21 ;  /* 0x0000000902091224 */ /* 0x001fc800078e0215 */
[----:B-1----:R-:W-:-:S08]  /*1470*/  @P1 IMAD.WIDE R6, R9, 0x4, R6 ;  /* 0x0000000409061825 */ /* 0x002fd000078e0206 */
[----:B------:R-:W2:Y:S02]  /*1480*/  @P1 LDG.E R6, desc[UR4][R6.64] ;  /* 0x0000000406061981 */ /* 0x000ea4000c1e1900 */
[----:B--2---:R-:W-:-:S07]  /*1490*/  @P1 FADD R25, R25, R6 ;  /* 0x0000000619191221 */ /* 0x004fce0000000000 */
.L_x_210:
[----:B-123--:R-:W0:Y:S01]  /*14a0*/  MUFU.RCP R3, R0 ;  /* 0x0000000000037308 */ /* 0x00ee220000001000 */
        /* <DEDUP_REMOVED lines=11> */
[----:B----4-:R-:W-:Y:S05]  /*1560*/  CALL.REL.NOINC `($__internal_8_$__cuda_sm3x_div_rn_noftz_f32_slowpath) ;  /* 0x000000c000407944 */ /* 0x010fea0003c00000 */
[----:B------:R-:W-:-:S07]  /*1570*/  IMAD.MOV.U32 R3, RZ, RZ, R2 ;  /* 0x000000ffff037224 */ /* 0x000fce00078e0002 */
.L_x_213:
[----:B------:R-:W-:Y:S05]  /*1580*/  BSYNC.RECONVERGENT B3 ;  /* 0x0000000000037941 */ /* 0x000fea0003800200 */
.L_x_212:
[----:B------:R-:W0:Y:S01]  /*1590*/  LDC.64 R6, c[0x0][0x3b8] ;  /* 0x0000ee00ff067b82 */ /* 0x000e220000000a00 */
[C---:B------:R-:W-:Y:S02]  /*15a0*/  R2UR UR4, R26.reuse ;  /* 0x000000001a0472ca */ /* 0x040fe400000e0000 */
[C---:B------:R-:W-:Y:S02]  /*15b0*/  R2UR UR5, R27.reuse ;  /* 0x000000001b0572ca */ /* 0x040fe400000e0000 */
[----:B------:R-:W-:Y:S02]  /*15c0*/  R2UR UR6, R26 ;  /* 0x000000001a0672ca */ /* 0x000fe400000e0000 */
[----:B------:R-:W-:Y:S01]  /*15d0*/  R2UR UR7, R27 ;  /* 0x000000001b0772ca */ /* 0x000fe200000e0000 */
[----:B------:R-:W1:Y:S08]  /*15e0*/  LDC.64 R8, c[0x0][0x3c0] ;  /* 0x0000f000ff087b82 */ /* 0x000e700000000a00 */
[----:B------:R4:W-:Y:S01]  /*15f0*/  ST.E desc[UR4][R4.64], R3 ;  /* 0x0000000304007985 */ /* 0x0009e2000c101904 */
[----:B0-----:R-:W-:-:S06]  /*1600*/  IMAD.WIDE.U32 R6, R21, 0x4, R6 ;  /* 0x0000000415067825 */ /* 0x001fcc00078e0006 */
[----:B------:R-:W1:Y:S02]  /*1610*/  LDG.E R7, desc[UR6][R6.64] ;  /* 0x0000000606077981 */ /* 0x000e64000c1e1900 */
[----:B-1----:R-:W-:-:S06]  /*1620*/  IMAD.WIDE R8, R7, 0x4, R8 ;  /* 0x0000000407087825 */ /* 0x002fcc00078e0208 */
[----:B------:R-:W2:Y:S01]  /*1630*/  LDG.E R8, desc[UR4][R8.64] ;  /* 0x0000000408087981 */ /* 0x000ea2000c1e1900 */
[----:B------:R-:W-:Y:S01]  /*1640*/  BSSY.RECONVERGENT B3, `(.L_x_214) ;  /* 0x000000f000037945 */ /* 0x000fe20003800200 */
[----:B--2---:R-:W-:-:S04]  /*1650*/  I2FP.F32.S32 R10, R8 ;  /* 0x00000008000a7245 */ /* 0x004fc80000201400 */
[----:B------:R-:W0:Y:S08]  /*1660*/  MUFU.RCP R2, R10 ;  /* 0x0000000a00027308 */ /* 0x000e300000001000 */
[----:B------:R-:W1:Y:S01]  /*1670*/  FCHK P0, R3, R10 ;  /* 0x0000000a03007302 */ /* 0x000e620000000000 */
[----:B0-----:R-:W-:-:S04]  /*1680*/  FFMA R11, -R10, R2, 1 ;  /* 0x3f8000000a0b7423 */ /* 0x001fc80000000102 */
[----:B------:R-:W-:-:S04]  /*1690*/  FFMA R2, R2, R11, R2 ;  /* 0x0000000b02027223 */ /* 0x000fc80000000002 */
[----:B----4-:R-:W-:-:S04]  /*16a0*/  FFMA R4, R2, R3, RZ ;  /* 0x0000000302047223 */ /* 0x010fc800000000ff */
[----:B------:R-:W-:-:S04]  /*16b0*/  FFMA R5, -R10, R4, R3 ;  /* 0x000000040a057223 */ /* 0x000fc80000000103 */
[----:B------:R-:W-:Y:S01]  /*16c0*/  FFMA R4, R2, R5, R4 ;  /* 0x0000000502047223 */ /* 0x000fe20000000004 */
[----:B-1----:R-:W-:Y:S06]  /*16d0*/  @!P0 BRA `(.L_x_215) ;  /* 0x0000000000148947 */ /* 0x002fec0003800000 */
[----:B------:R-:W-:Y:S01]  /*16e0*/  MOV R2, R3 ;  /* 0x0000000300027202 */ /* 0x000fe20000000f00 */
[----:B------:R-:W-:Y:S01]  /*16f0*/  IMAD.MOV.U32 R3, RZ, RZ, R10 ;  /* 0x000000ffff037224 */ /* 0x000fe200078e000a */
[----:B------:R-:W-:-:S07]  /*1700*/  MOV R34, 0x1720 ;  /* 0x0000172000227802 */ /* 0x000fce0000000f00 */
[----:B------:R-:W-:Y:S05]  /*1710*/  CALL.REL.NOINC `($__internal_8_$__cuda_sm3x_div_rn_noftz_f32_slowpath) ;  /* 0x000000bc00d47944 */ /* 0x000fea0003c00000 */
[----:B------:R-:W-:-:S07]  /*1720*/  IMAD.MOV.U32 R4, RZ, RZ, R2 ;  /* 0x000000ffff047224 */ /* 0x000fce00078e0002 */
.L_x_215:
[----:B------:R-:W-:Y:S05]  /*1730*/  BSYNC.RECONVERGENT B3 ;  /* 0x0000000000037941 */ /* 0x000fea0003800200 */
.L_x_214:
[----:B------:R-:W-:Y:S01]  /*1740*/  R2UR UR4, R26 ;  /* 0x000000001a0472ca */ /* 0x000fe200000e0000 */
[----:B------:R-:W-:Y:S01]  /*1750*/  IMAD.WIDE R2, R7, 0x4, R16 ;  /* 0x0000000407027825 */ /* 0x000fe200078e0210 */
[----:B------:R-:W-:-:S13]  /*1760*/  R2UR UR5, R27 ;  /* 0x000000001b0572ca */ /* 0x000fda00000e0000 */
[----:B------:R-:W2:Y:S01]  /*1770*/  LD.E R5, desc[UR4][R2.64] ;  /* 0x0000000402057980 */ /* 0x000ea2000c101900 */
[----:B------:R-:W0:Y:S01]  /*1780*/  LDCU UR4, c[0x0][0x384] ;  /* 0x00007080ff0477ac */ /* 0x000e220008000800 */
[----:B------:R-:W-:Y:S02]  /*1790*/  IADD3 R21, PT, PT, R21, 0x1, RZ ;  /* 0x0000000115157810 */ /* 0x000fe40007ffe0ff */
[----:B------:R-:W-:Y:S02]  /*17a0*/  R2UR UR6, R26 ;  /* 0x000000001a0672ca */ /* 0x000fe400000e0000 */
[----:B------:R-:W-:Y:S02]  /*17b0*/  R2UR UR7, R27 ;  /* 0x000000001b0772ca */ /* 0x000fe400000e0000 */
[----:B0-----:R-:W-:Y:S01]  /*17c0*/  ISETP.NE.AND P0, PT, R21, UR4, PT ;  /* 0x0000000415007c0c */ /* 0x001fe2000bf05270 */
[----:B--2---:R-:W-:-:S10]  /*17d0*/  FADD R5, R5, R4 ;  /* 0x0000000405057221 */ /* 0x004fd40000000000 */
[----:B------:R4:W-:Y:S02]  /*17e0*/  ST.E desc[UR6][R2.64], R5 ;  /* 0x0000000502007985 */ /* 0x0009e4000c101906 */
[----:B------:R-:W-:Y:S05]  /*17f0*/  @P0 BRA `(.L_x_216) ;  /* 0xfffffff000a80947 */ /* 0x000fea000383ffff */
[----:B------:R-:W-:Y:S05]  /*1800*/  BSYNC.RECONVERGENT B2 ;  /* 0x0000000000027941 */ /* 0x000fea0003800200 */
.L_x_206:
[----:B------:R-:W-:Y:S05]  /*1810*/  BRA `(.L_x_204) ;  /* 0x00000020006c7947 */ /* 0x000fea0003800000 */
.L_x_205:
[C---:B0123--:R-:W-:Y:S01]  /*1820*/  VIADD R2, R4.reuse, 0xffffffff ;  /* 0xffffffff04027836 */ /* 0x04ffe20000000000 */
[----:B------:R-:W-:Y:S01]  /*1830*/  LOP3.LUT R39, R4, 0x7, RZ, 0xc0, !PT ;  /* 0x0000000704277812 */ /* 0x000fe200078ec0ff */
[----:B------:R-:W-:-:S03]  /*1840*/  IMAD.MOV.U32 R5, RZ, RZ, RZ ;  /* 0x000000ffff057224 */ /* 0x000fc600078e00ff */
        /* <DEDUP_REMOVED lines=14> */
[----:B------:R-:W-:Y:S05]  /*1930*/  CALL.REL.NOINC `($__internal_8_$__cuda_sm3x_div_rn_noftz_f32_slowpath) ;  /* 0x000000bc004c7944 */ /* 0x000fea0003c00000 */
[----:B------:R-:W-:-:S07]  /*1940*/  IMAD.MOV.U32 R25, RZ, RZ, R2 ;  /* 0x000000ffff197224 */ /* 0x000fce00078e0002 */
.L_x_218:
[----:B------:R-:W0:Y:S01]  /*1950*/  LDC.64 R6, c[0x0][0x3c0] ;  /* 0x0000f000ff067b82 */ /* 0x000e220000000a00 */
[----:B------:R-:W-:Y:S01]  /*1960*/  BSSY.RECONVERGENT B2, `(.L_x_217) ;  /* 0x00000f1000027945 */ /* 0x000fe20003800200 */
[----:B------:R-:W-:-:S06]  /*1970*/  MOV R29, RZ ;  /* 0x000000ff001d7202 */ /* 0x000fcc0000000f00 */
[----:B------:R-:W1:Y:S02]  /*1980*/  LDC.64 R8, c[0x0][0x3b8] ;  /* 0x0000ee00ff087b82 */ /* 0x000e640000000a00 */
.L_x_235:
[C---:B------:R-:W-:Y:S01]  /*1990*/  R2UR UR4, R26.reuse ;  /* 0x000000001a0472ca */ /* 0x040fe200000e0000 */
[----:B------:R-:W-:Y:S01]  /*19a0*/  IMAD.WIDE.U32 R12, R29, 0x4, R18 ;  /* 0x000000041d0c7825 */ /* 0x000fe200078e0012 */
[----:B------:R-:W-:Y:S02]  /*19b0*/  R2UR UR5, R27 ;  /* 0x000000001b0572ca */ /* 0x000fe400000e0000 */
[----:B------:R-:W-:Y:S01]  /*19c0*/  R2UR UR6, R26 ;  /* 0x000000001a0672ca */ /* 0x000fe200000e0000 */
[----:B-12---:R-:W-:Y:S01]  /*19d0*/  IMAD.WIDE.U32 R10, R29, 0x4, R8 ;  /* 0x000000041d0a7825 */ /* 0x006fe200078e0008 */
[----:B------:R-:W-:-:S09]  /*19e0*/  R2UR UR7, R27 ;  /* 0x000000001b0772ca */ /* 0x000fd200000e0000 */
[----:B------:R1:W-:Y:S04]  /*19f0*/  ST.E desc[UR4][R12.64], R25 ;  /* 0x000000190c007985 */ /* 0x0003e8000c101904 */
[----:B------:R-:W0:Y:S02]  /*1a00*/  LDG.E R21, desc[UR6][R10.64] ;  /* 0x000000060a157981 */ /* 0x000e24000c1e1900 */
[----:B0-----:R-:W-:-:S06]  /*1a10*/  IMAD.WIDE R14, R21, 0x4, R6 ;  /* 0x00000004150e7825 */ /* 0x001fcc00078e0206 */
[----:B------:R-:W2:Y:S01]  /*1a20*/  LDG.E R14, desc[UR4][R14.64] ;  /* 0x000000040e0e7981 */ /* 0x000ea2000c1e1900 */
[----:B------:R-:W-:Y:S01]  /*1a30*/  VIADD R29, R29, 0x8 ;  /* 0x000000081d1d7836 */ /* 0x000fe20000000000 */
[----:B------:R-:W-:Y:S04]  /*1a40*/  BSSY.RECONVERGENT B3, `(.L_x_219) ;  /* 0x000000f000037945 */ /* 0x000fe80003800200 */
[----:B------:R-:W-:Y:S02]  /*1a50*/  ISETP.NE.AND P2, PT, R29, R5, PT ;  /* 0x000000051d00720c */ /* 0x000fe40003f45270 */
[----:B--2---:R-:W-:-:S04]  /*1a60*/  I2FP.F32.S32 R20, R14 ;  /* 0x0000000e00147245 */ /* 0x004fc80000201400 */
[----:B------:R-:W0:Y:S08]  /*1a70*/  MUFU.RCP R2, R20 ;  /* 0x0000001400027308 */ /* 0x000e300000001000 */
[----:B------:R-:W2:Y:S01]  /*1a80*/  FCHK P0, R25, R20 ;  /* 0x0000001419007302 */ /* 0x000ea20000000000 */
[----:B0-----:R-:W-:-:S04]  /*1a90*/  FFMA R3, -R20, R2, 1 ;  /* 0x3f80000014037423 */ /* 0x001fc80000000102 */
[----:B------:R-:W-:-:S04]  /*1aa0*/  FFMA R2, R2, R3, R2 ;  /* 0x0000000302027223 */ /* 0x000fc80000000002 */
[----:B------:R-:W-:-:S04]  /*1ab0*/  FFMA R3, R2, R25, RZ ;  /* 0x0000001902037223 */ /* 0x000fc800000000ff */
[----:B------:R-:W-:-:S04]  /*1ac0*/  FFMA R4, -R20, R3, R25 ;  /* 0x0000000314047223 */ /* 0x000fc80000000119 */
[----:B------:R-:W-:Y:S01]  /*1ad0*/  FFMA R2, R2, R4, R3 ;  /* 0x0000000402027223 */ /* 0x000fe20000000003 */
[----:B-12---:R-:W-:Y:S06]  /*1ae0*/  @!P0 BRA `(.L_x_220) ;  /* 0x0000000000108947 */ /* 0x006fec0003800000 */
[----:B------:R-:W-:Y:S01]  /*1af0*/  IMAD.MOV.U32 R3, RZ, RZ, R20 ;  /* 0x000000ffff037224 */ /* 0x000fe200078e0014 */
[----:B------:R-:W-:Y:S02]  /*1b00*/  MOV R2, R25 ;  /* 0x0000001900027202 */ /* 0x000fe40000000f00 */
[----:B------:R-:W-:-:S07]  /*1b10*/  MOV R34, 0x1b30 ;  /* 0x00001b3000227802 */ /* 0x000fce0000000f00 */
[----:B------:R-:W-:Y:S05]  /*1b20*/  CALL.REL.NOINC `($__internal_8_$__cuda_sm3x_div_rn_noftz_f32_slowpath) ;  /* 0x000000b800d07944 */ /* 0x000fea0003c00000 */
.L_x_220:
[----:B------:R-:W-:Y:S05]  /*1b30*/  BSYNC.RECONVERGENT B3 ;  /* 0x0000000000037941 */ /* 0x000fea0003800200 */
.L_x_219:
[----:B------:R-:W-:Y:S01]  /*1b40*/  R2UR UR4, R26 ;  /* 0x000000001a0472ca */ /* 0x000fe200000e0000 */
[----:B------:R-:W-:Y:S01]  /*1b50*/  IMAD.WIDE R14, R21, 0x4, R16 ;  /* 0x00000004150e7825 */ /* 0x000fe200078e0210 */
[----:B------:R-:W-:-:S13]  /*1b60*/  R2UR UR5, R27 ;  /* 0x000000001b0572ca */ /* 0x000fda00000e0000 */
[----:B------:R-:W2:Y:S01]  /*1b70*/  LD.E R3, desc[UR4][R14.64] ;  /* 0x000000040e037980 */ /* 0x000ea2000c101900 */
[C---:B------:R-:W-:Y:S02]  /*1b80*/  R2UR UR6, R26.reuse ;  /* 0x000000001a0672ca */ /* 0x040fe400000e0000 */
[C---:B------:R-:W-:Y:S02]  /*1b90*/  R2UR UR7, R27.reuse ;  /* 0x000000001b0772ca */ /* 0x040fe400000e0000 */
[----:B------:R-:W-:Y:S02]  /*1ba0*/  R2UR UR8, R26 ;  /* 0x000000001a0872ca */ /* 0x000fe400000e0000 */
[----:B------:R-:W-:Y:S01]  /*1bb0*/  R2UR UR9, R27 ;  /* 0x000000001b0972ca */ /* 0x000fe200000e0000 */
[----:B--2---:R-:W-:-:S05]  /*1bc0*/  FADD R3, R3, R2 ;  /* 0x0000000203037221 */ /* 0x004fca0000000000 */
[----:B------:R0:W-:Y:S04]  /*1bd0*/  ST.E desc[UR4][R14.64], R3 ;  /* 0x000000030e007985 */ /* 0x0001e8000c101904 */
[----:B------:R1:W-:Y:S04]  /*1be0*/  ST.E desc[UR6][R12.64+0x4], R25 ;  /* 0x000004190c007985 */ /* 0x0003e8000c101906 */
[----:B------:R-:W2:Y:S02]  /*1bf0*/  LDG.E R35, desc[UR8][R10.64+0x4] ;  /* 0x000004080a237981 */ /* 0x000ea4000c1e1900 */
[----:B--2---:R-:W-:-:S06]  /*1c00*/  IMAD.WIDE R20, R35, 0x4, R6 ;  /* 0x0000000423147825 */ /* 0x004fcc00078e0206 */
[----:B------:R-:W2:Y:S01]  /*1c10*/  LDG.E R20, desc[UR4][R20.64] ;  /* 0x0000000414147981 */ /* 0x000ea2000c1e1900 */
[----:B------:R-:W-:Y:S01]  /*1c20*/  BSSY.RECONVERGENT B3, `(.L_x_221) ;  /* 0x000000e000037945 */ /* 0x000fe20003800200 */
[----:B--2---:R-:W-:-:S04]  /*1c30*/  I2FP.F32.S32 R24, R20 ;  /* 0x0000001400187245 */ /* 0x004fc80000201400 */
[----:B------:R-:W2:Y:S08]  /*1c40*/  MUFU.RCP R2, R24 ;  /* 0x0000001800027308 */ /* 0x000eb00000001000 */
[----:B------:R-:W3:Y:S01]  /*1c50*/  FCHK P0, R25, R24 ;  /* 0x0000001819007302 */ /* 0x000ee20000000000 */
[----:B--2---:R-:W-:-:S04]  /*1c60*/  FFMA R31, -R24, R2, 1 ;  /* 0x3f800000181f7423 */ /* 0x004fc80000000102 */
[----:B------:R-:W-:-:S04]  /*1c70*/  FFMA R2, R2, R31, R2 ;  /* 0x0000001f02027223 */ /* 0x000fc80000000002 */
[----:B0-----:R-:W-:-:S04]  /*1c80*/  FFMA R3, R2, R25, RZ ;  /* 0x0000001902037223 */ /* 0x001fc800000000ff */
[----:B------:R-:W-:-:S04]  /*1c90*/  FFMA R4, -R24, R3, R25 ;  /* 0x0000000318047223 */ /* 0x000fc80000000119 */
[----:B------:R-:W-:Y:S01]  /*1ca0*/  FFMA R2, R2, R4, R3 ;  /* 0x0000000402027223 */ /* 0x000fe20000000003 */
[----:B-1-3--:R-:W-:Y:S06]  /*1cb0*/  @!P0 BRA `(.L_x_222) ;  /* 0x0000000000108947 */ /* 0x00afec0003800000 */
[----:B------:R-:W-:Y:S01]  /*1cc0*/  IMAD.MOV.U32 R3, RZ, RZ, R24 ;  /* 0x000000ffff037224 */ /* 0x000fe200078e0018 */
[----:B------:R-:W-:Y:S01]  /*1cd0*/  MOV R34, 0x1d00 ;  /* 0x00001d0000227802 */ /* 0x000fe20000000f00 */
[----:B------:R-:W-:-:S07]  /*1ce0*/  IMAD.MOV.U32 R2, RZ, RZ, R25 ;  /* 0x000000ffff027224 */ /* 0x000fce00078e0019 */
[----:B------:R-:W-:Y:S05]  /*1cf0*/  CALL.REL.NOINC `($__internal_8_$__cuda_sm3x_div_rn_noftz_f32_slowpath) ;  /* 0x000000b8005c7944 */ /* 0x000fea0003c00000 */
.L_x_222:
[----:B------:R-:W-:Y:S05]  /*1d00*/  BSYNC.RECONVERGENT B3 ;  /* 0x0000000000037941 */ /* 0x000fea0003800200 */
.L_x_221:
        /* <DEDUP_REMOVED lines=24> */
[----:B------:R-:W-:Y:S01]  /*1e90*/  MOV R3, R24 ;  /* 0x0000001800037202 */ /* 0x000fe20000000f00 */
[----:B------:R-:W-:Y:S01]  /*1ea0*/  IMAD.MOV.U32 R2, RZ, RZ, R25 ;  /* 0x000000ffff027224 */ /* 0x000fe200078e0019 */
[----:B------:R-:W-:-:S07]  /*1eb0*/  MOV R34, 0x1ed0 ;  /* 0x00001ed000227802 */ /* 0x000fce0000000f00 */
[----:B------:R-:W-:Y:S05]  /*1ec0*/  CALL.REL.NOINC `($__internal_8_$__cuda_sm3x_div_rn_noftz_f32_slowpath) ;  /* 0x000000b400e87944 */ /* 0x000fea0003c00000 */
.L_x_224:
[----:B------:R-:W-:Y:S05]  /*1ed0*/  BSYNC.RECONVERGENT B3 ;  /* 0x0000000000037941 */ /* 0x000fea0003800200 */
.L_x_223:
        /* <DEDUP_REMOVED lines=25> */
[----:B------:R-:W-:Y:S02]  /*2070*/  MOV R2, R25 ;  /* 0x0000001900027202 */ /* 0x000fe40000000f00 */
[----:B------:R-:W-:-:S07]  /*2080*/  MOV R34, 0x20a0 ;  /* 0x000020a000227802 */ /* 0x000fce0000000f00 */
[----:B------:R-:W-:Y:S05]  /*2090*/  CALL.REL.NOINC `($__internal_8_$__cuda_sm3x_div_rn_noftz_f32_slowpath) ;  /* 0x000000b400747944 */ /* 0x000fea0003c00000 */
.L_x_226:
[----:B------:R-:W-:Y:S05]  /*20a0*/  BSYNC.RECONVERGENT B3 ;  /* 0x0000000000037941 */ /* 0x000fea0003800200 */
.L_x_225:
        /* <DEDUP_REMOVED lines=28> */
.L_x_228:
[----:B------:R-:W-:Y:S05]  /*2270*/  BSYNC.RECONVERGENT B3 ;  /* 0x0000000000037941 */ /* 0x000fea0003800200 */
.L_x_227:
        /* <DEDUP_REMOVED lines=28> */
.L_x_230:
[----:B------:R-:W-:Y:S05]  /*2440*/  BSYNC.RECONVERGENT B3 ;  /* 0x0000000000037941 */ /* 0x000fea0003800200 */
.L_x_229:
        /* <DEDUP_REMOVED lines=28> */
.L_x_232:
[----:B------:R-:W-:Y:S05]  /*2610*/  BSYNC.RECONVERGENT B3 ;  /* 0x0000000000037941 */ /* 0x000fea0003800200 */
.L_x_231:
        /* <DEDUP_REMOVED lines=28> */
[----:B------:R-:W-:-:S07]  /*27e0*/  MOV R4, R2 ;  /* 0x0000000200047202 */ /* 0x000fce0000000f00 */
.L_x_234:
[----:B------:R-:W-:Y:S05]  /*27f0*/  BSYNC.RECONVERGENT B3 ;  /* 0x0000000000037941 */ /* 0x000fea0003800200 */
.L_x_233:
[----:B------:R-:W-:Y:S01]  /*2800*/  R2UR UR4, R26 ;  /* 0x000000001a0472ca */ /* 0x000fe200000e0000 */
[----:B------:R-:W-:Y:S01]  /*2810*/  IMAD.WIDE R2, R11, 0x4, R16 ;  /* 0x000000040b027825 */ /* 0x000fe200078e0210 */
[----:B------:R-:W-:-:S13]  /*2820*/  R2UR UR5, R27 ;  /* 0x000000001b0572ca */ /* 0x000fda00000e0000 */
[----:B------:R-:W2:Y:S02]  /*2830*/  LD.E R11, desc[UR4][R2.64] ;  /* 0x00000004020b7980 */ /* 0x000ea4000c101900 */
[----:B--2---:R-:W-:-:S05]  /*2840*/  FADD R11, R11, R4 ;  /* 0x000000040b0b7221 */ /* 0x004fca0000000000 */
[----:B------:R2:W-:Y:S01]  /*2850*/  ST.E desc[UR4][R2.64], R11 ;  /* 0x0000000b02007985 */ /* 0x0005e2000c101904 */
[----:B------:R-:W-:Y:S05]  /*2860*/  @P2 BRA `(.L_x_235) ;  /* 0xfffffff000482947 */ /* 0x000fea000383ffff */
[----:B------:R-:W-:Y:S05]  /*2870*/  BSYNC.RECONVERGENT B2 ;  /* 0x0000000000027941 */ /* 0x000fea0003800200 */
.L_x_217:
[----:B------:R-:W-:-:S13]  /*2880*/  ISETP.NE.AND P0, PT, R39, RZ, PT ;  /* 0x000000ff2700720c */ /* 0x000fda0003f05270 */
[----:B------:R-:W-:Y:S05]  /*2890*/  @!P0 BRA `(.L_x_204) ;  /* 0x00000010004c8947 */ /* 0x000fea0003800000 */
[----:B------:R-:W0:Y:S01]  /*28a0*/  LDC R4, c[0x0][0x384] ;  /* 0x0000e100ff047b82 */ /* 0x000e220000000800 */
[----:B------:R-:W-:Y:S02]  /*28b0*/  ISETP.GE.U32.AND P0, PT, R39, 0x4, PT ;  /* 0x000000042700780c */ /* 0x000fe40003f06070 */
[----:B0-----:R-:W-:-:S11]  /*28c0*/  LOP3.LUT R4, R4, 0x3, RZ, 0xc0, !PT ;  /* 0x0000000304047812 */ /* 0x001fd600078ec0ff */
[----:B------:R-:W-:Y:S05]  /*28d0*/  @!P0 BRA `(.L_x_236) ;  /* 0x0000000800288947 */ /* 0x000fea0003800000 */
[----:B--2---:R-:W0:Y:S01]  /*28e0*/  MUFU.RCP R3, R0 ;  /* 0x0000000000037308 */ /* 0x004e220000001000 */
        /* <DEDUP_REMOVED lines=8> */
[----:B------:R-:W-:Y:S01]  /*2970*/  IMAD.MOV.U32 R2, RZ, RZ, RZ ;  /* 0x000000ffff027224 */ /* 0x000fe200078e00ff */
[----:B------:R-:W-:Y:S01]  /*2980*/  MOV R34, 0x29b0 ;  /* 0x000029b000227802 */ /* 0x000fe20000000f00 */
[----:B------:R-:W-:-:S07]  /*2990*/  IMAD.MOV.U32 R3, RZ, RZ, R0 ;  /* 0x000000ffff037224 */ /* 0x000fce00078e0000 */
[----:B------:R-:W-:Y:S05]  /*29a0*/  CALL.REL.NOINC `($__internal_8_$__cuda_sm3x_div_rn_noftz_f32_slowpath) ;  /* 0x000000ac00307944 */ /* 0x000fea0003c00000 */
[----:B------:R-:W-:-:S07]  /*29b0*/  MOV R21, R2 ;  /* 0x0000000200157202 */ /* 0x000fce0000000f00 */
.L_x_237:
[----:B------:R-:W0:Y:S01]  /*29c0*/  LDC.64 R12, c[0x0][0x3b8] ;  /* 0x0000ee00ff0c7b82 */ /* 0x000e220000000a00 */
[C---:B------:R-:W-:Y:S02]  /*29d0*/  R2UR UR4, R26.reuse ;  /* 0x000000001a0472ca */ /* 0x040fe400000e0000 */
[C---:B------:R-:W-:Y:S02]  /*29e0*/  R2UR UR5, R27.reuse ;  /* 0x000000001b0572ca */ /* 0x040fe400000e0000 */
[----:B------:R-:W-:Y:S02]  /*29f0*/  R2UR UR6, R26 ;  /* 0x000000001a0672ca */ /* 0x000fe400000e0000 */
[----:B------:R-:W-:Y:S01]  /*2a00*/  R2UR UR7, R27 ;  /* 0x000000001b0772ca */ /* 0x000fe200000e0000 */
[----:B------:R-:W1:Y:S08]  /*2a10*/  LDC.64 R6, c[0x0][0x3c0] ;  /* 0x0000f000ff067b82 */ /* 0x000e700000000a00 */
[----:B------:R2:W-:Y:S01]  /*2a20*/  ST.E desc[UR4][R10.64], R21 ;  /* 0x000000150a007985 */ /* 0x0005e2000c101904 */
[----:B0-----:R-:W-:-:S05]  /*2a30*/  IMAD.WIDE.U32 R12, R5, 0x4, R12 ;  /* 0x00000004050c7825 */ /* 0x001fca00078e000c */
[----:B------:R-:W1:Y:S02]  /*2a40*/  LDG.E R9, desc[UR6][R12.64] ;  /* 0x000000060c097981 */ /* 0x000e64000c1e1900 */
[----:B-1----:R-:W-:-:S06]  /*2a50*/  IMAD.WIDE R6, R9, 0x4, R6 ;  /* 0x0000000409067825 */ /* 0x002fcc00078e0206 */
[----:B------:R-:W3:Y:S01]  /*2a60*/  LDG.E R6, desc[UR4][R6.64] ;  /* 0x0000000406067981 */ /* 0x000ee2000c1e1900 */
[----:B------:R-:W-:Y:S01]  /*2a70*/  BSSY.RECONVERGENT B2, `(.L_x_238) ;  /* 0x000000e000027945 */ /* 0x000fe20003800200 */
[----:B---3--:R-:W-:-:S04]  /*2a80*/  I2FP.F32.S32 R14, R6 ;  /* 0x00000006000e7245 */ /* 0x008fc80000201400 */
[----:B------:R-:W0:Y:S08]  /*2a90*/  MUFU.RCP R2, R14 ;  /* 0x0000000e00027308 */ /* 0x000e300000001000 */
[----:B------:R-:W1:Y:S01]  /*2aa0*/  FCHK P0, R21, R14 ;  /* 0x0000000e15007302 */ /* 0x000e620000000000 */
[----:B0-----:R-:W-:-:S04]  /*2ab0*/  FFMA R3, -R14, R2, 1 ;  /* 0x3f8000000e037423 */ /* 0x001fc80000000102 */
[----:B------:R-:W-:-:S04]  /*2ac0*/  FFMA R2, R2, R3, R2 ;  /* 0x0000000302027223 */ /* 0x000fc80000000002 */
[----:B------:R-:W-:-:S04]  /*2ad0*/  FFMA R3, R2, R21, RZ ;  /* 0x0000001502037223 */ /* 0x000fc800000000ff */
[----:B------:R-:W-:-:S04]  /*2ae0*/  FFMA R8, -R14, R3, R21 ;  /* 0x000000030e087223 */ /* 0x000fc80000000115 */
[----:B------:R-:W-:Y:S01]  /*2af0*/  FFMA R2, R2, R8, R3 ;  /* 0x0000000802027223 */ /* 0x000fe20000000003 */
[----:B-12---:R-:W-:Y:S06]  /*2b00*/  @!P0 BRA `(.L_x_239) ;  /* 0x0000000000108947 */ /* 0x006fec0003800000 */
[----:B------:R-:W-:Y:S01]  /*2b10*/  IMAD.MOV.U32 R3, RZ, RZ, R14 ;  /* 0x000000ffff037224 */ /* 0x000fe200078e000e */
[----:B------:R-:W-:Y:S01]  /*2b20*/  MOV R34, 0x2b50 ;  /* 0x00002b5000227802 */ /* 0x000fe20000000f00 */
[----:B------:R-:W-:-:S07]  /*2b30*/  IMAD.MOV.U32 R2, RZ, RZ, R21 ;  /* 0x000000ffff027224 */ /* 0x000fce00078e0015 */
[----:B------:R-:W-:Y:S05]  /*2b40*/  CALL.REL.NOINC `($__internal_8_$__cuda_sm3x_div_rn_noftz_f32_slowpath) ;  /* 0x000000a800c87944 */ /* 0x000fea0003c00000 */
.L_x_239:
[----:B------:R-:W-:Y:S05]  /*2b50*/  BSYNC.RECONVERGENT B2 ;  /* 0x0000000000027941 */ /* 0x000fea0003800200 */
.L_x_238:
[----:B------:R-:W-:Y:S01]  /*2b60*/  R2UR UR4, R26 ;  /* 0x000000001a0472ca */ /* 0x000fe200000e0000 */
[----:B------:R-:W-:Y:S01]  /*2b70*/  IMAD.WIDE R6, R9, 0x4, R16 ;  /* 0x0000000409067825 */ /* 0x000fe200078e0210 */
[----:B------:R-:W-:Y:S01]  /*2b80*/  R2UR UR5, R27 ;  /* 0x000000001b0572ca */ /* 0x000fe200000e0000 */
[----:B------:R-:W0:-:S12]  /*2b90*/  LDC.64 R8, c[0x0][0x3c0] ;  /* 0x0000f000ff087b82 */ /* 0x000e180000000a00 */
        /* <DEDUP_REMOVED lines=8> */
[----:B------:R-:W0:Y:S02]  /*2c20*/  LDG.E R25, desc[UR8][R12.64+0x4] ;  /* 0x000004080c197981 */ /* 0x000e24000c1e1900 */
[----:B0-----:R-:W-:-:S06]  /*2c30*/  IMAD.WIDE R8, R25, 0x4, R8 ;  /* 0x0000000419087825 */ /* 0x001fcc00078e0208 */
[----:B------:R-:W3:Y:S01]  /*2c40*/  LDG.E R8, desc[UR4][R8.64] ;  /* 0x0000000408087981 */ /* 0x000ee2000c1e1900 */
[----:B------:R-:W-:Y:S01]  /*2c50*/  BSSY.RECONVERGENT B2, `(.L_x_240) ;  /* 0x000000e000027945 */ /* 0x000fe20003800200 */
[----:B---3--:R-:W-:-:S04]  /*2c60*/  I2FP.F32.S32 R14, R8 ;  /* 0x00000008000e7245 */ /* 0x008fc80000201400 */
[----:B------:R-:W0:Y:S08]  /*2c70*/  MUFU.RCP R2, R14 ;  /* 0x0000000e00027308 */ /* 0x000e300000001000 */
[----:B------:R-:W3:Y:S01]  /*2c80*/  FCHK P0, R21, R14 ;  /* 0x0000000e15007302 */ /* 0x000ee20000000000 */
[----:B0-----:R-:W-:-:S04]  /*2c90*/  FFMA R15, -R14, R2, 1 ;  /* 0x3f8000000e0f7423 */ /* 0x001fc80000000102 */
[----:B------:R-:W-:-:S04]  /*2ca0*/  FFMA R2, R2, R15, R2 ;  /* 0x0000000f02027223 */ /* 0x000fc80000000002 */
[----:B-1----:R-:W-:-:S04]  /*2cb0*/  FFMA R3, R2, R21, RZ ;  /* 0x0000001502037223 */ /* 0x002fc800000000ff */
[----:B------:R-:W-:-:S04]  /*2cc0*/  FFMA R6, -R14, R3, R21 ;  /* 0x000000030e067223 */ /* 0x000fc80000000115 */
[----:B------:R-:W-:Y:S01]  /*2cd0*/  FFMA R2, R2, R6, R3 ;  /* 0x0000000602027223 */ /* 0x000fe20000000003 */
[----:B--23--:R-:W-:Y:S06]  /*2ce0*/  @!P0 BRA `(.L_x_241) ;  /* 0x0000000000108947 */ /* 0x00cfec0003800000 */
[----:B------:R-:W-:Y:S01]  /*2cf0*/  MOV R3, R14 ;  /* 0x0000000e00037202 */ /* 0x000fe20000000f00 */
[----:B------:R-:W-:Y:S01]  /*2d00*/  IMAD.MOV.U32 R2, RZ, RZ, R21 ;  /* 0x000000ffff027224 */ /* 0x000fe200078e0015 */
[----:B------:R-:W-:-:S07]  /*2d10*/  MOV R34, 0x2d30 ;  /* 0x00002d3000227802 */ /* 0x000fce0000000f00 */
[----:B------:R-:W-:Y:S05]  /*2d20*/  CALL.REL.NOINC `($__internal_8_$__cuda_sm3x_div_rn_noftz_f32_slowpath) ;  /* 0x000000a800507944 */ /* 0x000fea0003c00000 */
.L_x_241:
[----:B------:R-:W-:Y:S05]  /*2d30*/  BSYNC.RECONVERGENT B2 ;  /* 0x0000000000027941 */ /* 0x000fea0003800200 */
.L_x_240:
        /* <DEDUP_REMOVED lines=25> */
[----:B------:R-:W-:Y:S01]  /*2ed0*/  IMAD.MOV.U32 R3, RZ, RZ, R14 ;  /* 0x000000ffff037224 */ /* 0x000fe200078e000e */
[----:B------:R-:W-:Y:S02]  /*2ee0*/  MOV R2, R21 ;  /* 0x0000001500027202 */ /* 0x000fe40000000f00 */
[----:B------:R-:W-:-:S07]  /*2ef0*/  MOV R34, 0x2f10 ;  /* 0x00002f1000227802 */ /* 0x000fce0000000f00 */
[----:B------:R-:W-:Y:S05]  /*2f00*/  CALL.REL.NOINC `($__internal_8_$__cuda_sm3x_div_rn_noftz_f32_slowpath) ;  /* 0x000000a400d87944 */ /* 0x000fea0003c00000 */
.L_x_243:
[----:B------:R-:W-:Y:S05]  /*2f10*/  BSYNC.RECONVERGENT B2 ;  /* 0x0000000000027941 */ /* 0x000fea0003800200 */
.L_x_242:
        /* <DEDUP_REMOVED lines=26> */
[----:B------:R-:W-:Y:S01]  /*30c0*/  MOV R34, 0x30f0 ;  /* 0x000030f000227802 */ /* 0x000fe20000000f00 */
[----:B------:R-:W-:-:S07]  /*30d0*/  IMAD.MOV.U32 R3, RZ, RZ, R14 ;  /* 0x000000ffff037224 */ /* 0x000fce00078e000e */
[----:B------:R-:W-:Y:S05]  /*30e0*/  CALL.REL.NOINC `($__internal_8_$__cuda_sm3x_div_rn_noftz_f32_slowpath) ;  /* 0x000000a400607944 */ /* 0x000fea0003c00000 */
[----:B------:R-:W-:-:S07]  /*30f0*/  MOV R6, R2 ;  /* 0x0000000200067202 */ /* 0x000fce0000000f00 */
.L_x_245:
[----:B------:R-:W-:Y:S05]  /*3100*/  BSYNC.RECONVERGENT B2 ;  /* 0x0000000000027941 */ /* 0x000fea0003800200 */
.L_x_244:
[----:B------:R-:W-:Y:S01]  /*3110*/  R2UR UR4, R26 ;  /* 0x000000001a0472ca */ /* 0x000fe200000e0000 */
[----:B------:R-:W-:Y:S01]  /*3120*/  IMAD.WIDE R2, R13, 0x4, R16 ;  /* 0x000000040d027825 */ /* 0x000fe200078e0210 */
[----:B------:R-:W-:-:S13]  /*3130*/  R2UR UR5, R27 ;  /* 0x000000001b0572ca */ /* 0x000fda00000e0000 */
[----:B------:R-:W2:Y:S01]  /*3140*/  LD.E R7, desc[UR4][R2.64] ;  /* 0x0000000402077980 */ /* 0x000ea2000c101900 */
[----:B------:R-:W-:Y:S02]  /*3150*/  VIADD R5, R5, 0x4 ;  /* 0x0000000405057836 */ /* 0x000fe40000000000 */
[----:B--2---:R-:W-:-:S05]  /*3160*/  FADD R7, R7, R6 ;  /* 0x0000000607077221 */ /* 0x004fca0000000000 */
[----:B------:R0:W-:Y:S02]  /*3170*/  ST.E desc[UR4][R2.64], R7 ;  /* 0x0000000702007985 */ /* 0x0001e4000c101904 */
.L_x_236:
[----:B------:R-:W-:-:S13]  /*3180*/  ISETP.NE.AND P0, PT, R4, RZ, PT ;  /* 0x000000ff0400720c */ /* 0x000fda0003f05270 */
[----:B------:R-:W-:Y:S05]  /*3190*/  @!P0 BRA `(.L_x_204) ;  /* 0x00000008000c8947 */ /* 0x000fea0003800000 */
[----:B------:R-:W-:-:S13]  /*31a0*/  ISETP.NE.AND P0, PT, R4, 0x1, PT ;  /* 0x000000010400780c */ /* 0x000fda0003f05270 */
[----:B------:R-:W-:Y:S05]  /*31b0*/  @!P0 BRA `(.L_x_246) ;  /* 0x0000000400388947 */ /* 0x000fea0003800000 */
[----:B0-2---:R-:W0:Y:S01]  /*31c0*/  MUFU.RCP R3, R0 ;  /* 0x0000000000037308 */ /* 0x005e220000001000 */
        /* <DEDUP_REMOVED lines=9> */
[----:B------:R-:W-:Y:S02]  /*3260*/  MOV R3, R0 ;  /* 0x0000000000037202 */ /* 0x000fe40000000f00 */
[----:B------:R-:W-:-:S07]  /*3270*/  MOV R34, 0x3290 ;  /* 0x0000329000227802 */ /* 0x000fce0000000f00 */
[----:B------:R-:W-:Y:S05]  /*3280*/  CALL.REL.NOINC `($__internal_8_$__cuda_sm3x_div_rn_noftz_f32_slowpath) ;  /* 0x000000a000f87944 */ /* 0x000fea0003c00000 */
[----:B------:R-:W-:-:S07]  /*3290*/  IMAD.MOV.U32 R21, RZ, RZ, R2 ;  /* 0x000000ffff157224 */ /* 0x000fce00078e0002 */
.L_x_247:
        /* <DEDUP_REMOVED lines=25> */
.L_x_249:
[----:B------:R-:W-:Y:S05]  /*3430*/  BSYNC.RECONVERGENT B2 ;  /* 0x0000000000027941 */ /* 0x000fea0003800200 */
.L_x_248:
        /* <DEDUP_REMOVED lines=30> */
.L_x_251:
[----:B------:R-:W-:Y:S05]  /*3620*/  BSYNC.RECONVERGENT B2 ;  /* 0x0000000000027941 */ /* 0x000fea0003800200 */
.L_x_250:
[----:B------:R-:W-:Y:S01]  /*3630*/  R2UR UR4, R26 ;  /* 0x000000001a0472ca */ /* 0x000fe200000e0000 */
[----:B------:R-:W-:Y:S01]  /*3640*/  IMAD.WIDE R2, R11, 0x4, R16 ;  /* 0x000000040b027825 */ /* 0x000fe200078e0210 */
[----:B------:R-:W-:-:S13]  /*3650*/  R2UR UR5, R27 ;  /* 0x000000001b0572ca */ /* 0x000fda00000e0000 */
[----:B------:R-:W2:Y:S01]  /*3660*/  LD.E R7, desc[UR4][R2.64] ;  /* 0x0000000402077980 */ /* 0x000ea2000c101900 */
[----:B------:R-:W-:Y:S02]  /*3670*/  VIADD R5, R5, 0x2 ;  /* 0x0000000205057836 */ /* 0x000fe40000000000 */
[----:B--2---:R-:W-:-:S05]  /*3680*/  FADD R7, R7, R4 ;  /* 0x0000000407077221 */ /* 0x004fca0000000000 */
[----:B------:R1:W-:Y:S02]  /*3690*/  ST.E desc[UR4][R2.64], R7 ;  /* 0x0000000702007985 */ /* 0x0003e4000c101904 */
.L_x_246:
[----:B------:R-:W3:Y:S02]  /*36a0*/  LDCU UR4, c[0x0][0x384] ;  /* 0x00007080ff0477ac */ /* 0x000ee40008000800 */
[----:B---3--:R-:W-:-:S04]  /*36b0*/  ULOP3.LUT UR4, UR4, 0x1, URZ, 0xc0, !UPT ;  /* 0x0000000104047892 */ /* 0x008fc8000f8ec0ff */
[----:B------:R-:W-:-:S09]  /*36c0*/  UISETP.NE.U32.AND UP0, UPT, UR4, 0x1, UPT ;  /* 0x000000010400788c */ /* 0x000fd2000bf05070 */
[----:B------:R-:W-:Y:S05]  /*36d0*/  BRA.U UP0, `(.L_x_204) ;  /* 0x0000000100bc7547 */ /* 0x000fea000b800000 */
[----:B012---:R-:W0:Y:S01]  /*36e0*/  MUFU.RCP R3, R0 ;  /* 0x0000000000037308 */ /* 0x007e220000001000 */
        /* <DEDUP_REMOVED lines=13> */
.L_x_252:
[----:B------:R-:W0:Y:S01]  /*37c0*/  LDC.64 R2, c[0x0][0x3b8] ;  /* 0x0000ee00ff027b82 */ /* 0x000e220000000a00 */
[C---:B------:R-:W-:Y:S02]  /*37d0*/  R2UR UR4, R26.reuse ;  /* 0x000000001a0472ca */ /* 0x040fe400000e0000 */
[C---:B------:R-:W-:Y:S02]  /*37e0*/  R2UR UR5, R27.reuse ;  /* 0x000000001b0572ca */ /* 0x040fe400000e0000 */
[----:B------:R-:W-:Y:S02]  /*37f0*/  R2UR UR6, R26 ;  /* 0x000000001a0672ca */ /* 0x000fe400000e0000 */
[----:B------:R-:W-:-:S09]  /*3800*/  R2UR UR7, R27 ;  /* 0x000000001b0772ca */ /* 0x000fd200000e0000 */
[----:B------:R1:W-:Y:S01]  /*3810*/  ST.E desc[UR4][R6.64], R9 ;  /* 0x0000000906007985 */ /* 0x0003e2000c101904 */
[----:B0-----:R-:W-:Y:S02]  /*3820*/  IMAD.WIDE.U32 R2, R5, 0x4, R2 ;  /* 0x0000000405027825 */ /* 0x001fe400078e0002 */
[----:B------:R-:W0:Y:S03]  /*3830*/  LDC.64 R4, c[0x0][0x3c0] ;  /* 0x0000f000ff047b82 */ /* 0x000e260000000a00 */
[----:B------:R-:W0:Y:S02]  /*3840*/  LDG.E R13, desc[UR6][R2.64] ;  /* 0x00000006020d7981 */ /* 0x000e24000c1e1900 */
[----:B0-----:R-:W-:-:S06]  /*3850*/  IMAD.WIDE R4, R13, 0x4, R4 ;  /* 0x000000040d047825 */ /* 0x001fcc00078e0204 */
[----:B------:R-:W2:Y:S01]  /*3860*/  LDG.E R4, desc[UR4][R4.64] ;  /* 0x0000000404047981 */ /* 0x000ea2000c1e1900 */
[----:B------:R-:W-:Y:S01]  /*3870*/  BSSY.RECONVERGENT B2, `(.L_x_253) ;  /* 0x000000f000027945 */ /* 0x000fe20003800200 */
[----:B--2---:R-:W-:-:S04]  /*3880*/  I2FP.F32.S32 R8, R4 ;  /* 0x0000000400087245 */ /* 0x004fc80000201400 */
[----:B------:R-:W0:Y:S08]  /*3890*/  MUFU.RCP R0, R8 ;  /* 0x0000000800007308 */ /* 0x000e300000001000 */
[----:B------:R-:W2:Y:S01]  /*38a0*/  FCHK P0, R9, R8 ;  /* 0x0000000809007302 */ /* 0x000ea20000000000 */
[----:B0-----:R-:W-:-:S04]  /*38b0*/  FFMA R11, -R8, R0, 1 ;  /* 0x3f800000080b7423 */ /* 0x001fc80000000100 */
[----:B------:R-:W-:-:S04]  /*38c0*/  FFMA R0, R0, R11, R0 ;  /* 0x0000000b00007223 */ /* 0x000fc80000000000 */
[----:B-1----:R-:W-:-:S04]  /*38d0*/  FFMA R6, R0, R9, RZ ;  /* 0x0000000900067223 */ /* 0x002fc800000000ff */
[----:B------:R-:W-:-:S04]  /*38e0*/  FFMA R3, -R8, R6, R9 ;  /* 0x0000000608037223 */ /* 0x000fc80000000109 */
[----:B------:R-:W-:Y:S01]  /*38f0*/  FFMA R0, R0, R3, R6 ;  /* 0x0000000300007223 */ /* 0x000fe20000000006 */
[----:B--2---:R-:W-:Y:S06]  /*3900*/  @!P0 BRA `(.L_x_254) ;  /* 0x0000000000148947 */ /* 0x004fec0003800000 */
[----:B------:R-:W-:Y:S01]  /*3910*/  IMAD.MOV.U32 R2, RZ, RZ, R9 ;  /* 0x000000ffff027224 */ /* 0x000fe200078e0009 */
[----:B------:R-:W-:Y:S02]  /*3920*/  MOV R3, R8 ;  /* 0x0000000800037202 */ /* 0x000fe40000000f00 */
[----:B------:R-:W-:-:S07]  /*3930*/  MOV R34, 0x3950 ;  /* 0x0000395000227802 */ /* 0x000fce0000000f00 */
[----:B------:R-:W-:Y:S05]  /*3940*/  CALL.REL.NOINC `($__internal_8_$__cuda_sm3x_div_rn_noftz_f32_slowpath) ;  /* 0x0000009c00487944 */ /* 0x000fea0003c00000 */
[----:B------:R-:W-:-:S07]  /*3950*/  IMAD.MOV.U32 R0, RZ, RZ, R2 ;  /* 0x000000ffff007224 */ /* 0x000fce00078e0002 */
.L_x_254:
[----:B------:R-:W-:Y:S05]  /*3960*/  BSYNC.RECONVERGENT B2 ;  /* 0x0000000000027941 */ /* 0x000fea0003800200 */
.L_x_253:
[----:B------:R-:W-:Y:S01]  /*3970*/  R2UR UR4, R26 ;  /* 0x000000001a0472ca */ /* 0x000fe200000e0000 */
[----:B------:R-:W-:Y:S01]  /*3980*/  IMAD.WIDE R2, R13, 0x4, R16 ;  /* 0x000000040d027825 */ /* 0x000fe200078e0210 */
[----:B------:R-:W-:-:S13]  /*3990*/  R2UR UR5, R27 ;  /* 0x000000001b0572ca */ /* 0x000fda00000e0000 */
[----:B------:R-:W2:Y:S02]  /*39a0*/  LD.E R5, desc[UR4][R2.64] ;  /* 0x0000000402057980 */ /* 0x000ea4000c101900 */
[----:B--2---:R-:W-:-:S05]  /*39b0*/  FADD R5, R5, R0 ;  /* 0x0000000005057221 */ /* 0x004fca0000000000 */
[----:B------:R4:W-:Y:S02]  /*39c0*/  ST.E desc[UR4][R2.64], R5 ;  /* 0x0000000502007985 */ /* 0x0009e4000c101904 */
.L_x_204:
[----:B------:R-:W5:Y:S01]  /*39d0*/  LDC R24, c[0x0][0x3b0] ;  /* 0x0000ec00ff187b82 */ /* 0x000f620000000800 */
[----:B------:R-:W-:Y:S01]  /*39e0*/  MOV R0, 0x0 ;  /* 0x0000000000007802 */ /* 0x000fe20000000f00 */
[----:B------:R-:W-:Y:S01]  /*39f0*/  IMAD.MOV.U32 R4, RZ, RZ, R22 ;  /* 0x000000ffff047224 */ /* 0x000fe200078e0016 */
[----:B----4-:R-:W-:-:S05]  /*3a00*/  MOV R5, R23 ;  /* 0x0000001700057202 */ /* 0x010fca0000000f00 */
[----:B0123--:R0:W1:Y:S01]  /*3a10*/  LDC.64 R2, c[0x4][R0] ;  /* 0x0100000000027b82 */ /* 0x00f0620000000a00 */
[----:B-----5:R-:W-:-:S04]  /*3a20*/  ISETP.GE.AND P0, PT, R24, 0x1, PT ;  /* 0x000000011800780c */ /* 0x020fc80003f06270 */
[----:B0-----:R-:W-:-:S09]  /*3a30*/  P2R R0, PR, RZ, 0x1 ;  /* 0x00000001ff007803 */ /* 0x001fd20000000000 */
[----:B------:R-:W-:-:S07]  /*3a40*/  LEPC R20, `(.L_x_255) ;  /* 0x000000001014794e */ /* 0x000fce0000000000 */
[----:B-1----:R-:W-:Y:S05]  /*3a50*/  CALL.ABS.NOINC R2 ;  /* 0x0000000002007343 */ /* 0x002fea0003c00000 */
.L_x_255:
[----:B------:R-:W-:Y:S01]  /*3a60*/  ISETP.GE.AND P6, PT, R24, 0x1, PT ;  /* 0x000000011800780c */ /* 0x000fe20003fc6270 */
[----:B------:R-:W-:Y:S01]  /*3a70*/  IMAD.MOV.U32 R29, RZ, RZ, RZ ;  /* 0x000000ffff1d7224 */ /* 0x000fe200078e00ff */
[----:B------:R-:W-:Y:S01]  /*3a80*/  MOV R25, R5 ;  /* 0x0000000500197202 */ /* 0x000fe20000000f00 */
[----:B------:R-:W-:-:S10]  /*3a90*/  IMAD.MOV.U32 R24, RZ, RZ, R4 ;  /* 0x000000ffff187224 */ /* 0x000fd400078e0004 */
[----:B------:R-:W-:Y:S05]  /*3aa0*/  @!P6 BRA `(.L_x_256) ;  /* 0x000000280040e947 */ /* 0x000fea0003800000 */
[----:B------:R-:W0:Y:S01]  /*3ab0*/  LDC R0, c[0x0][0x3b0] ;  /* 0x0000ec00ff007b82 */ /* 0x000e220000000800 */
[----:B------:R-:W-:Y:S02]  /*3ac0*/  IMAD.MOV.U32 R9, RZ, RZ, RZ ;  /* 0x000000ffff097224 */ /* 0x000fe400078e00ff */
[----:B------:R-:W-:Y:S01]  /*3ad0*/  IMAD.MOV.U32 R29, RZ, RZ, RZ ;  /* 0x000000ffff1d7224 */ /* 0x000fe200078e00ff */
[C---:B0-----:R-:W-:Y:S02]  /*3ae0*/  ISETP.GE.U32.AND P0, PT, R0.reuse, 0x10, PT ;  /* 0x000000100000780c */ /* 0x041fe40003f06070 */
[----:B------:R-:W-:Y:S02]  /*3af0*/  I2FP.F32.U32 R3, R0 ;  /* 0x0000000000037245 */ /* 0x000fe40000201000 */
[----:B------:R-:W-:-:S09]  /*3b00*/  LOP3.LUT R13, R0, 0xf, RZ, 0xc0, !PT ;  /* 0x0000000f000d7812 */ /* 0x000fd200078ec0ff */
[----:B------:R-:W-:Y:S05]  /*3b10*/  @!P0 BRA `(.L_x_257) ;  /* 0x0000001400608947 */ /* 0x000fea0003800000 */
[----:B------:R-:W-:Y:S01]  /*3b20*/  IADD3 R6, P0, PT, R24, 0x20, RZ ;  /* 0x0000002018067810 */ /* 0x000fe20007f1e0ff */
[----:B------:R-:W-:Y:S01]  /*3b30*/  HFMA2 R29, -RZ, RZ, 0, 0 ;  /* 0x00000000ff1d7431 */ /* 0x000fe200000001ff */
[----:B------:R-:W-:Y:S01]  /*3b40*/  IADD3 R4, P1, PT, R16, 0x20, RZ ;  /* 0x0000002010047810 */ /* 0x000fe20007f3e0ff */
[----:B------:R-:W-:Y:S01]  /*3b50*/  BSSY.RECONVERGENT B2, `(.L_x_257) ;  /* 0x0000154000027945 */ /* 0x000fe20003800200 */
[----:B------:R-:W-:Y:S01]  /*3b60*/  LOP3.LUT R9, R0, 0x7ffffff0, RZ, 0xc0, !PT ;  /* 0x7ffffff000097812 */ /* 0x000fe200078ec0ff */
[----:B------:R-:W-:Y:S02]  /*3b70*/  IMAD.X R7, RZ, RZ, R25, P0 ;  /* 0x000000ffff077224 */ /* 0x000fe400000e0619 */
[----:B------:R-:W-:Y:S01]  /*3b80*/  IMAD.X R5, RZ, RZ, R17, P1 ;  /* 0x000000ffff057224 */ /* 0x000fe200008e0611 */
[----:B------:R-:W-:-:S07]  /*3b90*/  IADD3 R8, PT, PT, -R9, RZ, RZ ;  /* 0x000000ff09087210 */ /* 0x000fce0007ffe1ff */
.L_x_290:
[C---:B------:R-:W-:Y:S02]  /*3ba0*/  R2UR UR4, R26.reuse ;  /* 0x000000001a0472ca */ /* 0x040fe400000e0000 */
[C---:B------:R-:W-:Y:S02]  /*3bb0*/  R2UR UR5, R27.reuse ;  /* 0x000000001b0572ca */ /* 0x040fe400000e0000 */
[----:B------:R-:W-:Y:S02]  /*3bc0*/  R2UR UR6, R26 ;  /* 0x000000001a0672ca */ /* 0x000fe400000e0000 */
[----:B------:R-:W-:-:S09]  /*3bd0*/  R2UR UR7, R27 ;  /* 0x000000001b0772ca */ /* 0x000fd200000e0000 */
[----:B------:R0:W-:Y:S04]  /*3be0*/  ST.E desc[UR4][R6.64+-0x20], RZ ;  /* 0xffffe0ff06007985 */ /* 0x0001e8000c101904 */
[----:B------:R-:W2:Y:S01]  /*3bf0*/  LD.E R2, desc[UR6][R4.64+-0x20] ;  /* 0xffffe00604027980 */ /* 0x000ea2000c101900 */
[----:B------:R-:W1:Y:S01]  /*3c00*/  MUFU.RCP R0, R3 ;  /* 0x0000000300007308 */ /* 0x000e620000001000 */
[----:B------:R-:W-:Y:S01]  /*3c10*/  VIADD R8, R8, 0x10 ;  /* 0x0000001008087836 */ /* 0x000fe20000000000 */
[----:B------:R-:W-:Y:S04]  /*3c20*/  BSSY.RECONVERGENT B3, `(.L_x_258) ;  /* 0x000000c000037945 */ /* 0x000fe80003800200 */
[----:B------:R-:W-:Y:S01]  /*3c30*/  ISETP.NE.AND P2, PT, R8, RZ, PT ;  /* 0x000000ff0800720c */ /* 0x000fe20003f45270 */
[----:B-1----:R-:W-:-:S04]  /*3c40*/  FFMA R11, -R3, R0, 1 ;  /* 0x3f800000030b7423 */ /* 0x002fc80000000100 */
[----:B------:R-:W-:Y:S01]  /*3c50*/  FFMA R11, R0, R11, R0 ;  /* 0x0000000b000b7223 */ /* 0x000fe20000000000 */
[----:B--2---:R-:W1:Y:S03]  /*3c60*/  FCHK P0, R2, R3 ;  /* 0x0000000302007302 */ /* 0x004e660000000000 */
[----:B------:R-:W-:-:S04]  /*3c70*/  FFMA R0, R2, R11, RZ ;  /* 0x0000000b02007223 */ /* 0x000fc800000000ff */
[----:B------:R-:W-:-:S04]  /*3c80*/  FFMA R10, -R3, R0, R2 ;  /* 0x00000000030a7223 */ /* 0x000fc80000000102 */
[----:B------:R-:W-:Y:S01]  /*3c90*/  FFMA R10, R11, R10, R0 ;  /* 0x0000000a0b0a7223 */ /* 0x000fe20000000000 */
[----:B01----:R-:W-:Y:S06]  /*3ca0*/  @!P0 BRA `(.L_x_259) ;  /* 0x00000000000c8947 */ /* 0x003fec0003800000 */
[----:B------:R-:W-:-:S07]  /*3cb0*/  MOV R34, 0x3cd0 ;  /* 0x00003cd000227802 */ /* 0x000fce0000000f00 */
[----:B------:R-:W-:Y:S05]  /*3cc0*/  CALL.REL.NOINC `($__internal_8_$__cuda_sm3x_div_rn_noftz_f32_slowpath) ;  /* 0x0000009800687944 */ /* 0x000fea0003c00000 */
[----:B------:R-:W-:-:S07]  /*3cd0*/  IMAD.MOV.U32 R10, RZ, RZ, R2 ;  /* 0x000000ffff0a7224 */ /* 0x000fce00078e0002 */
.L_x_259:
[----:B------:R-:W-:Y:S05]  /*3ce0*/  BSYNC.RECONVERGENT B3 ;  /* 0x0000000000037941 */ /* 0x000fea0003800200 */
.L_x_258:
[C---:B------:R-:W-:Y:S02]  /*3cf0*/  R2UR UR4, R26.reuse ;  /* 0x000000001a0472ca */ /* 0x040fe400000e0000 */
[C---:B------:R-:W-:Y:S02]  /*3d00*/  R2UR UR5, R27.reuse ;  /* 0x000000001b0572ca */ /* 0x040fe400000e0000 */
[----:B------:R-:W-:Y:S02]  /*3d10*/  R2UR UR6, R26 ;  /* 0x000000001a0672ca */ /* 0x000fe400000e0000 */
[----:B------:R-:W-:-:S09]  /*3d20*/  R2UR UR7, R27 ;  /* 0x000000001b0772ca */ /* 0x000fd200000e0000 */
[----:B------:R0:W-:Y:S04]  /*3d30*/  ST.E desc[UR4][R6.64+-0x1c], RZ ;  /* 0xffffe4ff06007985 */ /* 0x0001e8000c101904 */
[----:B------:R-:W2:Y:S01]  /*3d40*/  LD.E R12, desc[UR6][R4.64+-0x1c] ;  /* 0xffffe406040c7980 */ /* 0x000ea2000c101900 */
[----:B------:R-:W1:Y:S01]  /*3d50*/  MUFU.RCP R0, R3 ;  /* 0x0000000300007308 */ /* 0x000e620000001000 */
[----:B------:R-:W-:Y:S01]  /*3d60*/  BSSY.RECONVERGENT B3, `(.L_x_260) ;  /* 0x000000c000037945 */ /* 0x000fe20003800200 */
[----:B------:R-:W-:Y:S01]  /*3d70*/  FADD R29, R10, R29 ;  /* 0x0000001d0a1d7221 */ /* 0x000fe20000000000 */
[----:B-1----:R-:W-:-:S04]  /*3d80*/  FFMA R11, -R3, R0, 1 ;  /* 0x3f800000030b7423 */ /* 0x002fc80000000100 */
[----:B------:R-:W-:Y:S01]  /*3d90*/  FFMA R0, R0, R11, R0 ;  /* 0x0000000b00007223 */ /* 0x000fe20000000000 */
[----:B--2---:R-:W1:Y:S03]  /*3da0*/  FCHK P0, R12, R3 ;  /* 0x000000030c007302 */ /* 0x004e660000000000 */
[----:B------:R-:W-:-:S04]  /*3db0*/  FFMA R2, R0, R12, RZ ;  /* 0x0000000c00027223 */ /* 0x000fc800000000ff */
[----:B------:R-:W-:-:S04]  /*3dc0*/  FFMA R11, -R3, R2, R12 ;  /* 0x00000002030b7223 */ /* 0x000fc8000000010c */
[----:B------:R-:W-:Y:S01]  /*3dd0*/  FFMA R2, R0, R11, R2 ;  /* 0x0000000b00027223 */ /* 0x000fe20000000002 */
[----:B01----:R-:W-:Y:S06]  /*3de0*/  @!P0 BRA `(.L_x_261) ;  /* 0x00000000000c8947 */ /* 0x003fec0003800000 */
[----:B------:R-:W-:Y:S02]  /*3df0*/  MOV R2, R12 ;  /* 0x0000000c00027202 */ /* 0x000fe40000000f00 */
[----:B------:R-:W-:-:S07]  /*3e00*/  MOV R34, 0x3e20 ;  /* 0x00003e2000227802 */ /* 0x000fce0000000f00 */
[----:B------:R-:W-:Y:S05]  /*3e10*/  CALL.REL.NOINC `($__internal_8_$__cuda_sm3x_div_rn_noftz_f32_slowpath) ;  /* 0x0000009800147944 */ /* 0x000fea0003c00000 */
.L_x_261:
[----:B------:R-:W-:Y:S05]  /*3e20*/  BSYNC.RECONVERGENT B3 ;  /* 0x0000000000037941 */ /* 0x000fea0003800200 */
.L_x_260:
        /* <DEDUP_REMOVED lines=16> */
[----:B------:R-:W-:Y:S01]  /*3f30*/  IMAD.MOV.U32 R2, RZ, RZ, R12 ;  /* 0x000000ffff027224 */ /* 0x000fe200078e000c */
[----:B------:R-:W-:-:S07]  /*3f40*/  MOV R34, 0x3f60 ;  /* 0x00003f6000227802 */ /* 0x000fce0000000f00 */
[----:B------:R-:W-:Y:S05]  /*3f50*/  CALL.REL.NOINC `($__internal_8_$__cuda_sm3x_div_rn_noftz_f32_slowpath) ;  /* 0x0000009400c47944 */ /* 0x000fea0003c00000 */
[----:B------:R-:W-:-:S07]  /*3f60*/  IMAD.MOV.U32 R10, RZ, RZ, R2 ;  /* 0x000000ffff0a7224 */ /* 0x000fce00078e0002 */
.L_x_263:
[----:B------:R-:W-:Y:S05]  /*3f70*/  BSYNC.RECONVERGENT B3 ;  /* 0x0000000000037941 */ /* 0x000fea0003800200 */
.L_x_262:
        /* <DEDUP_REMOVED lines=19> */
.L_x_265:
[----:B------:R-:W-:Y:S05]  /*40b0*/  BSYNC.RECONVERGENT B3 ;  /* 0x0000000000037941 */ /* 0x000fea0003800200 */
.L_x_264:
        /* <DEDUP_REMOVED lines=20> */
.L_x_267:
[----:B------:R-:W-:Y:S05]  /*4200*/  BSYNC.RECONVERGENT B3 ;  /* 0x0000000000037941 */ /* 0x000fea0003800200 */
.L_x_266:
        /* <DEDUP_REMOVED lines=19> */
.L_x_269:
[----:B------:R-:W-:Y:S05]  /*4340*/  BSYNC.RECONVERGENT B3 ;  /* 0x0000000000037941 */ /* 0x000fea0003800200 */
.L_x_268:
        /* <DEDUP_REMOVED lines=20> */
.L_x_271:
[----:B------:R-:W-:Y:S05]  /*4490*/  BSYNC.RECONVERGENT B3 ;  /* 0x0000000000037941 */ /* 0x000fea0003800200 */
.L_x_270:
        /* <DEDUP_REMOVED lines=19> */
.L_x_273:
[----:B------:R-:W-:Y:S05]  /*45d0*/  BSYNC.RECONVERGENT B3 ;  /* 0x0000000000037941 */ /* 0x000fea0003800200 */
.L_x_272:
        /* <DEDUP_REMOVED lines=20> */
.L_x_275:
[----:B------:R-:W-:Y:S05]  /*4720*/  BSYNC.RECONVERGENT B3 ;  /* 0x0000000000037941 */ /* 0x000fea0003800200 */
.L_x_274:
        /* <DEDUP_REMOVED lines=19> */
.L_x_277:
[----:B------:R-:W-:Y:S05]  /*4860*/  BSYNC.RECONVERGENT B3 ;  /* 0x0000000000037941 */ /* 0x000fea0003800200 */
.L_x_276:
        /* <DEDUP_REMOVED lines=20> */
.L_x_279:
[----:B------:R-:W-:Y:S05]  /*49b0*/  BSYNC.RECONVERGENT B3 ;  /* 0x0000000000037941 */ /* 0x000fea0003800200 */
.L_x_278:
        /* <DEDUP_REMOVED lines=19> */
.L_x_281:
[----:B------:R-:W-:Y:S05]  /*4af0*/  BSYNC.RECONVERGENT B3 ;  /* 0x0000000000037941 */ /* 0x000fea0003800200 */
.L_x_280:
        /* <DEDUP_REMOVED lines=20> */
.L_x_283:
[----:B------:R-:W-:Y:S05]  /*4c40*/  BSYNC.RECONVERGENT B3 ;  /* 0x0000000000037941 */ /* 0x000fea0003800200 */
.L_x_282:
        /* <DEDUP_REMOVED lines=19> */
.L_x_285:
[----:B------:R-:W-:Y:S05]  /*4d80*/  BSYNC.RECONVERGENT B3 ;  /* 0x0000000000037941 */ /* 0x000fea0003800200 */
.L_x_284:
        /* <DEDUP_REMOVED lines=20> */
.L_x_287:
[----:B------:R-:W-:Y:S05]  /*4ed0*/  BSYNC.RECONVERGENT B3 ;  /* 0x0000000000037941 */ /* 0x000fea0003800200 */
.L_x_286:
        /* <DEDUP_REMOVED lines=19> */
[----:B------:R-:W-:-:S07]  /*5010*/  IMAD.MOV.U32 R0, RZ, RZ, R2 ;  /* 0x000000ffff007224 */ /* 0x000fce00078e0002 */
.L_x_289:
[----:B------:R-:W-:Y:S05]  /*5020*/  BSYNC.RECONVERGENT B3 ;  /* 0x0000000000037941 */ /* 0x000fea0003800200 */
.L_x_288:
[----:B------:R-:W-:Y:S01]  /*5030*/  IADD3 R6, P0, PT, R6, 0x40, RZ ;  /* 0x0000004006067810 */ /* 0x000fe20007f1e0ff */
[----:B------:R-:W-:Y:S01]  /*5040*/  FADD R29, R29, R0 ;  /* 0x000000001d1d7221 */ /* 0x000fe20000000000 */
[----:B------:R-:W-:-:S03]  /*5050*/  IADD3 R4, P1, PT, R4, 0x40, RZ ;  /* 0x0000004004047810 */ /* 0x000fc60007f3e0ff */
[----:B------:R-:W-:Y:S01]  /*5060*/  IMAD.X R7, RZ, RZ, R7, P0 ;  /* 0x000000ffff077224 */ /* 0x000fe200000e0607 */
[----:B------:R-:W-:Y:S01]  /*5070*/  IADD3.X R5, PT, PT, RZ, R5, RZ, P1, !PT ;  /* 0x00000005ff057210 */ /* 0x000fe20000ffe4ff */
[----:B------:R-:W-:Y:S08]  /*5080*/  @P2 BRA `(.L_x_290) ;  /* 0xffffffe800c42947 */ /* 0x000ff0000383ffff */
[----:B------:R-:W-:Y:S05]  /*5090*/  BSYNC.RECONVERGENT B2 ;  /* 0x0000000000027941 */ /* 0x000fea0003800200 */
.L_x_257:
[----:B------:R-:W-:Y:S01]  /*50a0*/  ISETP.NE.AND P0, PT, R13, RZ, PT ;  /* 0x000000ff0d00720c */ /* 0x000fe20003f05270 */
[----:B------:R-:W-:-:S12]  /*50b0*/  BSSY.RECONVERGENT B2, `(.L_x_256) ;  /* 0x000012f000027945 */ /* 0x000fd80003800200 */
[----:B------:R-:W-:Y:S05]  /*50c0*/  @!P0 BRA `(.L_x_291) ;  /* 0x0000001000b48947 */ /* 0x000fea0003800000 */
[----:B------:R-:W0:Y:S01]  /*50d0*/  LDC R0, c[0x0][0x3b0] ;  /* 0x0000ec00ff007b82 */ /* 0x000e220000000800 */
[----:B------:R-:W-:Y:S02]  /*50e0*/  ISETP.GE.U32.AND P0, PT, R13, 0x8, PT ;  /* 0x000000080d00780c */ /* 0x000fe40003f06070 */
[----:B0-----:R-:W-:-:S11]  /*50f0*/  LOP3.LUT R12, R0, 0x7, RZ, 0xc0, !PT ;  /* 0x00000007000c7812 */ /* 0x001fd600078ec0ff */
[----:B------:R-:W-:Y:S05]  /*5100*/  @!P0 BRA `(.L_x_292) ;  /* 0x00000008009c8947 */ /* 0x000fea0003800000 */
[C---:B------:R-:W-:Y:S01]  /*5110*/  R2UR UR4, R26.reuse ;  /* 0x000000001a0472ca */ /* 0x040fe200000e0000 */
[----:B------:R-:W-:Y:S01]  /*5120*/  IMAD.WIDE.U32 R4, R9, 0x4, R24 ;  /* 0x0000000409047825 */ /* 0x000fe200078e0018 */
[----:B------:R-:W-:Y:S02]  /*5130*/  R2UR UR5, R27 ;  /* 0x000000001b0572ca */ /* 0x000fe400000e0000 */
[----:B------:R-:W-:Y:S01]  /*5140*/  R2UR UR6, R26 ;  /* 0x000000001a0672ca */ /* 0x000fe200000e0000 */
[----:B------:R-:W-:Y:S01]  /*5150*/  IMAD.WIDE.U32 R6, R9, 0x4, R16 ;  /* 0x0000000409067825 */ /* 0x000fe200078e0010 */
[----:B------:R-:W-:-:S09]  /*5160*/  R2UR UR7, R27 ;  /* 0x000000001b0772ca */ /* 0x000fd200000e0000 */
[----:B------:R0:W-:Y:S04]  /*5170*/  ST.E desc[UR4][R4.64], RZ ;  /* 0x000000ff04007985 */ /* 0x0001e8000c101904 */
[----:B------:R-:W2:Y:S01]  /*5180*/  LD.E R8, desc[UR6][R6.64] ;  /* 0x0000000606087980 */ /* 0x000ea2000c101900 */
[----:B------:R-:W1:Y:S01]  /*5190*/  MUFU.RCP R0, R3 ;  /* 0x0000000300007308 */ /* 0x000e620000001000 */
[----:B------:R-:W-:Y:S01]  /*51a0*/  BSSY.RECONVERGENT B3, `(.L_x_293) ;  /* 0x000000b000037945 */ /* 0x000fe20003800200 */
[----:B-1----:R-:W-:-:S04]  /*51b0*/  FFMA R11, -R3, R0, 1 ;  /* 0x3f800000030b7423 */ /* 0x002fc80000000100 */
[----:B------:R-:W-:Y:S02]  /*51c0*/  FFMA R0, R0, R11, R0 ;  /* 0x0000000b00007223 */ /* 0x000fe40000000000 */
[----:B--2---:R-:W1:Y:S02]  /*51d0*/  FCHK P0, R8, R3 ;  /* 0x0000000308007302 */ /* 0x004e640000000000 */
[----:B------:R-:W-:-:S04]  /*51e0*/  FFMA R2, R0, R8, RZ ;  /* 0x0000000800027223 */ /* 0x000fc800000000ff */
[----:B------:R-:W-:-:S04]  /*51f0*/  FFMA R11, -R3, R2, R8 ;  /* 0x00000002030b7223 */ /* 0x000fc80000000108 */
[----:B------:R-:W-:Y:S01]  /*5200*/  FFMA R2, R0, R11, R2 ;  /* 0x0000000b00027223 */ /* 0x000fe20000000002 */
[----:B01----:R-:W-:Y:S06]  /*5210*/  @!P0 BRA `(.L_x_294) ;  /* 0x00000000000c8947 */ /* 0x003fec0003800000 */
[----:B------:R-:W-:Y:S01]  /*5220*/  IMAD.MOV.U32 R2, RZ, RZ, R8 ;  /* 0x000000ffff027224 */ /* 0x000fe200078e0008 */
[----:B------:R-:W-:-:S07]  /*5230*/  MOV R34, 0x5250 ;  /* 0x0000525000227802 */ /* 0x000fce0000000f00 */
[----:B------:R-:W-:Y:S05]  /*5240*/  CALL.REL.NOINC `($__internal_8_$__cuda_sm3x_div_rn_noftz_f32_slowpath) ;  /* 0x0000008400087944 */ /* 0x000fea0003c00000 */
.L_x_294:
[----:B------:R-:W-:Y:S05]  /*5250*/  BSYNC.RECONVERGENT B3 ;  /* 0x0000000000037941 */ /* 0x000fea0003800200 */
.L_x_293:
        /* <DEDUP_REMOVED lines=19> */
[----:B------:R-:W-:-:S07]  /*5390*/  MOV R8, R2 ;  /* 0x0000000200087202 */ /* 0x000fce0000000f00 */
.L_x_296:
[----:B------:R-:W-:Y:S05]  /*53a0*/  BSYNC.RECONVERGENT B3 ;  /* 0x0000000000037941 */ /* 0x000fea0003800200 */
.L_x_295:
        /* <DEDUP_REMOVED lines=19> */
.L_x_298:
[----:B------:R-:W-:Y:S05]  /*54e0*/  BSYNC.RECONVERGENT B3 ;  /* 0x0000000000037941 */ /* 0x000fea0003800200 */
.L_x_297:
        /* <DEDUP_REMOVED lines=20> */
.L_x_300:
[----:B------:R-:W-:Y:S05]  /*5630*/  BSYNC.RECONVERGENT B3 ;  /* 0x0000000000037941 */ /* 0x000fea0003800200 */
.L_x_299:
        /* <DEDUP_REMOVED lines=19> */
.L_x_302:
[----:B------:R-:W-:Y:S05]  /*5770*/  BSYNC.RECONVERGENT B3 ;  /* 0x0000000000037941 */ /* 0x000fea0003800200 */
.L_x_301:
        /* <DEDUP_REMOVED lines=20> */
.L_x_304:
[----:B------:R-:W-:Y:S05]  /*58c0*/  BSYNC.RECONVERGENT B3 ;  /* 0x0000000000037941 */ /* 0x000fea0003800200 */
.L_x_303:
        /* <DEDUP_REMOVED lines=19> */
.L_x_306:
[----:B------:R-:W-:Y:S05]  /*5a00*/  BSYNC.RECONVERGENT B3 ;  /* 0x0000000000037941 */ /* 0x000fea0003800200 */
.L_x_305:
        /* <DEDUP_REMOVED lines=20> */
.L_x_308:
[----:B------:R-:W-:Y:S05]  /*5b50*/  BSYNC.RECONVERGENT B3 ;  /* 0x0000000000037941 */ /* 0x000fea0003800200 */
.L_x_307:
[----:B------:R-:W-:Y:S01]  /*5b60*/  FADD R29, R29, R0 ;  /* 0x000000001d1d7221 */ /* 0x000fe20000000000 */
[----:B------:R-:W-:-:S07]  /*5b70*/  VIADD R9, R9, 0x8 ;  /* 0x0000000809097836 */ /* 0x000fce0000000000 */
.L_x_292:
[----:B------:R-:W-:-:S13]  /*5b80*/  ISETP.NE.AND P0, PT, R12, RZ, PT ;  /* 0x000000ff0c00720c */ /* 0x000fda0003f05270 */
        /* <DEDUP_REMOVED lines=25> */
.L_x_311:
[----:B------:R-:W-:Y:S05]  /*5d20*/  BSYNC.RECONVERGENT B3 ;  /* 0x0000000000037941 */ /* 0x000fea0003800200 */
.L_x_310:
        /* <DEDUP_REMOVED lines=20> */
.L_x_313:
[----:B------:R-:W-:Y:S05]  /*5e70*/  BSYNC.RECONVERGENT B3 ;  /* 0x0000000000037941 */ /* 0x000fea0003800200 */
.L_x_312:
        /* <DEDUP_REMOVED lines=19> */
.L_x_315:
[----:B------:R-:W-:Y:S05]  /*5fb0*/  BSYNC.RECONVERGENT B3 ;  /* 0x0000000000037941 */ /* 0x000fea0003800200 */
.L_x_314:
        /* <DEDUP_REMOVED lines=20> */
.L_x_317:
[----:B------:R-:W-:Y:S05]  /*6100*/  BSYNC.RECONVERGENT B3 ;  /* 0x0000000000037941 */ /* 0x000fea0003800200 */
.L_x_316:
[----:B------:R-:W-:Y:S01]  /*6110*/  FADD R29, R29, R0 ;  /* 0x000000001d1d7221 */ /* 0x000fe20000000000 */
[----:B------:R-:W-:-:S07]  /*6120*/  VIADD R9, R9, 0x4 ;  /* 0x0000000409097836 */ /* 0x000fce0000000000 */
.L_x_309:
[----:B------:R-:W-:-:S13]  /*6130*/  ISETP.NE.AND P0, PT, R12, RZ, PT ;  /* 0x000000ff0c00720c */ /* 0x000fda0003f05270 */
[----:B------:R-:W-:Y:S05]  /*6140*/  @!P0 BRA `(.L_x_291) ;  /* 0x0000000000948947 */ /* 0x000fea0003800000 */
[----:B------:R-:W-:-:S04]  /*6150*/  IMAD.WIDE.U32 R4, R9, 0x4, R16 ;  /* 0x0000000409047825 */ /* 0x000fc800078e0010 */
[----:B------:R-:W-:Y:S01]  /*6160*/  IMAD.WIDE.U32 R6, R9, 0x4, R24 ;  /* 0x0000000409067825 */ /* 0x000fe200078e0018 */
[----:B------:R-:W-:-:S03]  /*6170*/  MOV R10, R4 ;  /* 0x00000004000a7202 */ /* 0x000fc60000000f00 */
[----:B------:R-:W-:Y:S01]  /*6180*/  IMAD.MOV.U32 R11, RZ, RZ, R5 ;  /* 0x000000ffff0b7224 */ /* 0x000fe200078e0005 */
[----:B------:R-:W-:Y:S01]  /*6190*/  MOV R5, R7 ;  /* 0x0000000700057202 */ /* 0x000fe20000000f00 */
[----:B------:R-:W-:Y:S02]  /*61a0*/  IMAD.MOV.U32 R4, RZ, RZ, R6 ;  /* 0x000000ffff047224 */ /* 0x000fe400078e0006 */
[----:B------:R-:W-:-:S07]  /*61b0*/  IMAD.MOV R8, RZ, RZ, -R12 ;  /* 0x000000ffff087224 */ /* 0x000fce00078e0a0c */
.L_x_320:
[C---:B------:R-:W-:Y:S01]  /*61c0*/  R2UR UR4, R26.reuse ;  /* 0x000000001a0472ca */ /* 0x040fe200000e0000 */
[----:B------:R-:W-:Y:S01]  /*61d0*/  IMAD.MOV.U32 R6, RZ, RZ, R10 ;  /* 0x000000ffff067224 */ /* 0x000fe200078e000a */
[C---:B------:R-:W-:Y:S02]  /*61e0*/  R2UR UR5, R27.reuse ;  /* 0x000000001b0572ca */ /* 0x040fe400000e0000 */
[----:B------:R-:W-:Y:S02]  /*61f0*/  R2UR UR6, R26 ;  /* 0x000000001a0672ca */ /* 0x000fe400000e0000 */
[----:B------:R-:W-:Y:S02]  /*6200*/  R2UR UR7, R27 ;  /* 0x000000001b0772ca */ /* 0x000fe400000e0000 */
[----:B------:R-:W-:-:S07]  /*6210*/  MOV R7, R11 ;  /* 0x0000000b00077202 */ /* 0x000fce0000000f00 */
        /* <DEDUP_REMOVED lines=17> */
.L_x_319:
[----:B------:R-:W-:Y:S05]  /*6330*/  BSYNC.RECONVERGENT B3 ;  /* 0x0000000000037941 */ /* 0x000fea0003800200 */
.L_x_318:
[----:B------:R-:W-:Y:S01]  /*6340*/  IADD3 R4, P1, PT, R4, 0x4, RZ ;  /* 0x0000000404047810 */ /* 0x000fe20007f3e0ff */
[----:B------:R-:W-:Y:S01]  /*6350*/  FADD R29, R0, R29 ;  /* 0x0000001d001d7221 */ /* 0x000fe20000000000 */
[----:B------:R-:W-:-:S03]  /*6360*/  IADD3 R10, P0, PT, R10, 0x4, RZ ;  /* 0x000000040a0a7810 */ /* 0x000fc60007f1e0ff */
[----:B------:R-:W-:Y:S01]  /*6370*/  IMAD.X R5, RZ, RZ, R5, P1 ;  /* 0x000000ffff057224 */ /* 0x000fe200008e0605 */
[----:B------:R-:W-:Y:S01]  /*6380*/  IADD3.X R11, PT, PT, RZ, R11, RZ, P0, !PT ;  /* 0x0000000bff0b7210 */ /* 0x000fe200007fe4ff */
[----:B------:R-:W-:Y:S08]  /*6390*/  @P2 BRA `(.L_x_320) ;  /* 0xfffffffc00882947 */ /* 0x000ff0000383ffff */
.L_x_291:
[----:B------:R-:W-:Y:S05]  /*63a0*/  BSYNC.RECONVERGENT B2 ;  /* 0x0000000000027941 */ /* 0x000fea0003800200 */
.L_x_256:
[----:B------:R-:W0:Y:S02]  /*63b0*/  LDC R0, c[0x0][0x384] ;  /* 0x0000e100ff007b82 */ /* 0x000e240000000800 */
[----:B0-----:R-:W-:-:S13]  /*63c0*/  ISETP.GE.AND P0, PT, R0, 0x1, PT ;  /* 0x000000010000780c */ /* 0x001fda0003f06270 */
[----:B------:R-:W-:Y:S05]  /*63d0*/  @!P0 BRA `(.L_x_321) ;  /* 0x0000001400888947 */ /* 0x000fea0003800000 */
[C---:B------:R-:W-:Y:S01]  /*63e0*/  IADD3 R2, PT, PT, R0.reuse, -0x1, RZ ;  /* 0xffffffff00027810 */ /* 0x040fe20007ffe0ff */
[----:B------:R-:W-:Y:S01]  /*63f0*/  IMAD.MOV.U32 R13, RZ, RZ, RZ ;  /* 0x000000ffff0d7224 */ /* 0x000fe200078e00ff */
[----:B------:R-:W-:Y:S02]  /*6400*/  LOP3.LUT R39, R0, 0x3, RZ, 0xc0, !PT ;  /* 0x0000000300277812 */ /* 0x000fe400078ec0ff */
[----:B------:R-:W-:-:S13]  /*6410*/  ISETP.GE.U32.AND P0, PT, R2, 0x3, PT ;  /* 0x000000030200780c */ /* 0x000fda0003f06070 */
[----:B------:R-:W-:Y:S05]  /*6420*/  @!P0 BRA `(.L_x_322) ;  /* 0x0000000c00148947 */ /* 0x000fea0003800000 */
[----:B------:R-:W0:Y:S01]  /*6430*/  LDCU.64 UR6, c[0x0][0x3b8] ;  /* 0x00007700ff0677ac */ /* 0x000e220008000a00 */
[----:B------:R-:W1:Y:S01]  /*6440*/  LDC.64 R4, c[0x0][0x3c0] ;  /* 0x0000f000ff047b82 */ /* 0x000e620000000a00 */
[----:B------:R-:W-:Y:S01]  /*6450*/  LOP3.LUT R13, R0, 0x7ffffffc, RZ, 0xc0, !PT ;  /* 0x7ffffffc000d7812 */ /* 0x000fe200078ec0ff */
[----:B------:R-:W-:Y:S01]  /*6460*/  BSSY.RECONVERGENT B2, `(.L_x_322) ;  /* 0x00000c1000027945 */ /* 0x000fe20003800200 */
[----:B------:R-:W2:Y:S01]  /*6470*/  LDCU.64 UR4, c[0x0][0x3c8] ;  /* 0x00007900ff0477ac */ /* 0x000ea20008000a00 */
[----:B------:R-:W-:Y:S02]  /*6480*/  IADD3 R8, P0, PT, R18, 0x8, RZ ;  /* 0x0000000812087810 */ /* 0x000fe40007f1e0ff */
[----:B------:R-:W-:Y:S02]  /*6490*/  IMAD.MOV R0, RZ, RZ, -R13 ;  /* 0x000000ffff007224 */ /* 0x000fe400078e0a0d */
[----:B------:R-:W-:Y:S01]  /*64a0*/  IADD3.X R9, PT, PT, RZ, R19, RZ, P0, !PT ;  /* 0x00000013ff097210 */ /* 0x000fe200007fe4ff */
[----:B0-----:R-:W-:-:S02]  /*64b0*/  UIADD3 UR6, UP0, UPT, UR6, 0x8, URZ ;  /* 0x0000000806067890 */ /* 0x001fc4000ff1e0ff */
[----:B--2---:R-:W-:Y:S02]  /*64c0*/  UIADD3 UR4, UP1, UPT, UR4, 0x8, URZ ;  /* 0x0000000804047890 */ /* 0x004fe4000ff3e0ff */
[----:B------:R-:W-:Y:S02]  /*64d0*/  UIADD3.X UR7, UPT, UPT, URZ, UR7, URZ, UP0, !UPT ;  /* 0x00000007ff077290 */ /* 0x000fe400087fe4ff */
[----:B------:R-:W-:Y:S01]  /*64e0*/  MOV R6, UR6 ;  /* 0x0000000600067c02 */ /* 0x000fe20008000f00 */
[----:B------:R-:W-:Y:S01]  /*64f0*/  UIADD3.X UR5, UPT, UPT, URZ, UR5, URZ, UP1, !UPT ;  /* 0x00000005ff057290 */ /* 0x000fe20008ffe4ff */
[----:B------:R-:W-:Y:S02]  /*6500*/  IMAD.U32 R10, RZ, RZ, UR4 ;  /* 0x00000004ff0a7e24 */ /* 0x000fe4000f8e00ff */
[----:B------:R-:W-:-:S03]  /*6510*/  MOV R7, UR7 ;  /* 0x0000000700077c02 */ /* 0x000fc60008000f00 */
[----:B------:R-:W-:-:S07]  /*6520*/  IMAD.U32 R21, RZ, RZ, UR5 ;  /* 0x00000005ff157e24 */ /* 0x000fce000f8e00ff */
.L_x_331:
[----:B------:R-:W-:Y:S01]  /*6530*/  R2UR UR4, R26 ;  /* 0x000000001a0472ca */ /* 0x000fe200000e0000 */
[----:B0-----:R-:W0:Y:S01]  /*6540*/  LDC.64 R14, c[0x0][0x3d0] ;  /* 0x0000f400ff0e7b82 */ /* 0x001e220000000a00 */
[----:B------:R-:W-:-:S13]  /*6550*/  R2UR UR5, R27 ;  /* 0x000000001b0572ca */ /* 0x000fda00000e0000 */
[----:B------:R-:W2:Y:S01]  /*6560*/  LDG.E R11, desc[UR4][R6.64+-0x8] ;  /* 0xfffff804060b7981 */ /* 0x000ea2000c1e1900 */
[C---:B------:R-:W-:Y:S02]  /*6570*/  R2UR UR6, R26.reuse ;  /* 0x000000001a0672ca */ /* 0x040fe400000e0000 */
[C---:B------:R-:W-:Y:S01]  /*6580*/  R2UR UR7, R27.reuse ;  /* 0x000000001b0772ca */ /* 0x040fe200000e0000 */
[----:B------:R-:W3:Y:S01]  /*6590*/  LD.E R12, desc[UR4][R8.64+-0x8] ;  /* 0xfffff804080c7980 */ /* 0x000ee2000c101900 */
[C---:B------:R-:W-:Y:S02]  /*65a0*/  R2UR UR8, R26.reuse ;  /* 0x000000001a0872ca */ /* 0x040fe400000e0000 */
[C---:B------:R-:W-:Y:S02]  /*65b0*/  R2UR UR9, R27.reuse ;  /* 0x000000001b0972ca */ /* 0x040fe400000e0000 */
[----:B------:R-:W-:Y:S02]  /*65c0*/  R2UR UR10, R26 ;  /* 0x000000001a0a72ca */ /* 0x000fe400000e0000 */
[----:B------:R-:W-:Y:S01]  /*65d0*/  R2UR UR11, R27 ;  /* 0x000000001b0b72ca */ /* 0x000fe200000e0000 */
[----:B--2---:R-:W-:-:S04]  /*65e0*/  IMAD.WIDE R2, R11, 0x4, R16 ;  /* 0x000000040b027825 */ /* 0x004fc800078e0210 */
[----:B0-----:R-:W-:Y:S01]  /*65f0*/  IMAD.WIDE R14, R11, 0x4, R14 ;  /* 0x000000040b0e7825 */ /* 0x001fe200078e020e */
[----:B------:R-:W-:Y:S01]  /*6600*/  MOV R11, R21 ;  /* 0x00000015000b7202 */ /* 0x000fe20000000f00 */
[----:B------:R-:W3:Y:S04]  /*6610*/  LD.E R3, desc[UR6][R2.64] ;  /* 0x0000000602037980 */ /* 0x000ee8000c101900 */
[----:B------:R-:W2:Y:S04]  /*6620*/  LDG.E R21, desc[UR8][R10.64+-0x8] ;  /* 0xfffff8080a157981 */ /* 0x000ea8000c1e1900 */
[----:B------:R-:W4:Y:S01]  /*6630*/  LDG.E R15, desc[UR10][R14.64] ;  /* 0x0000000a0e0f7981 */ /* 0x000f22000c1e1900 */
[----:B---3--:R-:W-:-:S04]  /*6640*/  FADD R12, R12, -R3 ;  /* 0x800000030c0c7221 */ /* 0x008fc80000000000 */
[----:B--2---:R-:W-:-:S04]  /*6650*/  FADD R12, R12, -R21 ;  /* 0x800000150c0c7221 */ /* 0x004fc80000000000 */
[----:B----4-:R-:W-:-:S05]  /*6660*/  FADD R2, R12, R15 ;  /* 0x0000000f0c027221 */ /* 0x010fca0000000000 */
[----:B------:R0:W-:Y:S04]  /*6670*/  ST.E desc[UR4][R8.64+-0x8], R2 ;  /* 0xfffff80208007985 */ /* 0x0001e8000c101904 */
[----:B------:R-:W1:Y:S02]  /*6680*/  LDG.E R35, desc[UR6][R6.64+-0x8] ;  /* 0xfffff80606237981 */ /* 0x000e64000c1e1900 */
[----:B-1----:R-:W-:-:S06]  /*6690*/  IMAD.WIDE R20, R35, 0x4, R4 ;  /* 0x0000000423147825 */ /* 0x002fcc00078e0204 */
[----:B------:R-:W2:Y:S01]  /*66a0*/  LDG.E R20, desc[UR4][R20.64] ;  /* 0x0000000414147981 */ /* 0x000ea2000c1e1900 */
[----:B------:R-:W-:Y:S01]  /*66b0*/  BSSY.RECONVERGENT B3, `(.L_x_323) ;  /* 0x000000e000037945 */ /* 0x000fe20003800200 */
[----:B--2---:R-:W-:-:S04]  /*66c0*/  I2FP.F32.S32 R15, R20 ;  /* 0x00000014000f7245 */ /* 0x004fc80000201400 */
[----:B------:R-:W1:Y:S08]  /*66d0*/  MUFU.RCP R3, R15 ;  /* 0x0000000f00037308 */ /* 0x000e700000001000 */
[----:B------:R-:W2:Y:S01]  /*66e0*/  FCHK P0, R2, R15 ;  /* 0x0000000f02007302 */ /* 0x000ea20000000000 */
[----:B-1----:R-:W-:-:S04]  /*66f0*/  FFMA R12, -R15, R3, 1 ;  /* 0x3f8000000f0c7423 */ /* 0x002fc80000000103 */
[----:B------:R-:W-:-:S04]  /*6700*/  FFMA R3, R3, R12, R3 ;  /* 0x0000000c03037223 */ /* 0x000fc80000000003 */
[----:B------:R-:W-:-:S04]  /*6710*/  FFMA R12, R2, R3, RZ ;  /* 0x00000003020c7223 */ /* 0x000fc800000000ff */
[----:B------:R-:W-:-:S04]  /*6720*/  FFMA R14, -R15, R12, R2 ;  /* 0x0000000c0f0e7223 */ /* 0x000fc80000000102 */
[----:B------:R-:W-:Y:S01]  /*6730*/  FFMA R12, R3, R14, R12 ;  /* 0x0000000e030c7223 */ /* 0x000fe2000000000c */
[----:B0-2---:R-:W-:Y:S06]  /*6740*/  @!P0 BRA `(.L_x_324) ;  /* 0x0000000000108947 */ /* 0x005fec0003800000 */
[----:B------:R-:W-:Y:S01]  /*6750*/  IMAD.MOV.U32 R3, RZ, RZ, R15 ;  /* 0x000000ffff037224 */ /* 0x000fe200078e000f */
[----:B------:R-:W-:-:S07]  /*6760*/  MOV R34, 0x6780 ;  /* 0x0000678000227802 */ /* 0x000fce0000000f00 */
[----:B------:R-:W-:Y:S05]  /*6770*/  CALL.REL.NOINC `($__internal_8_$__cuda_sm3x_div_rn_noftz_f32_slowpath) ;  /* 0x0000006c00bc7944 */ /* 0x000fea0003c00000 */
[----:B------:R-:W-:-:S07]  /*6780*/  MOV R12, R2 ;  /* 0x00000002000c7202 */ /* 0x000fce0000000f00 */
.L_x_324:
[----:B------:R-:W-:Y:S05]  /*6790*/  BSYNC.RECONVERGENT B3 ;  /* 0x0000000000037941 */ /* 0x000fea0003800200 */
.L_x_323:
[----:B------:R-:W-:Y:S01]  /*67a0*/  R2UR UR4, R26 ;  /* 0x000000001a0472ca */ /* 0x000fe200000e0000 */
[----:B------:R-:W-:Y:S01]  /*67b0*/  IMAD.WIDE R2, R35, 0x4, R24 ;  /* 0x0000000423027825 */ /* 0x000fe200078e0218 */
[----:B------:R-:W-:Y:S01]  /*67c0*/  R2UR UR5, R27 ;  /* 0x000000001b0572ca */ /* 0x000fe200000e0000 */
[----:B------:R-:W0:-:S12]  /*67d0*/  LDC.64 R20, c[0x0][0x3d0] ;  /* 0x0000f400ff147b82 */ /* 0x000e180000000a00 */
[----:B------:R-:W2:Y:S01]  /*67e0*/  LD.E R15, desc[UR4][R2.64] ;  /* 0x00000004020f7980 */ /* 0x000ea2000c101900 */
[----:B------:R-:W-:Y:S02]  /*67f0*/  R2UR UR6, R26 ;  /* 0x000000001a0672ca */ /* 0x000fe400000e0000 */
[----:B------:R-:W-:Y:S01]  /*6800*/  R2UR UR7, R27 ;  /* 0x000000001b0772ca */ /* 0x000fe200000e0000 */
[----:B--2---:R-:W-:-:S05]  /*6810*/  FADD R31, R15, R12 ;  /* 0x0000000c0f1f7221 */ /* 0x004fca0000000000 */
[----:B------:R1:W-:Y:S07]  /*6820*/  ST.E desc[UR4][R2.64], R31 ;  /* 0x0000001f02007985 */ /* 0x0003ee000c101904 */
[----:B------:R-:W2:Y:S01]  /*6830*/  LDG.E R33, desc[UR6][R6.64+-0x4] ;  /* 0xfffffc0606217981 */ /* 0x000ea2000c1e1900 */
[C---:B------:R-:W-:Y:S02]  /*6840*/  R2UR UR8, R26.reuse ;  /* 0x000000001a0872ca */ /* 0x040fe400000e0000 */
[----:B------:R-:W-:Y:S01]  /*6850*/  R2UR UR9, R27 ;  /* 0x000000001b0972ca */ /* 0x000fe200000e0000 */
[----:B------:R-:W3:Y:S01]  /*6860*/  LD.E R12, desc[UR4][R8.64+-0x4] ;  /* 0xfffffc04080c7980 */ /* 0x000ee2000c101900 */
[----:B------:R-:W-:-:S02]  /*6870*/  R2UR UR10, R26 ;  /* 0x000000001a0a72ca */ /* 0x000fc400000e0000 */
[----:B------:R-:W-:-:S09]  /*6880*/  R2UR UR11, R27 ;  /* 0x000000001b0b72ca */ /* 0x000fd200000e0000 */
[----:B-1----:R-:W4:Y:S01]  /*6890*/  LDG.E R3, desc[UR8][R10.64+-0x4] ;  /* 0xfffffc080a037981 */ /* 0x002f22000c1e1900 */
[----:B--2---:R-:W-:-:S04]  /*68a0*/  IMAD.WIDE R14, R33, 0x4, R16 ;  /* 0x00000004210e7825 */ /* 0x004fc800078e0210 */
[----:B0-----:R-:W-:Y:S02]  /*68b0*/  IMAD.WIDE R20, R33, 0x4, R20 ;  /* 0x0000000421147825 */ /* 0x001fe400078e0214 */
[----:B------:R-:W3:Y:S04]  /*68c0*/  LD.E R15, desc[UR6][R14.64] ;  /* 0x000000060e0f7980 */ /* 0x000ee8000c101900 */
[----:B------:R-:W2:Y:S01]  /*68d0*/  LDG.E R21, desc[UR10][R20.64] ;  /* 0x0000000a14157981 */ /* 0x000ea2000c1e1900 */
[----:B---3--:R-:W-:-:S04]  /*68e0*/  FADD R12, R12, -R15 ;  /* 0x8000000f0c0c7221 */ /* 0x008fc80000000000 */
[----:B----4-:R-:W-:-:S04]  /*68f0*/  FADD R2, R12, -R3 ;  /* 0x800000030c027221 */ /* 0x010fc80000000000 */
[----:B--2---:R-:W-:-:S05]  /*6900*/  FADD R2, R2, R21 ;  /* 0x0000001502027221 */ /* 0x004fca0000000000 */
[----:B------:R0:W-:Y:S04]  /*6910*/  ST.E desc[UR4][R8.64+-0x4], R2 ;  /* 0xfffffc0208007985 */ /* 0x0001e8000c101904 */
[----:B------:R-:W2:Y:S02]  /*6920*/  LDG.E R35, desc[UR6][R6.64+-0x4] ;  /* 0xfffffc0606237981 */ /* 0x000ea4000c1e1900 */
[----:B--2---:R-:W-:-:S06]  /*6930*/  IMAD.WIDE R14, R35, 0x4, R4 ;  /* 0x00000004230e7825 */ /* 0x004fcc00078e0204 */
        /* <DEDUP_REMOVED lines=15> */
.L_x_326:
[----:B------:R-:W-:Y:S05]  /*6a30*/  BSYNC.RECONVERGENT B3 ;  /* 0x0000000000037941 */ /* 0x000fea0003800200 */
.L_x_325:
        /* <DEDUP_REMOVED lines=41> */
.L_x_328:
[----:B------:R-:W-:Y:S05]  /*6cd0*/  BSYNC.RECONVERGENT B3 ;  /* 0x0000000000037941 */ /* 0x000fea0003800200 */
.L_x_327:
        /* <DEDUP_REMOVED lines=41> */
.L_x_330:
[----:B------:R-:W-:Y:S05]  /*6f70*/  BSYNC.RECONVERGENT B3 ;  /* 0x0000000000037941 */ /* 0x000fea0003800200 */
.L_x_329:
[----:B------:R-:W-:Y:S01]  /*6f80*/  R2UR UR4, R26 ;  /* 0x000000001a0472ca */ /* 0x000fe200000e0000 */
[----:B------:R-:W-:Y:S01]  /*6f90*/  IMAD.WIDE R2, R35, 0x4, R24 ;  /* 0x0000000423027825 */ /* 0x000fe200078e0218 */
[----:B------:R-:W-:-:S13]  /*6fa0*/  R2UR UR5, R27 ;  /* 0x000000001b0572ca */ /* 0x000fda00000e0000 */
[----:B------:R-:W2:Y:S01]  /*6fb0*/  LD.E R15, desc[UR4][R2.64] ;  /* 0x00000004020f7980 */ /* 0x000ea2000c101900 */
[----:B------:R-:W-:Y:S01]  /*6fc0*/  VIADD R0, R0, 0x4 ;  /* 0x0000000400007836 */ /* 0x000fe20000000000 */
[----:B------:R-:W-:Y:S02]  /*6fd0*/  IADD3 R6, P2, PT, R6, 0x10, RZ ;  /* 0x0000001006067810 */ /* 0x000fe40007f5e0ff */
[----:B------:R-:W-:Y:S02]  /*6fe0*/  IADD3 R8, P1, PT, R8, 0x10, RZ ;  /* 0x0000001008087810 */ /* 0x000fe40007f3e0ff */
[----:B------:R-:W-:Y:S01]  /*6ff0*/  ISETP.NE.AND P0, PT, R0, RZ, PT ;  /* 0x000000ff0000720c */ /* 0x000fe20003f05270 */
[----:B------:R-:W-:Y:S01]  /*7000*/  IMAD.X R7, RZ, RZ, R7, P2 ;  /* 0x000000ffff077224 */ /* 0x000fe200010e0607 */
[----:B------:R-:W-:Y:S02]  /*7010*/  IADD3 R10, P3, PT, R10, 0x10, RZ ;  /* 0x000000100a0a7810 */ /* 0x000fe40007f7e0ff */
[----:B------:R-:W-:-:S02]  /*7020*/  IADD3.X R9, PT, PT, RZ, R9, RZ, P1, !PT ;  /* 0x00000009ff097210 */ /* 0x000fc40000ffe4ff */
[----:B------:R-:W-:Y:S01]  /*7030*/  IADD3.X R21, PT, PT, RZ, R11, RZ, P3, !PT ;  /* 0x0000000bff157210 */ /* 0x000fe20001ffe4ff */
[----:B--2---:R-:W-:-:S05]  /*7040*/  FADD R15, R15, R12 ;  /* 0x0000000c0f0f7221 */ /* 0x004fca0000000000 */
[----:B------:R0:W-:Y:S01]  /*7050*/  ST.E desc[UR4][R2.64], R15 ;  /* 0x0000000f02007985 */ /* 0x0001e2000c101904 */
[----:B------:R-:W-:Y:S05]  /*7060*/  @P0 BRA `(.L_x_331) ;  /* 0xfffffff400300947 */ /* 0x000fea000383ffff */
[----:B------:R-:W-:Y:S05]  /*7070*/  BSYNC.RECONVERGENT B2 ;  /* 0x0000000000027941 */ /* 0x000fea0003800200 */
.L_x_322:
[----:B------:R-:W-:-:S13]  /*7080*/  ISETP.NE.AND P0, PT, R39, RZ, PT ;  /* 0x000000ff2700720c */ /* 0x000fda0003f05270 */
[----:B------:R-:W-:Y:S05]  /*7090*/  @!P0 BRA `(.L_x_321) ;  /* 0x0000000800588947 */ /* 0x000fea0003800000 */
[----:B------:R-:W-:-:S13]  /*70a0*/  ISETP.NE.AND P0, PT, R39, 0x1, PT ;  /* 0x000000012700780c */ /* 0x000fda0003f05270 */
[----:B------:R-:W-:Y:S05]  /*70b0*/  @!P0 BRA `(.L_x_332) ;  /* 0x0000000400788947 */ /* 0x000fea0003800000 */
[----:B------:R-:W1:Y:S01]  /*70c0*/  LDC.64 R10, c[0x0][0x3b8] ;  /* 0x0000ee00ff0a7b82 */ /* 0x000e620000000a00 */
[----:B------:R-:W-:Y:S02]  /*70d0*/  R2UR UR4, R26 ;  /* 0x000000001a0472ca */ /* 0x000fe400000e0000 */
[----:B------:R-:W-:-:S05]  /*70e0*/  R2UR UR5, R27 ;  /* 0x000000001b0572ca */ /* 0x000fca00000e0000 */
[----:B0-----:R-:W0:Y:S08]  /*70f0*/  LDC.64 R2, c[0x0][0x3c8] ;  /* 0x0000f200ff027b82 */ /* 0x001e300000000a00 */
[----:B------:R-:W2:Y:S01]  /*7100*/  LDC.64 R6, c[0x0][0x3d0] ;  /* 0x0000f400ff067b82 */ /* 0x000ea20000000a00 */
[----:B-1----:R-:W-:-:S05]  /*7110*/  IMAD.WIDE.U32 R10, R13, 0x4, R10 ;  /* 0x000000040d0a7825 */ /* 0x002fca00078e000a */
[----:B------:R-:W3:Y:S01]  /*7120*/  LDG.E R15, desc[UR4][R10.64] ;  /* 0x000000040a0f7981 */ /* 0x000ee2000c1e1900 */
[C---:B------:R-:W-:Y:S01]  /*7130*/  R2UR UR6, R26.reuse ;  /* 0x000000001a0672ca */ /* 0x040fe200000e0000 */
[----:B------:R-:W-:Y:S01]  /*7140*/  IMAD.WIDE.U32 R8, R13, 0x4, R18 ;  /* 0x000000040d087825 */ /* 0x000fe200078e0012 */
[C---:B------:R-:W-:Y:S02]  /*7150*/  R2UR UR7, R27.reuse ;  /* 0x000000001b0772ca */ /* 0x040fe400000e0000 */
[C---:B------:R-:W-:Y:S02]  /*7160*/  R2UR UR8, R26.reuse ;  /* 0x000000001a0872ca */ /* 0x040fe400000e0000 */
[C---:B------:R-:W-:Y:S02]  /*7170*/  R2UR UR9, R27.reuse ;  /* 0x000000001b0972ca */ /* 0x040fe400000e0000 */
[----:B------:R-:W-:Y:S02]  /*7180*/  R2UR UR10, R26 ;  /* 0x000000001a0a72ca */ /* 0x000fe400000e0000 */
[----:B------:R-:W-:Y:S01]  /*7190*/  R2UR UR11, R27 ;  /* 0x000000001b0b72ca */ /* 0x000fe200000e0000 */
[----:B0-----:R-:W-:Y:S01]  /*71a0*/  IMAD.WIDE.U32 R20, R13, 0x4, R2 ;  /* 0x000000040d147825 */ /* 0x001fe200078e0002 */
[----:B------:R-:W4:Y:S07]  /*71b0*/  LD.E R0, desc[UR4][R8.64] ;  /* 0x0000000408007980 */ /* 0x000f2e000c101900 */
[----:B------:R-:W5:Y:S01]  /*71c0*/  LDG.E R3, desc[UR8][R20.64] ;  /* 0x0000000814037981 */ /* 0x000f62000c1e1900 */
[----:B---3--:R-:W-:-:S04]  /*71d0*/  IMAD.WIDE R4, R15, 0x4, R16 ;  /* 0x000000040f047825 */ /* 0x008fc800078e0210 */
[----:B--2---:R-:W-:Y:S02]  /*71e0*/  IMAD.WIDE R6, R15, 0x4, R6 ;  /* 0x000000040f067825 */ /* 0x004fe400078e0206 */
[----:B------:R-:W4:Y:S04]  /*71f0*/  LD.E R5, desc[UR6][R4.64] ;  /* 0x0000000604057980 */ /* 0x000f28000c101900 */
[----:B------:R-:W2:Y:S01]  /*7200*/  LDG.E R7, desc[UR10][R6.64] ;  /* 0x0000000a06077981 */ /* 0x000ea2000c1e1900 */
[----:B----4-:R-:W-:Y:S02]  /*7210*/  FADD R0, R0, -R5 ;  /* 0x8000000500007221 */ /* 0x010fe40000000000 */
[----:B------:R-:W0:Y:S02]  /*7220*/  LDC.64 R4, c[0x0][0x3c0] ;  /* 0x0000f000ff047b82 */ /* 0x000e240000000a00 */
[----:B-----5:R-:W-:-:S04]  /*7230*/  FADD R0, R0, -R3 ;  /* 0x8000000300007221 */ /* 0x020fc80000000000 */
[----:B--2---:R-:W-:-:S05]  /*7240*/  FADD R2, R0, R7 ;  /* 0x0000000700027221 */ /* 0x004fca0000000000 */
[----:B------:R1:W-:Y:S04]  /*7250*/  ST.E desc[UR4][R8.64], R2 ;  /* 0x0000000208007985 */ /* 0x0003e8000c101904 */
        /* <DEDUP_REMOVED lines=15> */
[----:B------:R-:W-:Y:S05]  /*7350*/  CALL.REL.NOINC `($__internal_8_$__cuda_sm3x_div_rn_noftz_f32_slowpath) ;  /* 0x0000006000c47944 */ /* 0x000fea0003c00000 */
[----:B------:R-:W-:-:S07]  /*7360*/  MOV R0, R2 ;  /* 0x0000000200007202 */ /* 0x000fce0000000f00 */
.L_x_334:
[----:B------:R-:W-:Y:S05]  /*7370*/  BSYNC.RECONVERGENT B2 ;  /* 0x0000000000027941 */ /* 0x000fea0003800200 */
.L_x_333:
        /* <DEDUP_REMOVED lines=15> */
[----:B------:R-:W4:Y:S01]  /*7470*/  LDG.E R21, desc[UR8][R20.64+0x4] ;  /* 0x0000040814157981 */ /* 0x000f22000c1e1900 */
[----:B--2---:R-:W-:-:S04]  /*7480*/  IMAD.WIDE R4, R31, 0x4, R16 ;  /* 0x000000041f047825 */ /* 0x004fc800078e0210 */
[----:B0-----:R-:W-:Y:S02]  /*7490*/  IMAD.WIDE R6, R31, 0x4, R6 ;  /* 0x000000041f067825 */ /* 0x001fe400078e0206 */
[----:B------:R-:W3:Y:S04]  /*74a0*/  LD.E R5, desc[UR6][R4.64] ;  /* 0x0000000604057980 */ /* 0x000ee8000c101900 */
[----:B------:R-:W1:Y:S01]  /*74b0*/  LDG.E R7, desc[UR10][R6.64] ;  /* 0x0000000a06077981 */ /* 0x000e62000c1e1900 */
[----:B---3--:R-:W-:Y:S02]  /*74c0*/  FADD R0, R0, -R5 ;  /* 0x8000000500007221 */ /* 0x008fe40000000000 */
[----:B------:R-:W0:Y:S02]  /*74d0*/  LDC.64 R4, c[0x0][0x3c0] ;  /* 0x0000f000ff047b82 */ /* 0x000e240000000a00 */
[----:B----4-:R-:W-:-:S04]  /*74e0*/  FADD R0, R0, -R21 ;  /* 0x8000001500007221 */ /* 0x010fc80000000000 */
[----:B-1----:R-:W-:-:S05]  /*74f0*/  FADD R2, R0, R7 ;  /* 0x0000000700027221 */ /* 0x002fca0000000000 */
        /* <DEDUP_REMOVED lines=18> */
.L_x_336:
[----:B------:R-:W-:Y:S05]  /*7620*/  BSYNC.RECONVERGENT B2 ;  /* 0x0000000000027941 */ /* 0x000fea0003800200 */
.L_x_335:
[----:B------:R-:W-:Y:S01]  /*7630*/  R2UR UR4, R26 ;  /* 0x000000001a0472ca */ /* 0x000fe200000e0000 */
[----:B------:R-:W-:Y:S01]  /*7640*/  IMAD.WIDE R2, R11, 0x4, R24 ;  /* 0x000000040b027825 */ /* 0x000fe200078e0218 */
[----:B------:R-:W-:-:S13]  /*7650*/  R2UR UR5, R27 ;  /* 0x000000001b0572ca */ /* 0x000fda00000e0000 */
[----:B------:R-:W2:Y:S01]  /*7660*/  LD.E R5, desc[UR4][R2.64] ;  /* 0x0000000402057980 */ /* 0x000ea2000c101900 */
[----:B------:R-:W-:Y:S02]  /*7670*/  VIADD R13, R13, 0x2 ;  /* 0x000000020d0d7836 */ /* 0x000fe40000000000 */
[----:B--2---:R-:W-:-:S05]  /*7680*/  FADD R5, R5, R0 ;  /* 0x0000000005057221 */ /* 0x004fca0000000000 */
[----:B------:R1:W-:Y:S02]  /*7690*/  ST.E desc[UR4][R2.64], R5 ;  /* 0x0000000502007985 */ /* 0x0003e4000c101904 */
.L_x_332:
[----:B------:R-:W2:Y:S02]  /*76a0*/  LDCU UR4, c[0x0][0x384] ;  /* 0x00007080ff0477ac */ /* 0x000ea40008000800 */
[----:B--2---:R-:W-:-:S04]  /*76b0*/  ULOP3.LUT UR4, UR4, 0x1, URZ, 0xc0, !UPT ;  /* 0x0000000104047892 */ /* 0x004fc8000f8ec0ff */
[----:B------:R-:W-:-:S09]  /*76c0*/  UISETP.NE.U32.AND UP0, UPT, UR4, 0x1, UPT ;  /* 0x000000010400788c */ /* 0x000fd2000bf05070 */
[----:B------:R-:W-:Y:S05]  /*76d0*/  BRA.U UP0, `(.L_x_321) ;  /* 0x0000000100c87547 */ /* 0x000fea000b800000 */
[----:B------:R-:W2:Y:S01]  /*76e0*/  LDC.64 R6, c[0x0][0x3b8] ;  /* 0x0000ee00ff067b82 */ /* 0x000ea20000000a00 */
[----:B------:R-:W-:Y:S02]  /*76f0*/  R2UR UR4, R26 ;  /* 0x000000001a0472ca */ /* 0x000fe400000e0000 */
[----:B------:R-:W-:-:S05]  /*7700*/  R2UR UR5, R27 ;  /* 0x000000001b0572ca */ /* 0x000fca00000e0000 */
[----:B------:R-:W3:Y:S08]  /*7710*/  LDC.64 R10, c[0x0][0x3c8] ;  /* 0x0000f200ff0a7b82 */ /* 0x000ef00000000a00 */
[----:B01----:R-:W0:Y:S01]  /*7720*/  LDC.64 R2, c[0x0][0x3d0] ;  /* 0x0000f400ff027b82 */ /* 0x003e220000000a00 */
[----:B--2---:R-:W-:-:S05]  /*7730*/  IMAD.WIDE.U32 R6, R13, 0x4, R6 ;  /* 0x000000040d067825 */ /* 0x004fca00078e0006 */
[----:B------:R-:W2:Y:S01]  /*7740*/  LDG.E R15, desc[UR4][R6.64] ;  /* 0x00000004060f7981 */ /* 0x000ea2000c1e1900 */
[C---:B------:R-:W-:Y:S01]  /*7750*/  R2UR UR6, R26.reuse ;  /* 0x000000001a0672ca */ /* 0x040fe200000e0000 */
[----:B------:R-:W-:Y:S01]  /*7760*/  IMAD.WIDE.U32 R4, R13, 0x4, R18 ;  /* 0x000000040d047825 */ /* 0x000fe200078e0012 */
[----:B------:R-:W-:Y:S02]  /*7770*/  R2UR UR7, R27 ;  /* 0x000000001b0772ca */ /* 0x000fe400000e0000 */
[C---:B------:R-:W-:Y:S01]  /*7780*/  R2UR UR8, R26.reuse ;  /* 0x000000001a0872ca */ /* 0x040fe200000e0000 */
[----:B---3--:R-:W-:Y:S01]  /*7790*/  IMAD.WIDE.U32 R10, R13, 0x4, R10 ;  /* 0x000000040d0a7825 */ /* 0x008fe200078e000a */
[C---:B------:R-:W-:Y:S01]  /*77a0*/  R2UR UR9, R27.reuse ;  /* 0x000000001b0972ca */ /* 0x040fe200000e0000 */
[----:B------:R-:W3:Y:S01]  /*77b0*/  LD.E R0, desc[UR4][R4.64] ;  /* 0x0000000404007980 */ /* 0x000ee2000c101900 */
[----:B------:R-:W-:Y:S02]  /*77c0*/  R2UR UR10, R26 ;  /* 0x000000001a0a72ca */ /* 0x000fe400000e0000 */
[----:B------:R-:W-:-:S09]  /*77d0*/  R2UR UR11, R27 ;  /* 0x000000001b0b72ca */ /* 0x000fd200000e0000 */
[----:B------:R-:W4:Y:S01]  /*77e0*/  LDG.E R11, desc[UR8][R10.64] ;  /* 0x000000080a0b7981 */ /* 0x000f22000c1e1900 */
[----:B--2---:R-:W-:-:S04]  /*77f0*/  IMAD.WIDE R8, R15, 0x4, R16 ;  /* 0x000000040f087825 */ /* 0x004fc800078e0210 */
[----:B0-----:R-:W-:Y:S02]  /*7800*/  IMAD.WIDE R12, R15, 0x4, R2 ;  /* 0x000000040f0c7825 */ /* 0x001fe400078e0202 */
[----:B------:R-:W3:Y:S04]  /*7810*/  LD.E R9, desc[UR6][R8.64] ;  /* 0x0000000608097980 */ /* 0x000ee8000c101900 */
[----:B------:R-:W2:Y:S01]  /*7820*/  LDG.E R13, desc[UR10][R12.64] ;  /* 0x0000000a0c0d7981 */ /* 0x000ea2000c1e1900 */
[----:B---3--:R-:W-:Y:S02]  /*7830*/  FADD R0, R0, -R9 ;  /* 0x8000000900007221 */ /* 0x008fe40000000000 */
[----:B------:R-:W0:Y:S02]  /*7840*/  LDC.64 R8, c[0x0][0x3c0] ;  /* 0x0000f000ff087b82 */ /* 0x000e240000000a00 */
[----:B----4-:R-:W-:-:S04]  /*7850*/  FADD R0, R0, -R11 ;  /* 0x8000000b00007221 */ /* 0x010fc80000000000 */
        /* <DEDUP_REMOVED lines=12> */
[----:B-1----:R-:W-:-:S04]  /*7920*/  FFMA R4, -R11, R0, R2 ;  /* 0x000000000b047223 */ /* 0x002fc80000000102 */
[----:B------:R-:W-:Y:S01]  /*7930*/  FFMA R0, R3, R4, R0 ;  /* 0x0000000403007223 */ /* 0x000fe20000000000 */
[----:B--2---:R-:W-:Y:S06]  /*7940*/  @!P0 BRA `(.L_x_338) ;  /* 0x0000000000108947 */ /* 0x004fec0003800000 */
[----:B------:R-:W-:Y:S02]  /*7950*/  MOV R3, R11 ;  /* 0x0000000b00037202 */ /* 0x000fe40000000f00 */
[----:B------:R-:W-:-:S07]  /*7960*/  MOV R34, 0x7980 ;  /* 0x0000798000227802 */ /* 0x000fce0000000f00 */
[----:B------:R-:W-:Y:S05]  /*7970*/  CALL.REL.NOINC `($__internal_8_$__cuda_sm3x_div_rn_noftz_f32_slowpath) ;  /* 0x0000005c003c7944 */ /* 0x000fea0003c00000 */
[----:B------:R-:W-:-:S07]  /*7980*/  IMAD.MOV.U32 R0, RZ, RZ, R2 ;  /* 0x000000ffff007224 */ /* 0x000fce00078e0002 */
.L_x_338:
[----:B------:R-:W-:Y:S05]  /*7990*/  BSYNC.RECONVERGENT B2 ;  /* 0x0000000000027941 */ /* 0x000fea0003800200 */
.L_x_337:
[----:B------:R-:W-:Y:S01]  /*79a0*/  R2UR UR4, R26 ;  /* 0x000000001a0472ca */ /* 0x000fe200000e0000 */
[----:B------:R-:W-:Y:S01]  /*79b0*/  IMAD.WIDE R2, R7, 0x4, R24 ;  /* 0x0000000407027825 */ /* 0x000fe200078e0218 */
[----:B------:R-:W-:-:S13]  /*79c0*/  R2UR UR5, R27 ;  /* 0x000000001b0572ca */ /* 0x000fda00000e0000 */
[----:B------:R-:W2:Y:S02]  /*79d0*/  LD.E R5, desc[UR4][R2.64] ;  /* 0x0000000402057980 */ /* 0x000ea4000c101900 */
[----:B--2---:R-:W-:-:S05]  /*79e0*/  FADD R5, R5, R0 ;  /* 0x0000000005057221 */ /* 0x004fca0000000000 */
[----:B------:R2:W-:Y:S02]  /*79f0*/  ST.E desc[UR4][R2.64], R5 ;  /* 0x0000000502007985 */ /* 0x0005e4000c101904 */
.L_x_321:
[----:B------:R-:W3:Y:S01]  /*7a00*/  LDC R30, c[0x0][0x3b0] ;  /* 0x0000ec00ff1e7b82 */ /* 0x000ee20000000800 */
[----:B------:R-:W-:Y:S01]  /*7a10*/  MOV R0, 0x0 ;  /* 0x0000000000007802 */ /* 0x000fe20000000f00 */
[----:B-12---:R-:W-:Y:S01]  /*7a20*/  IMAD.MOV.U32 R5, RZ, RZ, R23 ;  /* 0x000000ffff057224 */ /* 0x006fe200078e0017 */
[----:B------:R-:W-:-:S05]  /*7a30*/  MOV R4, R22 ;  /* 0x0000001600047202 */ /* 0x000fca0000000f00 */
[----:B0-----:R0:W1:Y:S01]  /*7a40*/  LDC.64 R2, c[0x4][R0] ;  /* 0x0100000000027b82 */ /* 0x0010620000000a00 */
[----:B---3--:R-:W-:-:S04]  /*7a50*/  ISETP.GE.AND P0, PT, R30, 0x1, PT ;  /* 0x000000011e00780c */ /* 0x008fc80003f06270 */
[----:B0-----:R-:W-:-:S09]  /*7a60*/  P2R R0, PR, RZ, 0x1 ;  /* 0x00000001ff007803 */ /* 0x001fd20000000000 */
[----:B------:R-:W-:-:S07]  /*7a70*/  LEPC R20, `(.L_x_339) ;  /* 0x000000001014794e */ /* 0x000fce0000000000 */
[----:B-1----:R-:W-:Y:S05]  /*7a80*/  CALL.ABS.NOINC R2 ;  /* 0x0000000002007343 */ /* 0x002fea0003c00000 */
.L_x_339:
[----:B------:R-:W-:Y:S01]  /*7a90*/  ISETP.GE.AND P6, PT, R30, 0x1, PT ;  /* 0x000000011e00780c */ /* 0x000fe20003fc6270 */
[----:B------:R-:W-:Y:S01]  /*7aa0*/  IMAD.MOV.U32 R23, RZ, RZ, R5 ;  /* 0x000000ffff177224 */ /* 0x000fe200078e0005 */
[----:B------:R-:W-:-:S11]  /*7ab0*/  MOV R22, R4 ;  /* 0x0000000400167202 */ /* 0x000fd60000000f00 */
[----:B------:R-:W-:Y:S05]  /*7ac0*/  @!P6 BRA `(.L_x_340) ;  /* 0x000000080004e947 */ /* 0x000fea0003800000 */
[----:B------:R-:W0:Y:S01]  /*7ad0*/  LDC R6, c[0x0][0x3b0] ;  /* 0x0000ec00ff067b82 */ /* 0x000e220000000800 */
[----:B------:R-:W-:Y:S01]  /*7ae0*/  HFMA2 R5, -RZ, RZ, 0, 0 ;  /* 0x00000000ff057431 */ /* 0x000fe200000001ff */
[C---:B0-----:R-:W-:Y:S02]  /*7af0*/  ISETP.GE.U32.AND P0, PT, R6.reuse, 0x10, PT ;  /* 0x000000100600780c */ /* 0x041fe40003f06070 */
[----:B------:R-:W-:-:S04]  /*7b00*/  LOP3.LUT R8, R6, 0xf, RZ, 0xc0, !PT ;  /* 0x0000000f06087812 */ /* 0x000fc800078ec0ff */
[----:B------:R-:W-:-:S07]  /*7b10*/  ISETP.NE.AND P2, PT, R8, RZ, PT ;  /* 0x000000ff0800720c */ /* 0x000fce0003f45270 */
[----:B------:R-:W-:Y:S06]  /*7b20*/  @!P0 BRA `(.L_x_341) ;  /* 0x0000000000f48947 */ /* 0x000fec0003800000 */
[----:B------:R-:W-:Y:S01]  /*7b30*/  IADD3 R4, P0, PT, R22, 0x20, RZ ;  /* 0x0000002016047810 */ /* 0x000fe20007f1e0ff */
[----:B------:R-:W-:Y:S01]  /*7b40*/  BSSY.RECONVERGENT B0, `(.L_x_341) ;  /* 0x000003b000007945 */ /* 0x000fe20003800200 */
[----:B------:R-:W-:-:S03]  /*7b50*/  LOP3.LUT R5, R6, 0x7ffffff0, RZ, 0xc0, !PT ;  /* 0x7ffffff006057812 */ /* 0x000fc600078ec0ff */
[----:B------:R-:W-:Y:S01]  /*7b60*/  IMAD.X R7, RZ, RZ, R23, P0 ;  /* 0x000000ffff077224 */ /* 0x000fe200000e0617 */
[----:B------:R-:W-:-:S07]  /*7b70*/  IADD3 R0, PT, PT, -R5, RZ, RZ ;  /* 0x000000ff05007210 */ /* 0x000fce0007ffe1ff */
.L_x_342:
[----:B------:R-:W-:Y:S01]  /*7b80*/  VIADD R0, R0, 0x10 ;  /* 0x0000001000007836 */ /* 0x000fe20000000000 */
[C---:B------:R-:W-:Y:S01]  /*7b90*/  R2UR UR4, R26.reuse ;  /* 0x000000001a0472ca */ /* 0x040fe200000e0000 */
[----:B0-----:R-:W-:Y:S01]  /*7ba0*/  IMAD.MOV.U32 R2, RZ, RZ, R4 ;  /* 0x000000ffff027224 */ /* 0x001fe200078e0004 */
[C---:B------:R-:W-:Y:S02]  /*7bb0*/  R2UR UR5, R27.reuse ;  /* 0x000000001b0572ca */ /* 0x040fe400000e0000 */
[C---:B------:R-:W-:Y:S02]  /*7bc0*/  R2UR UR6, R26.reuse ;  /* 0x000000001a0672ca */ /* 0x040fe400000e0000 */
[C---:B------:R-:W-:Y:S02]  /*7bd0*/  R2UR UR7, R27.reuse ;  /* 0x000000001b0772ca */ /* 0x040fe400000e0000 */
[----:B------:R-:W-:Y:S02]  /*7be0*/  R2UR UR8, R26 ;  /* 0x000000001a0872ca */ /* 0x000fe400000e0000 */
[----:B------:R-:W-:-:S02]  /*7bf0*/  R2UR UR9, R27 ;  /* 0x000000001b0972ca */ /* 0x000fc400000e0000 */
[C---:B------:R-:W-:Y:S02]  /*7c00*/  R2UR UR10, R26.reuse ;  /* 0x000000001a0a72ca */ /* 0x040fe400000e0000 */
        /* <DEDUP_REMOVED lines=25> */
[----:B------:R-:W-:Y:S02]  /*7da0*/  ISETP.NE.AND P0, PT, R0, RZ, PT ;  /* 0x000000ff0000720c */ /* 0x000fe40003f05270 */
[----:B------:R-:W-:Y:S02]  /*7db0*/  MOV R3, R7 ;  /* 0x0000000700037202 */ /* 0x000fe40000000f00 */
[----:B------:R-:W-:-:S03]  /*7dc0*/  IADD3 R4, P1, PT, R2, 0x40, RZ ;  /* 0x0000004002047810 */ /* 0x000fc60007f3e0ff */
[----:B------:R0:W-:Y:S01]  /*7dd0*/  ST.E desc[UR4][R2.64+-0x20], RZ ;  /* 0xffffe0ff02007985 */ /* 0x0001e2000c101904 */
[----:B------:R-:W-:-:S03]  /*7de0*/  IADD3.X R7, PT, PT, RZ, R3, RZ, P1, !PT ;  /* 0x00000003ff077210 */ /* 0x000fc60000ffe4ff */
[----:B------:R0:W-:Y:S04]  /*7df0*/  ST.E desc[UR6][R2.64+-0x1c], RZ ;  /* 0xffffe4ff02007985 */ /* 0x0001e8000c101906 */
        /* <DEDUP_REMOVED lines=13> */
[----:B------:R0:W-:Y:S01]  /*7ed0*/  ST.E desc[UR34][R2.64+0x1c], RZ ;  /* 0x00001cff02007985 */ /* 0x0001e2000c101922 */
[----:B------:R-:W-:Y:S05]  /*7ee0*/  @P0 BRA `(.L_x_342) ;  /* 0xfffffffc00240947 */ /* 0x000fea000383ffff */
[----:B------:R-:W-:Y:S05]  /*7ef0*/  BSYNC.RECONVERGENT B0 ;  /* 0x0000000000007941 */ /* 0x000fea0003800200 */
.L_x_341:
        /* <DEDUP_REMOVED lines=8> */
[----:B------:R-:W-:Y:S02]  /*7f80*/  R2UR UR5, R27 ;  /* 0x000000001b0572ca */ /* 0x000fe400000e0000 */
[C---:B------:R-:W-:Y:S01]  /*7f90*/  R2UR UR6, R26.reuse ;  /* 0x000000001a0672ca */ /* 0x040fe200000e0000 */
[----:B------:R-:W-:Y:S01]  /*7fa0*/  VIADD R5, R5, 0x8 ;  /* 0x0000000805057836 */ /* 0x000fe20000000000 */
        /* <DEDUP_REMOVED lines=17> */
[----:B------:R1:W-:Y:S04]  /*80c0*/  ST.E desc[UR12][R2.64+0x10], RZ ;  /* 0x000010ff02007985 */ /* 0x0003e8000c10190c */
[----:B------:R1:W-:Y:S04]  /*80d0*/  ST.E desc[UR14][R2.64+0x14], RZ ;  /* 0x000014ff02007985 */ /* 0x0003e8000c10190e */
[----:B------:R1:W-:Y:S04]  /*80e0*/  ST.E desc[UR16][R2.64+0x18], RZ ;  /* 0x000018ff02007985 */ /* 0x0003e8000c101910 */
[----:B------:R1:W-:Y:S02]  /*80f0*/  ST.E desc[UR18][R2.64+0x1c], RZ ;  /* 0x00001cff02007985 */ /* 0x0003e4000c101912 */
.L_x_344:
[----:B------:R-:W-:Y:S05]  /*8100*/  @!P1 BRA `(.L_x_343) ;  /* 0x0000000000709947 */ /* 0x000fea0003800000 */
[----:B------:R-:W-:Y:S02]  /*8110*/  ISETP.GE.U32.AND P0, PT, R0, 0x4, PT ;  /* 0x000000040000780c */ /* 0x000fe40003f06070 */
[----:B------:R-:W-:-:S04]  /*8120*/  LOP3.LUT R0, R6, 0x3, RZ, 0xc0, !PT ;  /* 0x0000000306007812 */ /* 0x000fc800078ec0ff */
[----:B------:R-:W-:-:S07]  /*8130*/  ISETP.NE.AND P1, PT, R0, RZ, PT ;  /* 0x000000ff0000720c */ /* 0x000fce0003f25270 */
[C---:B------:R-:W-:Y:S01]  /*8140*/  @P0 R2UR UR4, R26.reuse ;  /* 0x000000001a0402ca */ /* 0x040fe200000e0000 */
[----:B01----:R-:W-:Y:S01]  /*8150*/  @P0 IMAD.WIDE.U32 R2, R5, 0x4, R22 ;  /* 0x0000000405020825 */ /* 0x003fe200078e0016 */
[C---:B------:R-:W-:Y:S02]  /*8160*/  @P0 R2UR UR5, R27.reuse ;  /* 0x000000001b0502ca */ /* 0x040fe400000e0000 */
[C---:B------:R-:W-:Y:S02]  /*8170*/  @P0 R2UR UR6, R26.reuse ;  /* 0x000000001a0602ca */ /* 0x040fe400000e0000 */
[C---:B------:R-:W-:Y:S02]  /*8180*/  @P0 R2UR UR7, R27.reuse ;  /* 0x000000001b0702ca */ /* 0x040fe400000e0000 */
[----:B------:R-:W-:Y:S02]  /*8190*/  @P0 R2UR UR8, R26 ;  /* 0x000000001a0802ca */ /* 0x000fe400000e0000 */
[----:B------:R-:W-:-:S02]  /*81a0*/  @P0 R2UR UR9, R27 ;  /* 0x000000001b0902ca */ /* 0x000fc400000e0000 */
[----:B------:R-:W-:Y:S02]  /*81b0*/  @P0 R2UR UR10, R26 ;  /* 0x000000001a0a02ca */ /* 0x000fe400000e0000 */
[----:B------:R-:W-:Y:S01]  /*81c0*/  @P0 R2UR UR11, R27 ;  /* 0x000000001b0b02ca */ /* 0x000fe200000e0000 */
[----:B------:R2:W-:Y:S01]  /*81d0*/  @P0 ST.E desc[UR4][R2.64], RZ ;  /* 0x000000ff02000985 */ /* 0x0005e2000c101904 */
[----:B------:R-:W-:-:S03]  /*81e0*/  @P0 IADD3 R5, PT, PT, R5, 0x4, RZ ;  /* 0x0000000405050810 */ /* 0x000fc60007ffe0ff */
[----:B------:R2:W-:Y:S04]  /*81f0*/  @P0 ST.E desc[UR6][R2.64+0x4], RZ ;  /* 0x000004ff02000985 */ /* 0x0005e8000c101906 */
[----:B------:R2:W-:Y:S04]  /*8200*/  @P0 ST.E desc[UR8][R2.64+0x8], RZ ;  /* 0x000008ff02000985 */ /* 0x0005e8000c101908 */
[----:B------:R2:W-:Y:S01]  /*8210*/  @P0 ST.E desc[UR10][R2.64+0xc], RZ ;  /* 0x00000cff02000985 */ /* 0x0005e2000c10190a */
[----:B------:R-:W-:Y:S05]  /*8220*/  @!P1 BRA `(.L_x_343) ;  /* 0x0000000000289947 */ /* 0x000fea0003800000 */
[----:B--2---:R-:W-:-:S04]  /*8230*/  IMAD.WIDE.U32 R2, R5, 0x4, R22 ;  /* 0x0000000405027825 */ /* 0x004fc800078e0016 */
[----:B------:R-:W-:-:S07]  /*8240*/  IMAD.MOV R0, RZ, RZ, -R0 ;  /* 0x000000ffff007224 */ /* 0x000fce00078e0a00 */
.L_x_345:
[----:B------:R-:W-:Y:S02]  /*8250*/  R2UR UR4, R26 ;  /* 0x000000001a0472ca */ /* 0x000fe400000e0000 */
[----:B------:R-:W-:Y:S02]  /*8260*/  R2UR UR5, R27 ;  /* 0x000000001b0572ca */ /* 0x000fe400000e0000 */
[----:B------:R-:W-:-:S04]  /*8270*/  IADD3 R0, PT, PT, R0, 0x1, RZ ;  /* 0x0000000100007810 */ /* 0x000fc80007ffe0ff */
[----:B------:R-:W-:-:S07]  /*8280*/  ISETP.NE.AND P0, PT, R0, RZ, PT ;  /* 0x000000ff0000720c */ /* 0x000fce0003f05270 */
[----:B------:R0:W-:Y:S02]  /*8290*/  ST.E desc[UR4][R2.64], RZ ;  /* 0x000000ff02007985 */ /* 0x0001e4000c101904 */
[----:B0-----:R-:W-:-:S05]  /*82a0*/  IADD3 R2, P1, PT, R2, 0x4, RZ ;  /* 0x0000000402027810 */ /* 0x001fca0007f3e0ff */
[----:B------:R-:W-:Y:S01]  /*82b0*/  IMAD.X R3, RZ, RZ, R3, P1 ;  /* 0x000000ffff037224 */ /* 0x000fe200008e0603 */
[----:B------:R-:W-:Y:S07]  /*82c0*/  @P0 BRA `(.L_x_345) ;  /* 0xfffffffc00e00947 */ /* 0x000fee000383ffff */
.L_x_343:
[----:B------:R-:W-:Y:S05]  /*82d0*/  BSYNC.RECONVERGENT B0 ;  /* 0x0000000000007941 */ /* 0x000fea0003800200 */
.L_x_340:
[----:B------:R-:W3:Y:S02]  /*82e0*/  LDCU UR4, c[0x0][0x384] ;  /* 0x00007080ff0477ac */ /* 0x000ee40008000800 */
[----:B---3--:R-:W-:-:S09]  /*82f0*/  UISETP.GE.AND UP0, UPT, UR4, 0x1, UPT ;  /* 0x000000010400788c */ /* 0x008fd2000bf06270 */
[----:B------:R-:W-:Y:S05]  /*8300*/  BRA.U !UP0, `(.L_x_346) ;  /* 0x0000001908007547 */ /* 0x000fea000b800000 */
[----:B------:R-:W3:Y:S01]  /*8310*/  LDCU UR4, c[0x0][0x380] ;  /* 0x00007000ff0477ac */ /* 0x000ee20008000800 */
[----:B012---:R-:W-:Y:S01]  /*8320*/  HFMA2 R2, -RZ, RZ, 0, 5.9604644775390625e-08 ;  /* 0x00000001ff027431 */ /* 0x007fe200000001ff */
[----:B---3--:R-:W0:Y:S08]  /*8330*/  I2F.F64 R4, UR4 ;  /* 0x0000000400047d12 */ /* 0x008e300008201c00 */
[----:B0-----:R-:W0:Y:S02]  /*8340*/  MUFU.RCP64H R3, R5 ;  /* 0x0000000500037308 */ /* 0x001e240000001800 */
[----:B0-----:R-:W-:-:S08]  /*8350*/  DFMA R6, -R4, R2, 1 ;  /* 0x3ff000000406742b */ /* 0x001fd00000000102 */
[----:B------:R-:W-:-:S08]  /*8360*/  DFMA R6, R6, R6, R6 ;  /* 0x000000060606722b */ /* 0x000fd00000000006 */
[----:B------:R-:W-:-:S08]  /*8370*/  DFMA R6, R2, R6, R2 ;  /* 0x000000060206722b */ /* 0x000fd00000000002 */
[----:B------:R-:W-:-:S08]  /*8380*/  DFMA R2, -R4, R6, 1 ;  /* 0x3ff000000402742b */ /* 0x000fd00000000106 */
[----:B------:R-:W-:-:S08]  /*8390*/  DFMA R2, R6, R2, R6 ;  /* 0x000000020602722b */ /* 0x000fd00000000006 */
[----:B------:R-:W-:-:S08]  /*83a0*/  DMUL R6, R2, -2 ;  /* 0xc000000002067828 */ /* 0x000fd00000000000 */
[----:B------:R-:W-:-:S08]  /*83b0*/  DFMA R8, -R4, R6, -2 ;  /* 0xc00000000408742b */ /* 0x000fd00000000106 */
[----:B------:R-:W-:-:S10]  /*83c0*/  DFMA R2, R2, R8, R6 ;  /* 0x000000080202722b */ /* 0x000fd40000000006 */
[----:B------:R-:W-:-:S05]  /*83d0*/  FFMA R0, RZ, R5, R3 ;  /* 0x00000005ff007223 */ /* 0x000fca0000000003 */
[----:B------:R-:W-:-:S13]  /*83e0*/  FSETP.GT.AND P0, PT, |R0|, 1.469367938527859385e-39, PT ;  /* 0x001000000000780b */ /* 0x000fda0003f04200 */
[----:B------:R-:W-:Y:S05]  /*83f0*/  @P0 BRA `(.L_x_347) ;  /* 0x0000000000200947 */ /* 0x000fea0003800000 */
[----:B------:R-:W-:Y:S01]  /*8400*/  IMAD.MOV.U32 R30, RZ, RZ, R4 ;  /* 0x000000ffff1e7224 */ /* 0x000fe200078e0004 */
[----:B------:R-:W-:Y:S01]  /*8410*/  MOV R31, R5 ;  /* 0x00000005001f7202 */ /* 0x000fe20000000f00 */
[----:B------:R-:W-:Y:S01]  /*8420*/  IMAD.MOV.U32 R20, RZ, RZ, RZ ;  /* 0x000000ffff147224 */ /* 0x000fe200078e00ff */
[----:B------:R-:W-:Y:S02]  /*8430*/  MOV R21, 0xc0000000 ;  /* 0xc000000000157802 */ /* 0x000fe40000000f00 */
[----:B------:R-:W-:-:S07]  /*8440*/  MOV R40, 0x8460 ;  /* 0x0000846000287802 */ /* 0x000fce0000000f00 */
[----:B------:R-:W-:Y:S05]  /*8450*/  CALL.REL.NOINC `($__internal_6_$__cuda_sm20_div_rn_f64_full) ;  /* 0x0000004800a87944 */ /* 0x000fea0003c00000 */
[----:B------:R-:W-:Y:S01]  /*8460*/  IMAD.MOV.U32 R2, RZ, RZ, R14 ;  /* 0x000000ffff027224 */ /* 0x000fe200078e000e */
[----:B------:R-:W-:-:S07]  /*8470*/  MOV R3, R15 ;  /* 0x0000000f00037202 */ /* 0x000fce0000000f00 */
.L_x_347:
[----:B------:R-:W0:Y:S01]  /*8480*/  LDC R0, c[0x0][0x384] ;  /* 0x0000e100ff007b82 */ /* 0x000e220000000800 */
[----:B------:R-:W-:Y:S01]  /*8490*/  MOV R7, RZ ;  /* 0x000000ff00077202 */ /* 0x000fe20000000f00 */
[C---:B0-----:R-:W-:Y:S01]  /*84a0*/  VIADD R4, R0.reuse, 0xffffffff ;  /* 0xffffffff00047836 */ /* 0x041fe20000000000 */
[----:B------:R-:W-:-:S04]  /*84b0*/  LOP3.LUT R33, R0, 0x3, RZ, 0xc0, !PT ;  /* 0x0000000300217812 */ /* 0x000fc800078ec0ff */
[----:B------:R-:W-:Y:S01]  /*84c0*/  ISETP.GE.U32.AND P0, PT, R4, 0x3, PT ;  /* 0x000000030400780c */ /* 0x000fe20003f06070 */
[----:B------:R-:W-:-:S12]  /*84d0*/  DADD R4, R2, 1 ;  /* 0x3ff0000002047429 */ /* 0x000fd80000000000 */
[----:B------:R-:W-:Y:S05]  /*84e0*/  @!P0 BRA `(.L_x_348) ;  /* 0x0000000c00088947 */ /* 0x000fea0003800000 */
[----:B------:R-:W0:Y:S01]  /*84f0*/  LDCU.64 UR4, c[0x0][0x3b8] ;  /* 0x00007700ff0477ac */ /* 0x000e220008000a00 */
[----:B------:R-:W-:Y:S01]  /*8500*/  IADD3 R20, P0, PT, R18, 0x8, RZ ;  /* 0x0000000812147810 */ /* 0x000fe20007f1e0ff */
[----:B------:R-:W-:Y:S01]  /*8510*/  BSSY.RECONVERGENT B0, `(.L_x_348) ;  /* 0x00000bf000007945 */ /* 0x000fe20003800200 */
[----:B------:R-:W-:-:S03]  /*8520*/  LOP3.LUT R7, R0, 0x7ffffffc, RZ, 0xc0, !PT ;  /* 0x7ffffffc00077812 */ /* 0x000fc600078ec0ff */
[----:B------:R-:W-:Y:S01]  /*8530*/  IMAD.X R21, RZ, RZ, R19, P0 ;  /* 0x000000ffff157224 */ /* 0x000fe200000e0613 */
[----:B------:R-:W-:Y:S01]  /*8540*/  IADD3 R0, PT, PT, -R7, RZ, RZ ;  /* 0x000000ff07007210 */ /* 0x000fe20007ffe1ff */
[----:B0-----:R-:W-:-:S04]  /*8550*/  UIADD3 UR4, UP0, UPT, UR4, 0x8, URZ ;  /* 0x0000000804047890 */ /* 0x001fc8000ff1e0ff */
[----:B------:R-:W-:Y:S02]  /*8560*/  UIADD3.X UR5, UPT, UPT, URZ, UR5, URZ, UP0, !UPT ;  /* 0x00000005ff057290 */ /* 0x000fe400087fe4ff */
[----:B------:R-:W-:-:S04]  /*8570*/  IMAD.U32 R8, RZ, RZ, UR4 ;  /* 0x00000004ff087e24 */ /* 0x000fc8000f8e00ff */
[----:B------:R-:W-:-:S07]  /*8580*/  MOV R9, UR5 ;  /* 0x0000000500097c02 */ /* 0x000fce0008000f00 */
.L_x_357:
[----:B------:R-:W-:Y:S01]  /*8590*/  R2UR UR4, R26 ;  /* 0x000000001a0472ca */ /* 0x000fe200000e0000 */
[----:B0-----:R-:W0:Y:S01]  /*85a0*/  LDC.64 R10, c[0x0][0x3c0] ;  /* 0x0000f000ff0a7b82 */ /* 0x001e220000000a00 */
[----:B------:R-:W-:-:S13]  /*85b0*/  R2UR UR5, R27 ;  /* 0x000000001b0572ca */ /* 0x000fda00000e0000 */
[----:B------:R-:W0:Y:S01]  /*85c0*/  LDG.E R35, desc[UR4][R8.64+-0x8] ;  /* 0xfffff80408237981 */ /* 0x000e22000c1e1900 */
[----:B------:R-:W-:Y:S02]  /*85d0*/  R2UR UR6, R26 ;  /* 0x000000001a0672ca */ /* 0x000fe400000e0000 */
[----:B------:R-:W-:Y:S01]  /*85e0*/  R2UR UR7, R27 ;  /* 0x000000001b0772ca */ /* 0x000fe200000e0000 */
[----:B0-----:R-:W-:-:S05]  /*85f0*/  IMAD.WIDE R10, R35, 0x4, R10 ;  /* 0x00000004230a7825 */ /* 0x001fca00078e020a */
[----:B------:R0:W2:Y:S01]  /*8600*/  LDG.E R12, desc[UR4][R10.64] ;  /* 0x000000040a0c7981 */ /* 0x0000a2000c1e1900 */
[----:B------:R-:W-:-:S06]  /*8610*/  IMAD.WIDE R2, R35, 0x4, R24 ;  /* 0x0000000423027825 */ /* 0x000fcc00078e0218 */
[----:B------:R-:W3:Y:S01]  /*8620*/  LD.E R3, desc[UR6][R2.64] ;  /* 0x0000000602037980 */ /* 0x000ee2000c101900 */
[----:B0-----:R-:W-:Y:S01]  /*8630*/  IMAD.MOV.U32 R10, RZ, RZ, R20 ;  /* 0x000000ffff0a7224 */ /* 0x001fe200078e0014 */
[----:B------:R-:W-:-:S05]  /*8640*/  MOV R11, R21 ;  /* 0x00000015000b7202 */ /* 0x000fca0000000f00 */
[----:B------:R-:W3:Y:S01]  /*8650*/  LD.E R6, desc[UR4][R10.64+-0x8] ;  /* 0xfffff8040a067980 */ /* 0x000ee2000c101900 */
[----:B------:R-:W-:Y:S01]  /*8660*/  BSSY.RECONVERGENT B1, `(.L_x_349) ;  /* 0x0000019000017945 */ /* 0x000fe20003800200 */
[----:B--2---:R-:W-:-:S04]  /*8670*/  VIADD R32, R12, 0xffffffff ;  /* 0xffffffff0c207836 */ /* 0x004fc80000000000 */
[----:B------:R-:W0:Y:S02]  /*8680*/  I2F.F64 R12, R32 ;  /* 0x00000020000c7312 */ /* 0x000e240000201c00 */
[----:B0-----:R-:W-:-:S06]  /*8690*/  DMUL R30, R4, R12 ;  /* 0x0000000c041e7228 */ /* 0x001fcc0000000000 */
[----:B------:R-:W0:Y:S01]  /*86a0*/  MUFU.RCP64H R13, R31 ;  /* 0x0000001f000d7308 */ /* 0x000e220000001800 */
[----:B------:R-:W-:Y:S01]  /*86b0*/  MOV R12, 0x1 ;  /* 0x00000001000c7802 */ /* 0x000fe20000000f00 */
[----:B---3--:R-:W-:-:S05]  /*86c0*/  FADD R6, R6, -R3 ;  /* 0x8000000306067221 */ /* 0x008fca0000000000 */
[----:B0-----:R-:W-:-:S08]  /*86d0*/  DFMA R14, -R30, R12, 1 ;  /* 0x3ff000001e0e742b */ /* 0x001fd0000000010c */
[----:B------:R-:W-:Y:S01]  /*86e0*/  DFMA R14, R14, R14, R14 ;  /* 0x0000000e0e0e722b */ /* 0x000fe2000000000e */
[----:B------:R-:W-:-:S07]  /*86f0*/  FMUL R20, R6, R6 ;  /* 0x0000000606147220 */ /* 0x000fce0000400000 */
[----:B------:R-:W-:Y:S01]  /*8700*/  DFMA R14, R12, R14, R12 ;  /* 0x0000000e0c0e722b */ /* 0x000fe2000000000c */
[----:B------:R-:W0:Y:S07]  /*8710*/  F2F.F64.F32 R20, R20 ;  /* 0x0000001400147310 */ /* 0x000e2e0000201800 */
[----:B------:R-:W-:-:S08]  /*8720*/  DFMA R2, -R30, R14, 1 ;  /* 0x3ff000001e02742b */ /* 0x000fd0000000010e */
[----:B------:R-:W-:-:S08]  /*8730*/  DFMA R2, R14, R2, R14 ;  /* 0x000000020e02722b */ /* 0x000fd0000000000e */
[----:B0-----:R-:W-:-:S08]  /*8740*/  DMUL R12, R20, R2 ;  /* 0x00000002140c7228 */ /* 0x001fd00000000000 */
[----:B------:R-:W-:-:S08]  /*8750*/  DFMA R14, -R30, R12, R20 ;  /* 0x0000000c1e0e722b */ /* 0x000fd00000000114 */
[----:B------:R-:W-:Y:S01]  /*8760*/  DFMA R2, R2, R14, R12 ;  /* 0x0000000e0202722b */ /* 0x000fe2000000000c */
[----:B------:R-:W-:-:S09]  /*8770*/  FSETP.GEU.AND P1, PT, |R21|, 6.5827683646048100446e-37, PT ;  /* 0x036000001500780b */ /* 0x000fd20003f2e200 */
[----:B------:R-:W-:-:S05]  /*8780*/  FFMA R6, RZ, R31, R3 ;  /* 0x0000001fff067223 */ /* 0x000fca0000000003 */
[----:B------:R-:W-:-:S13]  /*8790*/  FSETP.GT.AND P0, PT, |R6|, 1.469367938527859385e-39, PT ;  /* 0x001000000600780b */ /* 0x000fda0003f04200 */
[----:B------:R-:W-:Y:S05]  /*87a0*/  @P0 BRA P1, `(.L_x_350) ;  /* 0x0000000000100947 */ /* 0x000fea0000800000 */
[----:B------:R-:W-:-:S07]  /*87b0*/  MOV R40, 0x87d0 ;  /* 0x000087d000287802 */ /* 0x000fce0000000f00 */
[----:B------:R-:W-:Y:S05]  /*87c0*/  CALL.REL.NOINC `($__internal_6_$__cuda_sm20_div_rn_f64_full) ;  /* 0x0000004400cc7944 */ /* 0x000fea0003c00000 */
[----:B------:R-:W-:Y:S01]  /*87d0*/  IMAD.MOV.U32 R2, RZ, RZ, R14 ;  /* 0x000000ffff027224 */ /* 0x000fe200078e000e */
[----:B------:R-:W-:-:S07]  /*87e0*/  MOV R3, R15 ;  /* 0x0000000f00037202 */ /* 0x000fce0000000f00 */
.L_x_350:
[----:B------:R-:W-:Y:S05]  /*87f0*/  BSYNC.RECONVERGENT B1 ;  /* 0x0000000000017941 */ /* 0x000fea0003800200 */
.L_x_349:
[----:B------:R-:W-:Y:S01]  /*8800*/  R2UR UR4, R26 ;  /* 0x000000001a0472ca */ /* 0x000fe200000e0000 */
[----:B------:R-:W-:Y:S01]  /*8810*/  IMAD.WIDE R12, R35, 0x4, R22 ;  /* 0x00000004230c7825 */ /* 0x000fe200078e0216 */
[----:B------:R-:W-:Y:S01]  /*8820*/  R2UR UR5, R27 ;  /* 0x000000001b0572ca */ /* 0x000fe200000e0000 */
[----:B------:R-:W0:-:S12]  /*8830*/  LDC.64 R20, c[0x0][0x3c0] ;  /* 0x0000f000ff147b82 */ /* 0x000e180000000a00 */
[----:B------:R-:W2:Y:S01]  /*8840*/  LD.E R6, desc[UR4][R12.64] ;  /* 0x000000040c067980 */ /* 0x000ea2000c101900 */
[----:B------:R-:W-:Y:S02]  /*8850*/  R2UR UR6, R26 ;  /* 0x000000001a0672ca */ /* 0x000fe400000e0000 */
[----:B------:R-:W-:Y:S01]  /*8860*/  R2UR UR7, R27 ;  /* 0x000000001b0772ca */ /* 0x000fe200000e0000 */
[----:B--2---:R-:W1:Y:S02]  /*8870*/  F2F.F64.F32 R14, R6 ;  /* 0x00000006000e7310 */ /* 0x004e640000201800 */
[----:B-1----:R-:W-:-:S10]  /*8880*/  DADD R14, R14, R2 ;  /* 0x000000000e0e7229 */ /* 0x002fd40000000002 */
[----:B------:R-:W1:Y:S02]  /*8890*/  F2F.F32.F64 R15, R14 ;  /* 0x0000000e000f7310 */ /* 0x000e640000301000 */
[----:B-1----:R1:W-:Y:S04]  /*88a0*/  ST.E desc[UR4][R12.64], R15 ;  /* 0x0000000f0c007985 */ /* 0x0023e8000c101904 */
[----:B------:R-:W0:Y:S04]  /*88b0*/  LDG.E R35, desc[UR6][R8.64+-0x4] ;  /* 0xfffffc0608237981 */ /* 0x000e28000c1e1900 */
[----:B------:R-:W2:Y:S01]  /*88c0*/  LD.E R6, desc[UR4][R10.64+-0x4] ;  /* 0xfffffc040a067980 */ /* 0x000ea2000c101900 */
[----:B0-----:R-:W-:-:S06]  /*88d0*/  IMAD.WIDE R20, R35, 0x4, R20 ;  /* 0x0000000423147825 */ /* 0x001fcc00078e0214 */
[----:B------:R-:W3:Y:S01]  /*88e0*/  LDG.E R20, desc[UR4][R20.64] ;  /* 0x0000000414147981 */ /* 0x000ee2000c1e1900 */
[----:B------:R-:W-:-:S06]  /*88f0*/  IMAD.WIDE R2, R35, 0x4, R24 ;  /* 0x0000000423027825 */ /* 0x000fcc00078e0218 */
[----:B------:R-:W2:Y:S01]  /*8900*/  LD.E R3, desc[UR6][R2.64] ;  /* 0x0000000602037980 */ /* 0x000ea2000c101900 */
[----:B------:R-:W-:Y:S01]  /*8910*/  BSSY.RECONVERGENT B1, `(.L_x_351) ;  /* 0x0000019000017945 */ /* 0x000fe20003800200 */
[----:B---3--:R-:W-:-:S04]  /*8920*/  VIADD R32, R20, 0xffffffff ;  /* 0xffffffff14207836 */ /* 0x008fc80000000000 */
[----:B-1----:R-:W0:Y:S02]  /*8930*/  I2F.F64 R12, R32 ;  /* 0x00000020000c7312 */ /* 0x002e240000201c00 */
[----:B0-----:R-:W-:-:S06]  /*8940*/  DMUL R30, R4, R12 ;  /* 0x0000000c041e7228 */ /* 0x001fcc0000000000 */
[----:B------:R-:W0:Y:S01]  /*8950*/  MUFU.RCP64H R13, R31 ;  /* 0x0000001f000d7308 */ /* 0x000e220000001800 */
[----:B------:R-:W-:Y:S01]  /*8960*/  MOV R12, 0x1 ;  /* 0x00000001000c7802 */ /* 0x000fe20000000f00 */
[----:B--2---:R-:W-:-:S05]  /*8970*/  FADD R6, R6, -R3 ;  /* 0x8000000306067221 */ /* 0x004fca0000000000 */
        /* <DEDUP_REMOVED lines=18> */
.L_x_352:
[----:B------:R-:W-:Y:S05]  /*8aa0*/  BSYNC.RECONVERGENT B1 ;  /* 0x0000000000017941 */ /* 0x000fea0003800200 */
.L_x_351:
        /* <DEDUP_REMOVED lines=42> */
.L_x_354:
[----:B------:R-:W-:Y:S05]  /*8d50*/  BSYNC.RECONVERGENT B1 ;  /* 0x0000000000017941 */ /* 0x000fea0003800200 */
.L_x_353:
        /* <DEDUP_REMOVED lines=42> */
.L_x_356:
[----:B------:R-:W-:Y:S05]  /*9000*/  BSYNC.RECONVERGENT B1 ;  /* 0x0000000000017941 */ /* 0x000fea0003800200 */
.L_x_355:
        /* <DEDUP_REMOVED lines=9> */
[----:B------:R-:W-:Y:S01]  /*90a0*/  IADD3.X R21, PT, PT, RZ, R11, RZ, P1, !PT ;  /* 0x0000000bff157210 */ /* 0x000fe20000ffe4ff */
[----:B--2---:R-:W0:Y:S02]  /*90b0*/  F2F.F64.F32 R14, R6 ;  /* 0x00000006000e7310 */ /* 0x004e240000201800 */
[----:B0-----:R-:W-:-:S10]  /*90c0*/  DADD R14, R14, R2 ;  /* 0x000000000e0e7229 */ /* 0x001fd40000000002 */
[----:B------:R-:W0:Y:S02]  /*90d0*/  F2F.F32.F64 R15, R14 ;  /* 0x0000000e000f7310 */ /* 0x000e240000301000 */
[----:B0-----:R0:W-:Y:S01]  /*90e0*/  ST.E desc[UR4][R12.64], R15 ;  /* 0x0000000f0c007985 */ /* 0x0011e2000c101904 */
[----:B------:R-:W-:Y:S05]  /*90f0*/  @P0 BRA `(.L_x_357) ;  /* 0xfffffff400240947 */ /* 0x000fea000383ffff */
[----:B------:R-:W-:Y:S05]  /*9100*/  BSYNC.RECONVERGENT B0 ;  /* 0x0000000000007941 */ /* 0x000fea0003800200 */
.L_x_348:
[----:B------:R-:W-:-:S13]  /*9110*/  ISETP.NE.AND P0, PT, R33, RZ, PT ;  /* 0x000000ff2100720c */ /* 0x000fda0003f05270 */
[----:B------:R-:W-:Y:S05]  /*9120*/  @!P0 BRA `(.L_x_346) ;  /* 0x0000000800788947 */ /* 0x000fea0003800000 */
[----:B------:R-:W-:-:S13]  /*9130*/  ISETP.NE.AND P0, PT, R33, 0x1, PT ;  /* 0x000000012100780c */ /* 0x000fda0003f05270 */
[----:B------:R-:W-:Y:S05]  /*9140*/  @!P0 BRA `(.L_x_358) ;  /* 0x0000000400908947 */ /* 0x000fea0003800000 */
[----:B------:R-:W1:Y:S01]  /*9150*/  LDC.64 R34, c[0x0][0x3b8] ;  /* 0x0000ee00ff227b82 */ /* 0x000e620000000a00 */
[----:B------:R-:W-:Y:S02]  /*9160*/  R2UR UR4, R26 ;  /* 0x000000001a0472ca */ /* 0x000fe400000e0000 */
[----:B------:R-:W-:-:S05]  /*9170*/  R2UR UR5, R27 ;  /* 0x000000001b0572ca */ /* 0x000fca00000e0000 */
[----:B------:R-:W2:Y:S01]  /*9180*/  LDC.64 R8, c[0x0][0x3c0] ;  /* 0x0000f000ff087b82 */ /* 0x000ea20000000a00 */
[----:B-1----:R-:W-:-:S07]  /*9190*/  IMAD.WIDE.U32 R34, R7, 0x4, R34 ;  /* 0x0000000407227825 */ /* 0x002fce00078e0022 */
[----:B------:R-:W2:Y:S01]  /*91a0*/  LDG.E R43, desc[UR4][R34.64] ;  /* 0x00000004222b7981 */ /* 0x000ea2000c1e1900 */
[----:B------:R-:W-:Y:S02]  /*91b0*/  R2UR UR6, R26 ;  /* 0x000000001a0672ca */ /* 0x000fe400000e0000 */
[----:B------:R-:W-:Y:S01]  /*91c0*/  R2UR UR7, R27 ;  /* 0x000000001b0772ca */ /* 0x000fe200000e0000 */
[----:B------:R-:W-:-:S05]  /*91d0*/  IMAD.WIDE.U32 R32, R7, 0x4, R18 ;  /* 0x0000000407207825 */ /* 0x000fca00078e0012 */
[----:B------:R-:W3:Y:S01]  /*91e0*/  LD.E R0, desc[UR4][R32.64] ;  /* 0x0000000420007980 */ /* 0x000ee2000c101900 */
[----:B--2---:R-:W-:-:S06]  /*91f0*/  IMAD.WIDE R8, R43, 0x4, R8 ;  /* 0x000000042b087825 */ /* 0x004fcc00078e0208 */
[----:B------:R-:W2:Y:S01]  /*9200*/  LDG.E R8, desc[UR4][R8.64] ;  /* 0x0000000408087981 */ /* 0x000ea2000c1e1900 */
[----:B------:R-:W-:-:S06]  /*9210*/  IMAD.WIDE R2, R43, 0x4, R24 ;  /* 0x000000042b027825 */ /* 0x000fcc00078e0218 */
[----:B------:R-:W3:Y:S01]  /*9220*/  LD.E R3, desc[UR6][R2.64] ;  /* 0x0000000602037980 */ /* 0x000ee2000c101900 */
[----:B------:R-:W-:Y:S01]  /*9230*/  BSSY.RECONVERGENT B0, `(.L_x_359) ;  /* 0x000001d000007945 */ /* 0x000fe20003800200 */
[----:B--2---:R-:W-:-:S04]  /*9240*/  IADD3 R6, PT, PT, R8, -0x1, RZ ;  /* 0xffffffff08067810 */ /* 0x004fc80007ffe0ff */
[----:B------:R-:W0:Y:S02]  /*9250*/  I2F.F64 R10, R6 ;  /* 0x00000006000a7312 */ /* 0x000e240000201c00 */
[----:B0-----:R-:W-:-:S06]  /*9260*/  DMUL R14, R4, R10 ;  /* 0x0000000a040e7228 */ /* 0x001fcc0000000000 */
[----:B------:R-:W0:Y:S01]  /*9270*/  MUFU.RCP64H R11, R15 ;  /* 0x0000000f000b7308 */ /* 0x000e220000001800 */
[----:B------:R-:W-:Y:S02]  /*9280*/  IMAD.MOV.U32 R10, RZ, RZ, 0x1 ;  /* 0x00000001ff0a7424 */ /* 0x000fe400078e00ff */
[----:B---3--:R-:W-:-:S04]  /*9290*/  FADD R0, R0, -R3 ;  /* 0x8000000300007221 */ /* 0x008fc80000000000 */
        /* <DEDUP_REMOVED lines=14> */
[----:B------:R-:W-:Y:S01]  /*9380*/  MOV R20, R12 ;  /* 0x0000000c00147202 */ /* 0x000fe20000000f00 */
[----:B------:R-:W-:Y:S01]  /*9390*/  IMAD.MOV.U32 R21, RZ, RZ, R13 ;  /* 0x000000ffff157224 */ /* 0x000fe200078e000d */
[----:B------:R-:W-:Y:S01]  /*93a0*/  MOV R30, R14 ;  /* 0x0000000e001e7202 */ /* 0x000fe20000000f00 */
[----:B------:R-:W-:Y:S01]  /*93b0*/  IMAD.MOV.U32 R31, RZ, RZ, R15 ;  /* 0x000000ffff1f7224 */ /* 0x000fe200078e000f */
[----:B------:R-:W-:-:S07]  /*93c0*/  MOV R40, 0x93e0 ;  /* 0x000093e000287802 */ /* 0x000fce0000000f00 */
[----:B------:R-:W-:Y:S05]  /*93d0*/  CALL.REL.NOINC `($__internal_6_$__cuda_sm20_div_rn_f64_full) ;  /* 0x0000003800c87944 */ /* 0x000fea0003c00000 */
[----:B------:R-:W-:Y:S01]  /*93e0*/  MOV R2, R14 ;  /* 0x0000000e00027202 */ /* 0x000fe20000000f00 */
[----:B------:R-:W-:-:S07]  /*93f0*/  IMAD.MOV.U32 R3, RZ, RZ, R15 ;  /* 0x000000ffff037224 */ /* 0x000fce00078e000f */
.L_x_360:
[----:B------:R-:W-:Y:S05]  /*9400*/  BSYNC.RECONVERGENT B0 ;  /* 0x0000000000007941 */ /* 0x000fea0003800200 */
.L_x_359:
        /* <DEDUP_REMOVED lines=18> */
[----:B---3--:R-:W-:-:S04]  /*9530*/  IADD3 R6, PT, PT, R12, -0x1, RZ ;  /* 0xffffffff0c067810 */ /* 0x008fc80007ffe0ff */
[----:B-1----:R-:W0:Y:S02]  /*9540*/  I2F.F64 R8, R6 ;  /* 0x0000000600087312 */ /* 0x002e240000201c00 */
[----:B0-----:R-:W-:-:S06]  /*9550*/  DMUL R14, R4, R8 ;  /* 0x00000008040e7228 */ /* 0x001fcc0000000000 */
[----:B------:R-:W0:Y:S01]  /*9560*/  MUFU.RCP64H R9, R15 ;  /* 0x0000000f00097308 */ /* 0x000e220000001800 */
[----:B------:R-:W-:Y:S02]  /*9570*/  IMAD.MOV.U32 R8, RZ, RZ, 0x1 ;  /* 0x00000001ff087424 */ /* 0x000fe400078e00ff */
[----:B--2---:R-:W-:-:S04]  /*9580*/  FADD R0, R32, -R3 ;  /* 0x8000000320007221 */ /* 0x004fc80000000000 */
        /* <DEDUP_REMOVED lines=22> */
.L_x_362:
[----:B------:R-:W-:Y:S05]  /*96f0*/  BSYNC.RECONVERGENT B0 ;  /* 0x0000000000007941 */ /* 0x000fea0003800200 */
.L_x_361:
[----:B------:R-:W-:Y:S01]  /*9700*/  R2UR UR4, R26 ;  /* 0x000000001a0472ca */ /* 0x000fe200000e0000 */
[----:B------:R-:W-:Y:S01]  /*9710*/  IMAD.WIDE R8, R35, 0x4, R22 ;  /* 0x0000000423087825 */ /* 0x000fe200078e0216 */
[----:B------:R-:W-:-:S13]  /*9720*/  R2UR UR5, R27 ;  /* 0x000000001b0572ca */ /* 0x000fda00000e0000 */
[----:B------:R-:W2:Y:S01]  /*9730*/  LD.E R0, desc[UR4][R8.64] ;  /* 0x0000000408007980 */ /* 0x000ea2000c101900 */
[----:B------:R-:W-:Y:S01]  /*9740*/  IADD3 R7, PT, PT, R7, 0x2, RZ ;  /* 0x0000000207077810 */ /* 0x000fe20007ffe0ff */
[----:B--2---:R-:W0:Y:S02]  /*9750*/  F2F.F64.F32 R10, R0 ;  /* 0x00000000000a7310 */ /* 0x004e240000201800 */
[----:B0-----:R-:W-:-:S10]  /*9760*/  DADD R10, R10, R2 ;  /* 0x000000000a0a7229 */ /* 0x001fd40000000002 */
[----:B------:R-:W0:Y:S02]  /*9770*/  F2F.F32.F64 R11, R10 ;  /* 0x0000000a000b7310 */ /* 0x000e240000301000 */
[----:B0-----:R1:W-:Y:S02]  /*9780*/  ST.E desc[UR4][R8.64], R11 ;  /* 0x0000000b08007985 */ /* 0x0013e4000c101904 */
.L_x_358:
[----:B------:R-:W2:Y:S02]  /*9790*/  LDCU UR4, c[0x0][0x384] ;  /* 0x00007080ff0477ac */ /* 0x000ea40008000800 */
[----:B--2---:R-:W-:-:S04]  /*97a0*/  ULOP3.LUT UR4, UR4, 0x1, URZ, 0xc0, !UPT ;  /* 0x0000000104047892 */ /* 0x004fc8000f8ec0ff */
[----:B------:R-:W-:-:S09]  /*97b0*/  UISETP.NE.U32.AND UP0, UPT, UR4, 0x1, UPT ;  /* 0x000000010400788c */ /* 0x000fd2000bf05070 */
[----:B------:R-:W-:Y:S05]  /*97c0*/  BRA.U UP0, `(.L_x_346) ;  /* 0x0000000100d07547 */ /* 0x000fea000b800000 */
[----:B-1----:R-:W1:Y:S01]  /*97d0*/  LDC.64 R8, c[0x0][0x3b8] ;  /* 0x0000ee00ff087b82 */ /* 0x002e620000000a00 */
[----:B------:R-:W-:Y:S02]  /*97e0*/  R2UR UR4, R26 ;  /* 0x000000001a0472ca */ /* 0x000fe400000e0000 */
[----:B------:R-:W-:-:S05]  /*97f0*/  R2UR UR5, R27 ;  /* 0x000000001b0572ca */ /* 0x000fca00000e0000 */
[----:B------:R-:W2:Y:S01]  /*9800*/  LDC.64 R10, c[0x0][0x3c0] ;  /* 0x0000f000ff0a7b82 */ /* 0x000ea20000000a00 */
[----:B-1----:R-:W-:-:S07]  /*9810*/  IMAD.WIDE.U32 R8, R7, 0x4, R8 ;  /* 0x0000000407087825 */ /* 0x002fce00078e0008 */
[----:B------:R-:W2:Y:S01]  /*9820*/  LDG.E R33, desc[UR4][R8.64] ;  /* 0x0000000408217981 */ /* 0x000ea2000c1e1900 */
[----:B------:R-:W-:Y:S02]  /*9830*/  R2UR UR6, R26 ;  /* 0x000000001a0672ca */ /* 0x000fe400000e0000 */
[----:B------:R-:W-:Y:S01]  /*9840*/  R2UR UR7, R27 ;  /* 0x000000001b0772ca */ /* 0x000fe200000e0000 */
[----:B------:R-:W-:-:S06]  /*9850*/  IMAD.WIDE.U32 R2, R7, 0x4, R18 ;  /* 0x0000000407027825 */ /* 0x000fcc00078e0012 */
[----:B------:R-:W3:Y:S01]  /*9860*/  LD.E R2, desc[UR4][R2.64] ;  /* 0x0000000402027980 */ /* 0x000ee2000c101900 */
[----:B--2---:R-:W-:-:S06]  /*9870*/  IMAD.WIDE R10, R33, 0x4, R10 ;  /* 0x00000004210a7825 */ /* 0x004fcc00078e020a */
[----:B------:R-:W2:Y:S01]  /*9880*/  LDG.E R10, desc[UR4][R10.64] ;  /* 0x000000040a0a7981 */ /* 0x000ea2000c1e1900 */
[----:B------:R-:W-:-:S06]  /*9890*/  IMAD.WIDE R6, R33, 0x4, R24 ;  /* 0x0000000421067825 */ /* 0x000fcc00078e0218 */
        /* <DEDUP_REMOVED lines=22> */
[----:B------:R-:W-:Y:S01]  /*9a00*/  IMAD.MOV.U32 R20, RZ, RZ, R10 ;  /* 0x000000ffff147224 */ /* 0x000fe200078e000a */
[----:B------:R-:W-:Y:S01]  /*9a10*/  MOV R21, R11 ;  /* 0x0000000b00157202 */ /* 0x000fe20000000f00 */
[----:B------:R-:W-:Y:S01]  /*9a20*/  IMAD.MOV.U32 R30, RZ, RZ, R12 ;  /* 0x000000ffff1e7224 */ /* 0x000fe200078e000c */
[----:B------:R-:W-:Y:S02]  /*9a30*/  MOV R31, R13 ;  /* 0x0000000d001f7202 */ /* 0x000fe40000000f00 */
[----:B------:R-:W-:-:S07]  /*9a40*/  MOV R40, 0x9a60 ;  /* 0x00009a6000287802 */ /* 0x000fce0000000f00 */
[----:B------:R-:W-:Y:S05]  /*9a50*/  CALL.REL.NOINC `($__internal_6_$__cuda_sm20_div_rn_f64_full) ;  /* 0x0000003400287944 */ /* 0x000fea0003c00000 */
[----:B------:R-:W-:Y:S01]  /*9a60*/  IMAD.MOV.U32 R2, RZ, RZ, R14 ;  /* 0x000000ffff027224 */ /* 0x000fe200078e000e */
[----:B------:R-:W-:-:S07]  /*9a70*/  MOV R3, R15 ;  /* 0x0000000f00037202 */ /* 0x000fce0000000f00 */
.L_x_364:
[----:B------:R-:W-:Y:S05]  /*9a80*/  BSYNC.RECONVERGENT B0 ;  /* 0x0000000000007941 */ /* 0x000fea0003800200 */
.L_x_363:
[----:B------:R-:W-:Y:S01]  /*9a90*/  R2UR UR4, R26 ;  /* 0x000000001a0472ca */ /* 0x000fe200000e0000 */
[----:B------:R-:W-:Y:S01]  /*9aa0*/  IMAD.WIDE R4, R33, 0x4, R22 ;  /* 0x0000000421047825 */ /* 0x000fe200078e0216 */
[----:B------:R-:W-:-:S13]  /*9ab0*/  R2UR UR5, R27 ;  /* 0x000000001b0572ca */ /* 0x000fda00000e0000 */
[----:B------:R-:W2:Y:S02]  /*9ac0*/  LD.E R0, desc[UR4][R4.64] ;  /* 0x0000000404007980 */ /* 0x000ea4000c101900 */
[----:B--2---:R-:W0:Y:S02]  /*9ad0*/  F2F.F64.F32 R6, R0 ;  /* 0x0000000000067310 */ /* 0x004e240000201800 */
[----:B0-----:R-:W-:-:S10]  /*9ae0*/  DADD R6, R6, R2 ;  /* 0x0000000006067229 */ /* 0x001fd40000000002 */
[----:B------:R-:W0:Y:S02]  /*9af0*/  F2F.F32.F64 R7, R6 ;  /* 0x0000000600077310 */ /* 0x000e240000301000 */
[----:B0-----:R3:W-:Y:S02]  /*9b00*/  ST.E desc[UR4][R4.64], R7 ;  /* 0x0000000704007985 */ /* 0x0017e4000c101904 */
.L_x_346:
[----:B012---:R-:W-:Y:S01]  /*9b10*/  MOV R2, 0x8 ;  /* 0x0000000800027802 */ /* 0x007fe20000000f00 */
[----:B---3--:R-:W-:Y:S01]  /*9b20*/  IMAD.MOV.U32 R4, RZ, RZ, R18 ;  /* 0x000000ffff047224 */ /* 0x008fe200078e0012 */
[----:B------:R-:W-:Y:S02]  /*9b30*/  MOV R5, R19 ;  /* 0x0000001300057202 */ /* 0x000fe40000000f00 */
[----:B------:R0:W1:Y:S05]  /*9b40*/  LDC.64 R6, c[0x4][R2] ;  /* 0x0100000002067b82 */ /* 0x00006a0000000a00 */
[----:B------:R-:W-:-:S07]  /*9b50*/  LEPC R20, `(.L_x_365) ;  /* 0x000000001014794e */ /* 0x000fce0000000000 */
[----:B01----:R-:W-:Y:S05]  /*9b60*/  CALL.ABS.NOINC R6 ;  /* 0x0000000006007343 */ /* 0x003fea0003c00000 */
.L_x_365:
[----:B------:R-:W0:Y:S01]  /*9b70*/  LDC.64 R2, c[0x4][R2] ;  /* 0x0100000002027b82 */ /* 0x000e220000000a00 */
[----:B------:R-:W-:Y:S01]  /*9b80*/  IMAD.MOV.U32 R4, RZ, RZ, R24 ;  /* 0x000000ffff047224 */ /* 0x000fe200078e0018 */
[----:B------:R-:W-:-:S07]  /*9b90*/  MOV R5, R25 ;  /* 0x0000001900057202 */ /* 0x000fce0000000f00 */
[----:B------:R-:W-:-:S07]  /*9ba0*/  LEPC R20, `(.L_x_366) ;  /* 0x000000001014794e */ /* 0x000fce0000000000 */
[----:B0-----:R-:W-:Y:S05]  /*9bb0*/  CALL.ABS.NOINC R2 ;  /* 0x0000000002007343 */ /* 0x001fea0003c00000 */
.L_x_366:
[----:B------:R-:W0:Y:S02]  /*9bc0*/  LDC R0, c[0x0][0x3b0] ;  /* 0x0000ec00ff007b82 */ /* 0x000e240000000800 */
[----:B0-----:R-:W-:-:S13]  /*9bd0*/  ISETP.GE.AND P0, PT, R0, 0x2, PT ;  /* 0x000000020000780c */ /* 0x001fda0003f06270 */
[----:B------:R-:W-:Y:S05]  /*9be0*/  @!P0 BRA `(.L_x_367) ;  /* 0x0000002c00348947 */ /* 0x000fea0003800000 */
[C---:B------:R-:W-:Y:S02]  /*9bf0*/  VIADD R2, R0.reuse, 0xffffffff ;  /* 0xffffffff00027836 */ /* 0x040fe40000000000 */
[----:B------:R-:W-:Y:S01]  /*9c00*/  HFMA2 R13, -RZ, RZ, 0, 0 ;  /* 0x00000000ff0d7431 */ /* 0x000fe200000001ff */
[----:B------:R-:W-:Y:S01]  /*9c10*/  I2FP.F32.U32 R12, R0 ;  /* 0x00000000000c7245 */ /* 0x000fe20000201000 */
[----:B------:R-:W-:Y:S01]  /*9c20*/  IMAD.MOV.U32 R18, RZ, RZ, RZ ;  /* 0x000000ffff127224 */ /* 0x000fe200078e00ff */
[----:B------:R-:W-:Y:S02]  /*9c30*/  LOP3.LUT R35, R0, 0x3, RZ, 0xc0, !PT ;  /* 0x0000000300237812 */ /* 0x000fe400078ec0ff */
[----:B------:R-:W-:-:S13]  /*9c40*/  ISETP.GE.U32.AND P0, PT, R2, 0x3, PT ;  /* 0x000000030200780c */ /* 0x000fda0003f06070 */
[----:B------:R-:W-:Y:S05]  /*9c50*/  @!P0 BRA `(.L_x_368) ;  /* 0x00000018005c8947 */ /* 0x000fea0003800000 */
[----:B------:R-:W0:Y:S01]  /*9c60*/  LDCU.64 UR6, c[0x0][0x3c0] ;  /* 0x00007800ff0677ac */ /* 0x000e220008000a00 */
[----:B------:R-:W-:Y:S01]  /*9c70*/  IADD3 R6, P0, PT, R22, 0x8, RZ ;  /* 0x0000000816067810 */ /* 0x000fe20007f1e0ff */
[----:B------:R-:W-:Y:S01]  /*9c80*/  BSSY.RECONVERGENT B2, `(.L_x_368) ;  /* 0x0000194000027945 */ /* 0x000fe20003800200 */
[----:B------:R-:W-:Y:S01]  /*9c90*/  LOP3.LUT R13, R0, 0x7ffffffc, RZ, 0xc0, !PT ;  /* 0x7ffffffc000d7812 */ /* 0x000fe200078ec0ff */
[----:B------:R-:W1:Y:S01]  /*9ca0*/  LDCU.64 UR4, c[0x0][0x3d8] ;  /* 0x00007b00ff0477ac */ /* 0x000e620008000a00 */
[----:B------:R-:W-:Y:S01]  /*9cb0*/  IADD3 R14, P1, PT, R16, 0x8, RZ ;  /* 0x00000008100e7810 */ /* 0x000fe20007f3e0ff */
[----:B------:R-:W-:Y:S01]  /*9cc0*/  IMAD.X R7, RZ, RZ, R23, P0 ;  /* 0x000000ffff077224 */ /* 0x000fe200000e0617 */
[----:B------:R-:W-:Y:S01]  /*9cd0*/  MOV R18, RZ ;  /* 0x000000ff00127202 */ /* 0x000fe20000000f00 */
[----:B------:R-:W-:Y:S01]  /*9ce0*/  IMAD.MOV R39, RZ, RZ, -R13 ;  /* 0x000000ffff277224 */ /* 0x000fe200078e0a0d */
[----:B------:R-:W-:Y:S01]  /*9cf0*/  IADD3.X R9, PT, PT, RZ, R17, RZ, P1, !PT ;  /* 0x00000011ff097210 */ /* 0x000fe20000ffe4ff */
[----:B0-----:R-:W-:-:S02]  /*9d00*/  UIADD3 UR6, UP0, UPT, UR6, 0x8, URZ ;  /* 0x0000000806067890 */ /* 0x001fc4000ff1e0ff */
[----:B-1----:R-:W-:Y:S02]  /*9d10*/  UIADD3 UR4, UP1, UPT, UR4, 0x8, URZ ;  /* 0x0000000804047890 */ /* 0x002fe4000ff3e0ff */
[----:B------:R-:W-:Y:S02]  /*9d20*/  UIADD3.X UR7, UPT, UPT, URZ, UR7, URZ, UP0, !UPT ;  /* 0x00000007ff077290 */ /* 0x000fe400087fe4ff */
[----:B------:R-:W-:Y:S01]  /*9d30*/  MOV R4, UR6 ;  /* 0x0000000600047c02 */ /* 0x000fe20008000f00 */
[----:B------:R-:W-:Y:S01]  /*9d40*/  UIADD3.X UR5, UPT, UPT, URZ, UR5, URZ, UP1, !UPT ;  /* 0x00000005ff057290 */ /* 0x000fe20008ffe4ff */
[----:B------:R-:W-:Y:S02]  /*9d50*/  IMAD.U32 R10, RZ, RZ, UR4 ;  /* 0x00000004ff0a7e24 */ /* 0x000fe4000f8e00ff */
[----:B------:R-:W-:-:S03]  /*9d60*/  MOV R5, UR7 ;  /* 0x0000000700057c02 */ /* 0x000fc60008000f00 */
[----:B------:R-:W-:-:S07]  /*9d70*/  IMAD.U32 R11, RZ, RZ, UR5 ;  /* 0x00000005ff0b7e24 */ /* 0x000fce000f8e00ff */
.L_x_413:
[----:B------:R-:W-:Y:S02]  /*9d80*/  R2UR UR4, R26 ;  /* 0x000000001a0472ca */ /* 0x000fe400000e0000 */
[----:B------:R-:W-:-:S13]  /*9d90*/  R2UR UR5, R27 ;  /* 0x000000001b0572ca */ /* 0x000fda00000e0000 */
[----:B------:R-:W2:Y:S04]  /*9da0*/  LDG.E R0, desc[UR4][R4.64+-0x8] ;  /* 0xfffff80404007981 */ /* 0x000ea8000c1e1900 */
[----:B------:R-:W3:Y:S01]  /*9db0*/  LD.E R2, desc[UR4][R6.64+-0x8] ;  /* 0xfffff80406027980 */ /* 0x000ee2000c101900 */
[----:B------:R-:W-:Y:S01]  /*9dc0*/  BSSY.RECONVERGENT B3, `(.L_x_369) ;  /* 0x000000f000037945 */ /* 0x000fe20003800200 */
[----:B--2---:R-:W-:-:S04]  /*9dd0*/  I2FP.F32.S32 R15, R0 ;  /* 0x00000000000f7245 */ /* 0x004fc80000201400 */
[----:B------:R-:W0:Y:S08]  /*9de0*/  MUFU.RCP R0, R15 ;  /* 0x0000000f00007308 */ /* 0x000e300000001000 */
[----:B---3--:R-:W1:Y:S01]  /*9df0*/  FCHK P0, R2, R15 ;  /* 0x0000000f02007302 */ /* 0x008e620000000000 */
[----:B0-----:R-:W-:-:S04]  /*9e00*/  FFMA R3, -R15, R0, 1 ;  /* 0x3f8000000f037423 */ /* 0x001fc80000000100 */
[----:B------:R-:W-:-:S04]  /*9e10*/  FFMA R3, R0, R3, R0 ;  /* 0x0000000300037223 */ /* 0x000fc80000000000 */
[----:B------:R-:W-:-:S04]  /*9e20*/  FFMA R0, R2, R3, RZ ;  /* 0x0000000302007223 */ /* 0x000fc800000000ff */
[----:B------:R-:W-:-:S04]  /*9e30*/  FFMA R8, -R15, R0, R2 ;  /* 0x000000000f087223 */ /* 0x000fc80000000102 */
[----:B------:R-:W-:Y:S01]  /*9e40*/  FFMA R19, R3, R8, R0 ;  /* 0x0000000803137223 */ /* 0x000fe20000000000 */
[----:B------:R-:W-:Y:S01]  /*9e50*/  MOV R8, R14 ;  /* 0x0000000e00087202 */ /* 0x000fe20000000f00 */
[----:B-1----:R-:W-:Y:S06]  /*9e60*/  @!P0 BRA `(.L_x_370) ;  /* 0x0000000000108947 */ /* 0x002fec0003800000 */
[----:B------:R-:W-:Y:S01]  /*9e70*/  IMAD.MOV.U32 R3, RZ, RZ, R15 ;  /* 0x000000ffff037224 */ /* 0x000fe200078e000f */
[----:B------:R-:W-:-:S07]  /*9e80*/  MOV R34, 0x9ea0 ;  /* 0x00009ea000227802 */ /* 0x000fce0000000f00 */
[----:B------:R-:W-:Y:S05]  /*9e90*/  CALL.REL.NOINC `($__internal_8_$__cuda_sm3x_div_rn_noftz_f32_slowpath) ;  /* 0x0000003400f47944 */ /* 0x000fea0003c00000 */
[----:B------:R-:W-:-:S07]  /*9ea0*/  MOV R19, R2 ;  /* 0x0000000200137202 */ /* 0x000fce0000000f00 */
.L_x_370:
[----:B------:R-:W-:Y:S05]  /*9eb0*/  BSYNC.RECONVERGENT B3 ;  /* 0x0000000000037941 */ /* 0x000fea0003800200 */
.L_x_369:
[C---:B------:R-:W-:Y:S02]  /*9ec0*/  R2UR UR4, R26.reuse ;  /* 0x000000001a0472ca */ /* 0x040fe400000e0000 */
[C---:B------:R-:W-:Y:S02]  /*9ed0*/  R2UR UR5, R27.reuse ;  /* 0x000000001b0572ca */ /* 0x040fe400000e0000 */
[----:B------:R-:W-:Y:S02]  /*9ee0*/  R2UR UR6, R26 ;  /* 0x000000001a0672ca */ /* 0x000fe400000e0000 */
[----:B------:R-:W-:-:S09]  /*9ef0*/  R2UR UR7, R27 ;  /* 0x000000001b0772ca */ /* 0x000fd200000e0000 */
[----:B------:R-:W2:Y:S01]  /*9f00*/  LD.E R0, desc[UR4][R8.64+-0x8] ;  /* 0xfffff80408007980 */ /* 0x000ea2000c101900 */
[----:B------:R-:W0:Y:S03]  /*9f10*/  LDCU.64 UR4, c[0x0][0x3e0] ;  /* 0x00007c00ff0477ac */ /* 0x000e260008000a00 */
[----:B------:R-:W3:Y:S01]  /*9f20*/  LDG.E R3, desc[UR6][R10.64+-0x8] ;  /* 0xfffff8060a037981 */ /* 0x000ee2000c1e1900 */
[----:B------:R-:W-:Y:S01]  /*9f30*/  BSSY.RECONVERGENT B3, `(.L_x_371) ;  /* 0x0000012000037945 */ /* 0x000fe20003800200 */
[----:B0-----:R-:W-:-:S04]  /*9f40*/  FADD R21, R19, UR5 ;  /* 0x0000000513157e21 */ /* 0x001fc80008000000 */
[----:B------:R-:W0:Y:S01]  /*9f50*/  MUFU.RCP R14, R21 ;  /* 0x00000015000e7308 */ /* 0x000e220000001000 */
[----:B--2---:R-:W-:-:S04]  /*9f60*/  FADD R0, R0, -R29 ;  /* 0x8000001d00007221 */ /* 0x004fc80000000000 */
[----:B---3--:R-:W-:Y:S01]  /*9f70*/  FADD R0, R0, -R3 ;  /* 0x8000000300007221 */ /* 0x008fe20000000000 */
[----:B0-----:R-:W-:-:S03]  /*9f80*/  FFMA R3, -R21, R14, 1 ;  /* 0x3f80000015037423 */ /* 0x001fc6000000010e */
[----:B------:R-:W-:Y:S01]  /*9f90*/  FADD R0, R0, UR4 ;  /* 0x0000000400007e21 */ /* 0x000fe20008000000 */
[----:B------:R-:W-:-:S03]  /*9fa0*/  FFMA R3, R14, R3, R14 ;  /* 0x000000030e037223 */ /* 0x000fc6000000000e */
[----:B------:R-:W-:-:S04]  /*9fb0*/  FMUL R2, |R0|, UR5 ;  /* 0x0000000500027c20 */ /* 0x000fc80008400200 */
[----:B------:R-:W0:Y:S01]  /*9fc0*/  FCHK P0, R2, R21 ;  /* 0x0000001502007302 */ /* 0x000e220000000000 */
[----:B------:R-:W-:-:S04]  /*9fd0*/  FFMA R0, R2, R3, RZ ;  /* 0x0000000302007223 */ /* 0x000fc800000000ff */
[----:B------:R-:W-:-:S04]  /*9fe0*/  FFMA R14, -R21, R0, R2 ;  /* 0x00000000150e7223 */ /* 0x000fc80000000102 */
[----:B------:R-:W-:Y:S01]  /*9ff0*/  FFMA R20, R3, R14, R0 ;  /* 0x0000000e03147223 */ /* 0x000fe20000000000 */
[----:B0-----:R-:W-:Y:S06]  /*a000*/  @!P0 BRA `(.L_x_372) ;  /* 0x0000000000108947 */ /* 0x001fec0003800000 */
[----:B------:R-:W-:Y:S01]  /*a010*/  IMAD.MOV.U32 R3, RZ, RZ, R21 ;  /* 0x000000ffff037224 */ /* 0x000fe200078e0015 */
[----:B------:R-:W-:-:S07]  /*a020*/  MOV R34, 0xa040 ;  /* 0x0000a04000227802 */ /* 0x000fce0000000f00 */
[----:B------:R-:W-:Y:S05]  /*a030*/  CALL.REL.NOINC `($__internal_8_$__cuda_sm3x_div_rn_noftz_f32_slowpath) ;  /* 0x00000034008c7944 */ /* 0x000fea0003c00000 */
[----:B------:R-:W-:-:S07]  /*a040*/  MOV R20, R2 ;  /* 0x0000000200147202 */ /* 0x000fce0000000f00 */
.L_x_372:
[----:B------:R-:W-:Y:S05]  /*a050*/  BSYNC.RECONVERGENT B3 ;  /* 0x0000000000037941 */ /* 0x000fea0003800200 */
.L_x_371:
[----:B------:R-:W0:Y:S01]  /*a060*/  LDCU UR4, c[0x0][0x3e4] ;  /* 0x00007c80ff0477ac */ /* 0x000e220008000800 */
[----:B------:R-:W1:Y:S01]  /*a070*/  MUFU.RCP R0, R21 ;  /* 0x0000001500007308 */ /* 0x000e620000001000 */
[----:B------:R-:W-:Y:S01]  /*a080*/  BSSY.RECONVERGENT B3, `(.L_x_373) ;  /* 0x000000e000037945 */ /* 0x000fe20003800200 */
[----:B0-----:R-:W-:Y:S01]  /*a090*/  FMUL R14, R19, UR4 ;  /* 0x00000004130e7c20 */ /* 0x001fe20008400000 */
[----:B-1----:R-:W-:-:S05]  /*a0a0*/  FFMA R3, -R21, R0, 1 ;  /* 0x3f80000015037423 */ /* 0x002fca0000000100 */
[----:B------:R-:W0:Y:S01]  /*a0b0*/  FCHK P0, R14, R21 ;  /* 0x000000150e007302 */ /* 0x000e220000000000 */
[----:B------:R-:W-:-:S04]  /*a0c0*/  FFMA R0, R0, R3, R0 ;  /* 0x0000000300007223 */ /* 0x000fc80000000000 */
[----:B------:R-:W-:-:S04]  /*a0d0*/  FFMA R3, R0, R14, RZ ;  /* 0x0000000e00037223 */ /* 0x000fc800000000ff */
[----:B------:R-:W-:-:S04]  /*a0e0*/  FFMA R2, -R21, R3, R14 ;  /* 0x0000000315027223 */ /* 0x000fc8000000010e */
[----:B------:R-:W-:Y:S01]  /*a0f0*/  FFMA R0, R0, R2, R3 ;  /* 0x0000000200007223 */ /* 0x000fe20000000003 */
[----:B0-----:R-:W-:Y:S06]  /*a100*/  @!P0 BRA `(.L_x_374) ;  /* 0x0000000000148947 */ /* 0x001fec0003800000 */
[----:B------:R-:W-:Y:S01]  /*a110*/  IMAD.MOV.U32 R2, RZ, RZ, R14 ;  /* 0x000000ffff027224 */ /* 0x000fe200078e000e */
[----:B------:R-:W-:Y:S02]  /*a120*/  MOV R3, R21 ;  /* 0x0000001500037202 */ /* 0x000fe40000000f00 */
[----:B------:R-:W-:-:S07]  /*a130*/  MOV R34, 0xa150 ;  /* 0x0000a15000227802 */ /* 0x000fce0000000f00 */
[----:B------:R-:W-:Y:S05]  /*a140*/  CALL.REL.NOINC `($__internal_8_$__cuda_sm3x_div_rn_noftz_f32_slowpath) ;  /* 0x0000003400487944 */ /* 0x000fea0003c00000 */
[----:B------:R-:W-:-:S07]  /*a150*/  IMAD.MOV.U32 R0, RZ, RZ, R2 ;  /* 0x000000ffff007224 */ /* 0x000fce00078e0002 */
.L_x_374:
[----:B------:R-:W-:Y:S05]  /*a160*/  BSYNC.RECONVERGENT B3 ;  /* 0x0000000000037941 */ /* 0x000fea0003800200 */
.L_x_373:
[----:B------:R-:W-:Y:S01]  /*a170*/  FADD R0, R0, R19 ;  /* 0x0000001300007221 */ /* 0x000fe20000000000 */
[----:B------:R-:W-:Y:S03]  /*a180*/  BSSY.RECONVERGENT B0, `(.L_x_375) ;  /* 0x000000d000007945 */ /* 0x000fe60003800200 */
[----:B------:R0:W1:Y:S01]  /*a190*/  MUFU.RSQ R15, R0 ;  /* 0x00000000000f7308 */ /* 0x0000620000001400 */
[----:B------:R-:W-:-:S04]  /*a1a0*/  IADD3 R2, PT, PT, R0, -0xd000000, RZ ;  /* 0xf300000000027810 */ /* 0x000fc80007ffe0ff */
[----:B------:R-:W-:-:S13]  /*a1b0*/  ISETP.GT.U32.AND P0, PT, R2, 0x727fffff, PT ;  /* 0x727fffff0200780c */ /* 0x000fda0003f04070 */
[----:B01----:R-:W-:Y:S05]  /*a1c0*/  @!P0 BRA `(.L_x_376) ;  /* 0x0000000000108947 */ /* 0x003fea0003800000 */
[----:B------:R-:W-:-:S07]  /*a1d0*/  MOV R24, 0xa1f0 ;  /* 0x0000a1f000187802 */ /* 0x000fce0000000f00 */
[----:B------:R-:W-:Y:S05]  /*a1e0*/  CALL.REL.NOINC `($__internal_7_$__cuda_sm20_sqrt_rn_f32_slowpath) ;  /* 0x0000003000c47944 */ /* 0x000fea0003c00000 */
[----:B------:R-:W-:Y:S01]  /*a1f0*/  IMAD.MOV.U32 R3, RZ, RZ, R0 ;  /* 0x000000ffff037224 */ /* 0x000fe200078e0000 */
[----:B------:R-:W-:Y:S06]  /*a200*/  BRA `(.L_x_377) ;  /* 0x0000000000107947 */ /* 0x000fec0003800000 */
.L_x_376:
[----:B------:R-:W-:Y:S01]  /*a210*/  FMUL.FTZ R3, R0, R15 ;  /* 0x0000000f00037220 */ /* 0x000fe20000410000 */
[----:B------:R-:W-:-:S03]  /*a220*/  FMUL.FTZ R2, R15, 0.5 ;  /* 0x3f0000000f027820 */ /* 0x000fc60000410000 */
[----:B------:R-:W-:-:S04]  /*a230*/  FFMA R0, -R3, R3, R0 ;  /* 0x0000000303007223 */ /* 0x000fc80000000100 */
[----:B------:R-:W-:-:S07]  /*a240*/  FFMA R3, R0, R2, R3 ;  /* 0x0000000200037223 */ /* 0x000fce0000000003 */
.L_x_377:
[----:B------:R-:W-:Y:S05]  /*a250*/  BSYNC.RECONVERGENT B0 ;  /* 0x0000000000007941 */ /* 0x000fea0003800200 */
.L_x_375:
[----:B------:R-:W0:Y:S01]  /*a260*/  MUFU.RCP R19, R12 ;  /* 0x0000000c00137308 */ /* 0x000e220000001000 */
[----:B------:R-:W-:Y:S01]  /*a270*/  FADD R15, R3, R20 ;  /* 0x00000014030f7221 */ /* 0x000fe20000000000 */
[----:B------:R-:W-:Y:S06]  /*a280*/  BSSY.RECONVERGENT B3, `(.L_x_378) ;  /* 0x000000d000037945 */ /* 0x000fec0003800200 */
        /* <DEDUP_REMOVED lines=10> */
[----:B------:R-:W-:Y:S05]  /*a330*/  CALL.REL.NOINC `($__internal_8_$__cuda_sm3x_div_rn_noftz_f32_slowpath) ;  /* 0x0000003000cc7944 */ /* 0x000fea0003c00000 */
[----:B------:R-:W-:-:S07]  /*a340*/  MOV R3, R2 ;  /* 0x0000000200037202 */ /* 0x000fce0000000f00 */
.L_x_379:
[----:B------:R-:W-:Y:S05]  /*a350*/  BSYNC.RECONVERGENT B3 ;  /* 0x0000000000037941 */ /* 0x000fea0003800200 */
.L_x_378:
[----:B------:R-:W-:Y:S02]  /*a360*/  R2UR UR4, R26 ;  /* 0x000000001a0472ca */ /* 0x000fe400000e0000 */
[----:B------:R-:W-:-:S13]  /*a370*/  R2UR UR5, R27 ;  /* 0x000000001b0572ca */ /* 0x000fda00000e0000 */
[----:B------:R-:W2:Y:S04]  /*a380*/  LDG.E R0, desc[UR4][R4.64+-0x4] ;  /* 0xfffffc0404007981 */ /* 0x000ea8000c1e1900 */
[----:B------:R-:W3:Y:S01]  /*a390*/  LD.E R2, desc[UR4][R6.64+-0x4] ;  /* 0xfffffc0406027980 */ /* 0x000ee2000c101900 */
[----:B------:R-:W-:Y:S01]  /*a3a0*/  BSSY.RECONVERGENT B3, `(.L_x_380) ;  /* 0x000000f000037945 */ /* 0x000fe20003800200 */
[----:B------:R-:W-:Y:S01]  /*a3b0*/  FADD R25, R3, R18 ;  /* 0x0000001203197221 */ /* 0x000fe20000000000 */
        /* <DEDUP_REMOVED lines=8> */
[----:B-1----:R-:W-:Y:S06]  /*a440*/  @!P0 BRA `(.L_x_381) ;  /* 0x0000000000108947 */ /* 0x002fec0003800000 */
[----:B------:R-:W-:Y:S01]  /*a450*/  IMAD.MOV.U32 R3, RZ, RZ, R19 ;  /* 0x000000ffff037224 */ /* 0x000fe200078e0013 */
[----:B------:R-:W-:-:S07]  /*a460*/  MOV R34, 0xa480 ;  /* 0x0000a48000227802 */ /* 0x000fce0000000f00 */
[----:B------:R-:W-:Y:S05]  /*a470*/  CALL.REL.NOINC `($__internal_8_$__cuda_sm3x_div_rn_noftz_f32_slowpath) ;  /* 0x00000030007c7944 */ /* 0x000fea0003c00000 */
[----:B------:R-:W-:-:S07]  /*a480*/  MOV R18, R2 ;  /* 0x0000000200127202 */ /* 0x000fce0000000f00 */
.L_x_381:
[----:B------:R-:W-:Y:S05]  /*a490*/  BSYNC.RECONVERGENT B3 ;  /* 0x0000000000037941 */ /* 0x000fea0003800200 */
.L_x_380:
        /* <DEDUP_REMOVED lines=25> */
.L_x_383:
[----:B------:R-:W-:Y:S05]  /*a630*/  BSYNC.RECONVERGENT B3 ;  /* 0x0000000000037941 */ /* 0x000fea0003800200 */
.L_x_382:
        /* <DEDUP_REMOVED lines=16> */
.L_x_385:
[----:B------:R-:W-:Y:S05]  /*a740*/  BSYNC.RECONVERGENT B3 ;  /* 0x0000000000037941 */ /* 0x000fea0003800200 */
.L_x_384:
[----:B------:R-:W-:Y:S01]  /*a750*/  FADD R3, R3, R18 ;  /* 0x0000001203037221 */ /* 0x000fe20000000000 */
[----:B------:R-:W-:Y:S03]  /*a760*/  BSSY.RECONVERGENT B0, `(.L_x_386) ;  /* 0x000000d000007945 */ /* 0x000fe60003800200 */
[----:B------:R0:W1:Y:S01]  /*a770*/  MUFU.RSQ R2, R3 ;  /* 0x0000000300027308 */ /* 0x0000620000001400 */
[----:B------:R-:W-:-:S04]  /*a780*/  IADD3 R0, PT, PT, R3, -0xd000000, RZ ;  /* 0xf300000003007810 */ /* 0x000fc80007ffe0ff */
[----:B------:R-:W-:-:S13]  /*a790*/  ISETP.GT.U32.AND P0, PT, R0, 0x727fffff, PT ;  /* 0x727fffff0000780c */ /* 0x000fda0003f04070 */
[----:B01----:R-:W-:Y:S05]  /*a7a0*/  @!P0 BRA `(.L_x_387) ;  /* 0x0000000000108947 */ /* 0x003fea0003800000 */
[----:B------:R-:W-:Y:S01]  /*a7b0*/  IMAD.MOV.U32 R0, RZ, RZ, R3 ;  /* 0x000000ffff007224 */ /* 0x000fe200078e0003 */
[----:B------:R-:W-:-:S07]  /*a7c0*/  MOV R24, 0xa7e0 ;  /* 0x0000a7e000187802 */ /* 0x000fce0000000f00 */
[----:B------:R-:W-:Y:S05]  /*a7d0*/  CALL.REL.NOINC `($__internal_7_$__cuda_sm20_sqrt_rn_f32_slowpath) ;  /* 0x0000002c00487944 */ /* 0x000fea0003c00000 */
[----:B------:R-:W-:Y:S05]  /*a7e0*/  BRA `(.L_x_388) ;  /* 0x0000000000107947 */ /* 0x000fea0003800000 */
.L_x_387:
[----:B------:R-:W-:Y:S01]  /*a7f0*/  FMUL.FTZ R0, R3, R2 ;  /* 0x0000000203007220 */ /* 0x000fe20000410000 */
[----:B------:R-:W-:-:S03]  /*a800*/  FMUL.FTZ R2, R2, 0.5 ;  /* 0x3f00000002027820 */ /* 0x000fc60000410000 */
[----:B------:R-:W-:-:S04]  /*a810*/  FFMA R3, -R0, R0, R3 ;  /* 0x0000000000037223 */ /* 0x000fc80000000103 */
[----:B------:R-:W-:-:S07]  /*a820*/  FFMA R0, R3, R2, R0 ;  /* 0x0000000203007223 */ /* 0x000fce0000000000 */
.L_x_388:
[----:B------:R-:W-:Y:S05]  /*a830*/  BSYNC.RECONVERGENT B0 ;  /* 0x0000000000007941 */ /* 0x000fea0003800200 */
.L_x_386:
        /* <DEDUP_REMOVED lines=15> */
.L_x_390:
[----:B------:R-:W-:Y:S05]  /*a930*/  BSYNC.RECONVERGENT B3 ;  /* 0x0000000000037941 */ /* 0x000fea0003800200 */
.L_x_389:
        /* <DEDUP_REMOVED lines=19> */
.L_x_392:
[----:B------:R-:W-:Y:S05]  /*aa70*/  BSYNC.RECONVERGENT B3 ;  /* 0x0000000000037941 */ /* 0x000fea0003800200 */
.L_x_391:
        /* <DEDUP_REMOVED lines=25> */
.L_x_394:
[----:B------:R-:W-:Y:S05]  /*ac10*/  BSYNC.RECONVERGENT B3 ;  /* 0x0000000000037941 */ /* 0x000fea0003800200 */
.L_x_393:
        /* <DEDUP_REMOVED lines=16> */
.L_x_396:
[----:B------:R-:W-:Y:S05]  /*ad20*/  BSYNC.RECONVERGENT B3 ;  /* 0x0000000000037941 */ /* 0x000fea0003800200 */
.L_x_395:
        /* <DEDUP_REMOVED lines=10> */
.L_x_398:
[----:B------:R-:W-:Y:S01]  /*add0*/  FMUL.FTZ R0, R3, R2 ;  /* 0x0000000203007220 */ /* 0x000fe20000410000 */
[----:B------:R-:W-:-:S03]  /*ade0*/  FMUL.FTZ R2, R2, 0.5 ;  /* 0x3f00000002027820 */ /* 0x000fc60000410000 */
[----:B------:R-:W-:-:S04]  /*adf0*/  FFMA R3, -R0, R0, R3 ;  /* 0x0000000000037223 */ /* 0x000fc80000000103 */
[----:B------:R-:W-:-:S07]  /*ae00*/  FFMA R0, R3, R2, R0 ;  /* 0x0000000203007223 */ /* 0x000fce0000000000 */
.L_x_399:
[----:B------:R-:W-:Y:S05]  /*ae10*/  BSYNC.RECONVERGENT B0 ;  /* 0x0000000000007941 */ /* 0x000fea0003800200 */
.L_x_397:
        /* <DEDUP_REMOVED lines=15> */
.L_x_401:
[----:B------:R-:W-:Y:S05]  /*af10*/  BSYNC.RECONVERGENT B3 ;  /* 0x0000000000037941 */ /* 0x000fea0003800200 */
.L_x_400:
        /* <DEDUP_REMOVED lines=19> */
.L_x_403:
[----:B------:R-:W-:Y:S05]  /*b050*/  BSYNC.RECONVERGENT B3 ;  /* 0x0000000000037941 */ /* 0x000fea0003800200 */
.L_x_402:
        /* <DEDUP_REMOVED lines=25> */
.L_x_405:
[----:B------:R-:W-:Y:S05]  /*b1f0*/  BSYNC.RECONVERGENT B3 ;  /* 0x0000000000037941 */ /* 0x000fea0003800200 */
.L_x_404:
        /* <DEDUP_REMOVED lines=16> */
.L_x_407:
[----:B------:R-:W-:Y:S05]  /*b300*/  BSYNC.RECONVERGENT B3 ;  /* 0x0000000000037941 */ /* 0x000fea0003800200 */
.L_x_406:
        /* <DEDUP_REMOVED lines=10> */
.L_x_409:
[----:B------:R-:W-:Y:S01]  /*b3b0*/  FMUL.FTZ R0, R3, R2 ;  /* 0x0000000203007220 */ /* 0x000fe20000410000 */
[----:B------:R-:W-:-:S03]  /*b3c0*/  FMUL.FTZ R2, R2, 0.5 ;  /* 0x3f00000002027820 */ /* 0x000fc60000410000 */
[----:B------:R-:W-:-:S04]  /*b3d0*/  FFMA R3, -R0, R0, R3 ;  /* 0x0000000000037223 */ /* 0x000fc80000000103 */
[----:B------:R-:W-:-:S07]  /*b3e0*/  FFMA R0, R3, R2, R0 ;  /* 0x0000000203007223 */ /* 0x000fce0000000000 */
.L_x_410:
[----:B------:R-:W-:Y:S05]  /*b3f0*/  BSYNC.RECONVERGENT B0 ;  /* 0x0000000000007941 */ /* 0x000fea0003800200 */
.L_x_408:
        /* <DEDUP_REMOVED lines=15> */
.L_x_412:
[----:B------:R-:W-:Y:S05]  /*b4f0*/  BSYNC.RECONVERGENT B3 ;  /* 0x0000000000037941 */ /* 0x000fea0003800200 */
.L_x_411:
[----:B------:R-:W-:Y:S01]  /*b500*/  VIADD R39, R39, 0x4 ;  /* 0x0000000427277836 */ /* 0x000fe20000000000 */
[----:B------:R-:W-:Y:S01]  /*b510*/  IADD3 R4, P2, PT, R4, 0x10, RZ ;  /* 0x0000001004047810 */ /* 0x000fe20007f5e0ff */
[----:B------:R-:W-:Y:S01]  /*b520*/  FADD R18, R25, R0 ;  /* 0x0000000019127221 */ /* 0x000fe20000000000 */
[----:B------:R-:W-:Y:S02]  /*b530*/  IADD3 R10, P4, PT, R10, 0x10, RZ ;  /* 0x000000100a0a7810 */ /* 0x000fe40007f9e0ff */
[----:B------:R-:W-:Y:S01]  /*b540*/  ISETP.NE.AND P0, PT, R39, RZ, PT ;  /* 0x000000ff2700720c */ /* 0x000fe20003f05270 */
[----:B------:R-:W-:Y:S01]  /*b550*/  IMAD.X R5, RZ, RZ, R5, P2 ;  /* 0x000000ffff057224 */ /* 0x000fe200010e0605 */
[----:B------:R-:W-:Y:S01]  /*b560*/  IADD3 R6, P1, PT, R6, 0x10, RZ ;  /* 0x0000001006067810 */ /* 0x000fe20007f3e0ff */
[----:B------:R-:W-:Y:S01]  /*b570*/  IMAD.X R11, RZ, RZ, R11, P4 ;  /* 0x000000ffff0b7224 */ /* 0x000fe200020e060b */
[----:B------:R-:W-:Y:S02]  /*b580*/  IADD3 R14, P3, PT, R8, 0x10, RZ ;  /* 0x00000010080e7810 */ /* 0x000fe40007f7e0ff */
[----:B------:R-:W-:-:S02]  /*b590*/  IADD3.X R7, PT, PT, RZ, R7, RZ, P1, !PT ;  /* 0x00000007ff077210 */ /* 0x000fc40000ffe4ff */
[----:B------:R-:W-:-:S05]  /*b5a0*/  IADD3.X R9, PT, PT, RZ, R9, RZ, P3, !PT ;  /* 0x00000009ff097210 */ /* 0x000fca0001ffe4ff */
[----:B------:R-:W-:Y:S05]  /*b5b0*/  @P0 BRA `(.L_x_413) ;  /* 0xffffffe400f00947 */ /* 0x000fea000383ffff */
[----:B------:R-:W-:Y:S05]  /*b5c0*/  BSYNC.RECONVERGENT B2 ;  /* 0x0000000000027941 */ /* 0x000fea0003800200 */
.L_x_368:
[----:B------:R-:W-:-:S13]  /*b5d0*/  ISETP.NE.AND P0, PT, R35, RZ, PT ;  /* 0x000000ff2300720c */ /* 0x000fda0003f05270 */
[----:B------:R-:W-:Y:S05]  /*b5e0*/  @!P0 BRA `(.L_x_414) ;  /* 0x0000001400348947 */ /* 0x000fea0003800000 */
[----:B------:R-:W-:-:S13]  /*b5f0*/  ISETP.NE.AND P0, PT, R35, 0x1, PT ;  /* 0x000000012300780c */ /* 0x000fda0003f05270 */
[----:B------:R-:W-:Y:S05]  /*b600*/  @!P0 BRA `(.L_x_415) ;  /* 0x0000000c000c8947 */ /* 0x000fea0003800000 */
[----:B------:R-:W0:Y:S01]  /*b610*/  LDC.64 R6, c[0x0][0x3c0] ;  /* 0x0000f000ff067b82 */ /* 0x000e220000000a00 */
[----:B------:R-:W-:Y:S02]  /*b620*/  R2UR UR4, R26 ;  /* 0x000000001a0472ca */ /* 0x000fe400000e0000 */
[----:B------:R-:W-:Y:S01]  /*b630*/  R2UR UR5, R27 ;  /* 0x000000001b0572ca */ /* 0x000fe200000e0000 */
[----:B------:R-:W-:-:S12]  /*b640*/  IMAD.WIDE.U32 R4, R13, 0x4, R22 ;  /* 0x000000040d047825 */ /* 0x000fd800078e0016 */
[----:B------:R-:W2:Y:S01]  /*b650*/  LD.E R2, desc[UR4][R4.64] ;  /* 0x0000000404027980 */ /* 0x000ea2000c101900 */
[----:B0-----:R-:W-:-:S05]  /*b660*/  IMAD.WIDE.U32 R6, R13, 0x4, R6 ;  /* 0x000000040d067825 */ /* 0x001fca00078e0006 */
[----:B------:R-:W3:Y:S01]  /*b670*/  LDG.E R0, desc[UR4][R6.64] ;  /* 0x0000000406007981 */ /* 0x000ee2000c1e1900 */
[----:B------:R-:W-:Y:S01]  /*b680*/  BSSY.RECONVERGENT B2, `(.L_x_416) ;  /* 0x000000e000027945 */ /* 0x000fe20003800200 */
[----:B---3--:R-:W-:-:S04]  /*b690*/  I2FP.F32.S32 R9, R0 ;  /* 0x0000000000097245 */ /* 0x008fc80000201400 */
[----:B------:R-:W0:Y:S08]  /*b6a0*/  MUFU.RCP R0, R9 ;  /* 0x0000000900007308 */ /* 0x000e300000001000 */
[----:B--2---:R-:W1:Y:S01]  /*b6b0*/  FCHK P0, R2, R9 ;  /* 0x0000000902007302 */ /* 0x004e620000000000 */
        /* <DEDUP_REMOVED lines=8> */
[----:B------:R-:W-:Y:S05]  /*b740*/  CALL.REL.NOINC `($__internal_8_$__cuda_sm3x_div_rn_noftz_f32_slowpath) ;  /* 0x0000001c00c87944 */ /* 0x000fea0003c00000 */
[----:B------:R-:W-:-:S07]  /*b750*/  IMAD.MOV.U32 R19, RZ, RZ, R2 ;  /* 0x000000ffff137224 */ /* 0x000fce00078e0002 */
.L_x_417:
[----:B------:R-:W-:Y:S05]  /*b760*/  BSYNC.RECONVERGENT B2 ;  /* 0x0000000000027941 */ /* 0x000fea0003800200 */
.L_x_416:
[----:B------:R-:W0:Y:S01]  /*b770*/  LDC.64 R2, c[0x0][0x3d8] ;  /* 0x0000f600ff027b82 */ /* 0x000e220000000a00 */
[C---:B------:R-:W-:Y:S01]  /*b780*/  R2UR UR4, R26.reuse ;  /* 0x000000001a0472ca */ /* 0x040fe200000e0000 */
[----:B------:R-:W-:Y:S01]  /*b790*/  IMAD.WIDE.U32 R8, R13, 0x4, R16 ;  /* 0x000000040d087825 */ /* 0x000fe200078e0010 */
[C---:B------:R-:W-:Y:S02]  /*b7a0*/  R2UR UR5, R27.reuse ;  /* 0x000000001b0572ca */ /* 0x040fe400000e0000 */
[----:B------:R-:W-:Y:S02]  /*b7b0*/  R2UR UR6, R26 ;  /* 0x000000001a0672ca */ /* 0x000fe400000e0000 */
[----:B------:R-:W-:-:S09]  /*b7c0*/  R2UR UR7, R27 ;  /* 0x000000001b0772ca */ /* 0x000fd200000e0000 */
[----:B------:R-:W2:Y:S01]  /*b7d0*/  LD.E R0, desc[UR4][R8.64] ;  /* 0x0000000408007980 */ /* 0x000ea2000c101900 */
[----:B------:R-:W1:Y:S01]  /*b7e0*/  LDCU.64 UR4, c[0x0][0x3e0] ;  /* 0x00007c00ff0477ac */ /* 0x000e620008000a00 */
[----:B0-----:R-:W-:-:S05]  /*b7f0*/  IMAD.WIDE.U32 R10, R13, 0x4, R2 ;  /* 0x000000040d0a7825 */ /* 0x001fca00078e0002 */
[----:B------:R-:W3:Y:S01]  /*b800*/  LDG.E R3, desc[UR6][R10.64] ;  /* 0x000000060a037981 */ /* 0x000ee2000c1e1900 */
[----:B-1----:R-:W-:-:S04]  /*b810*/  FADD R21, R19, UR5 ;  /* 0x0000000513157e21 */ /* 0x002fc80008000000 */
[----:B------:R-:W0:Y:S01]  /*b820*/  MUFU.RCP R14, R21 ;  /* 0x00000015000e7308 */ /* 0x000e220000001000 */
[----:B------:R-:W-:Y:S01]  /*b830*/  BSSY.RECONVERGENT B2, `(.L_x_418) ;  /* 0x0000010000027945 */ /* 0x000fe20003800200 */
[----:B--2---:R-:W-:-:S04]  /*b840*/  FADD R0, R0, -R29 ;  /* 0x8000001d00007221 */ /* 0x004fc80000000000 */
[----:B---3--:R-:W-:-:S04]  /*b850*/  FADD R0, R0, -R3 ;  /* 0x8000000300007221 */ /* 0x008fc80000000000 */
[----:B------:R-:W-:-:S04]  /*b860*/  FADD R0, R0, UR4 ;  /* 0x0000000400007e21 */ /* 0x000fc80008000000 */
[----:B------:R-:W-:Y:S01]  /*b870*/  FMUL R2, |R0|, UR5 ;  /* 0x0000000500027c20 */ /* 0x000fe20008400200 */
[----:B0-----:R-:W-:-:S03]  /*b880*/  FFMA R3, -R21, R14, 1 ;  /* 0x3f80000015037423 */ /* 0x001fc6000000010e */
[----:B------:R-:W0:Y:S01]  /*b890*/  FCHK P0, R2, R21 ;  /* 0x0000001502007302 */ /* 0x000e220000000000 */
[----:B------:R-:W-:-:S04]  /*b8a0*/  FFMA R3, R14, R3, R14 ;  /* 0x000000030e037223 */ /* 0x000fc8000000000e */
[----:B------:R-:W-:-:S04]  /*b8b0*/  FFMA R0, R2, R3, RZ ;  /* 0x0000000302007223 */ /* 0x000fc800000000ff */
[----:B------:R-:W-:-:S04]  /*b8c0*/  FFMA R14, -R21, R0, R2 ;  /* 0x00000000150e7223 */ /* 0x000fc80000000102 */
[----:B------:R-:W-:Y:S01]  /*b8d0*/  FFMA R20, R3, R14, R0 ;  /* 0x0000000e03147223 */ /* 0x000fe20000000000 */
[----:B0-----:R-:W-:Y:S06]  /*b8e0*/  @!P0 BRA `(.L_x_419) ;  /* 0x0000000000108947 */ /* 0x001fec0003800000 */
[----:B------:R-:W-:Y:S02]  /*b8f0*/  MOV R3, R21 ;  /* 0x0000001500037202 */ /* 0x000fe40000000f00 */
[----:B------:R-:W-:-:S07]  /*b900*/  MOV R34, 0xb920 ;  /* 0x0000b92000227802 */ /* 0x000fce0000000f00 */
[----:B------:R-:W-:Y:S05]  /*b910*/  CALL.REL.NOINC `($__internal_8_$__cuda_sm3x_div_rn_noftz_f32_slowpath) ;  /* 0x0000001c00547944 */ /* 0x000fea0003c00000 */
[----:B------:R-:W-:-:S07]  /*b920*/  IMAD.MOV.U32 R20, RZ, RZ, R2 ;  /* 0x000000ffff147224 */ /* 0x000fce00078e0002 */
.L_x_419:
[----:B------:R-:W-:Y:S05]  /*b930*/  BSYNC.RECONVERGENT B2 ;  /* 0x0000000000027941 */ /* 0x000fea0003800200 */
.L_x_418:
        /* <DEDUP_REMOVED lines=11> */
[----:B------:R-:W-:Y:S01]  /*b9f0*/  MOV R2, R14 ;  /* 0x0000000e00027202 */ /* 0x000fe20000000f00 */
[----:B------:R-:W-:Y:S01]  /*ba00*/  IMAD.MOV.U32 R3, RZ, RZ, R21 ;  /* 0x000000ffff037224 */ /* 0x000fe200078e0015 */
[----:B------:R-:W-:-:S07]  /*ba10*/  MOV R34, 0xba30 ;  /* 0x0000ba3000227802 */ /* 0x000fce0000000f00 */
[----:B------:R-:W-:Y:S05]  /*ba20*/  CALL.REL.NOINC `($__internal_8_$__cuda_sm3x_div_rn_noftz_f32_slowpath) ;  /* 0x0000001c00107944 */ /* 0x000fea0003c00000 */
[----:B------:R-:W-:-:S07]  /*ba30*/  MOV R0, R2 ;  /* 0x0000000200007202 */ /* 0x000fce0000000f00 */
.L_x_421:
[----:B------:R-:W-:Y:S05]  /*ba40*/  BSYNC.RECONVERGENT B2 ;  /* 0x0000000000027941 */ /* 0x000fea0003800200 */
.L_x_420:
[----:B------:R-:W-:Y:S01]  /*ba50*/  FADD R0, R0, R19 ;  /* 0x0000001300007221 */ /* 0x000fe20000000000 */
[----:B------:R-:W-:Y:S03]  /*ba60*/  BSSY.RECONVERGENT B0, `(.L_x_422) ;  /* 0x000000d000007945 */ /* 0x000fe60003800200 */
[----:B------:R-:W-:Y:S01]  /*ba70*/  VIADD R2, R0, 0xf3000000 ;  /* 0xf300000000027836 */ /* 0x000fe20000000000 */
[----:B------:R0:W1:Y:S04]  /*ba80*/  MUFU.RSQ R15, R0 ;  /* 0x00000000000f7308 */ /* 0x0000680000001400 */
[----:B------:R-:W-:-:S13]  /*ba90*/  ISETP.GT.U32.AND P0, PT, R2, 0x727fffff, PT ;  /* 0x727fffff0200780c */ /* 0x000fda0003f04070 */
[----:B01----:R-:W-:Y:S05]  /*baa0*/  @!P0 BRA `(.L_x_423) ;  /* 0x0000000000108947 */ /* 0x003fea0003800000 */
[----:B------:R-:W-:-:S07]  /*bab0*/  MOV R24, 0xbad0 ;  /* 0x0000bad000187802 */ /* 0x000fce0000000f00 */
[----:B------:R-:W-:Y:S05]  /*bac0*/  CALL.REL.NOINC `($__internal_7_$__cuda_sm20_sqrt_rn_f32_slowpath) ;  /* 0x00000018008c7944 */ /* 0x000fea0003c00000 */
[----:B------:R-:W-:Y:S01]  /*bad0*/  MOV R3, R0 ;  /* 0x0000000000037202 */ /* 0x000fe20000000f00 */
[----:B------:R-:W-:Y:S06]  /*bae0*/  BRA `(.L_x_424) ;  /* 0x0000000000107947 */ /* 0x000fec0003800000 */
.L_x_423:
[----:B------:R-:W-:Y:S01]  /*baf0*/  FMUL.FTZ R3, R0, R15 ;  /* 0x0000000f00037220 */ /* 0x000fe20000410000 */
[----:B------:R-:W-:-:S03]  /*bb00*/  FMUL.FTZ R2, R15, 0.5 ;  /* 0x3f0000000f027820 */ /* 0x000fc60000410000 */
[----:B------:R-:W-:-:S04]  /*bb10*/  FFMA R0, -R3, R3, R0 ;  /* 0x0000000303007223 */ /* 0x000fc80000000100 */
[----:B------:R-:W-:-:S07]  /*bb20*/  FFMA R3, R0, R2, R3 ;  /* 0x0000000200037223 */ /* 0x000fce0000000003 */
.L_x_424:
[----:B------:R-:W-:Y:S05]  /*bb30*/  BSYNC.RECONVERGENT B0 ;  /* 0x0000000000007941 */ /* 0x000fea0003800200 */
.L_x_422:
        /* <DEDUP_REMOVED lines=13> */
[----:B------:R-:W-:Y:S05]  /*bc10*/  CALL.REL.NOINC `($__internal_8_$__cuda_sm3x_div_rn_noftz_f32_slowpath) ;  /* 0x0000001800947944 */ /* 0x000fea0003c00000 */
[----:B------:R-:W-:-:S07]  /*bc20*/  IMAD.MOV.U32 R3, RZ, RZ, R2 ;  /* 0x000000ffff037224 */ /* 0x000fce00078e0002 */
.L_x_426:
[----:B------:R-:W-:Y:S05]  /*bc30*/  BSYNC.RECONVERGENT B2 ;  /* 0x0000000000027941 */ /* 0x000fea0003800200 */
.L_x_425:
        /* <DEDUP_REMOVED lines=19> */
.L_x_428:
[----:B------:R-:W-:Y:S05]  /*bd70*/  BSYNC.RECONVERGENT B2 ;  /* 0x0000000000027941 */ /* 0x000fea0003800200 */
.L_x_427:
        /* <DEDUP_REMOVED lines=9> */
[----:B------:R-:W0:Y:S02]  /*be10*/  MUFU.RCP R3, R5 ;  /* 0x0000000500037308 */ /* 0x000e240000001000 */
[----:B0-----:R-:W-:-:S04]  /*be20*/  FFMA R4, -R5, R3, 1 ;  /* 0x3f80000005047423 */ /* 0x001fc80000000103 */
[----:B------:R-:W-:Y:S01]  /*be30*/  FFMA R3, R3, R4, R3 ;  /* 0x0000000403037223 */ /* 0x000fe20000000003 */
[----:B--2---:R-:W-:-:S04]  /*be40*/  FADD R0, R8, -R29 ;  /* 0x8000001d08007221 */ /* 0x004fc80000000000 */
[----:B---3--:R-:W-:-:S04]  /*be50*/  FADD R0, R0, -R11 ;  /* 0x8000000b00007221 */ /* 0x008fc80000000000 */
[----:B------:R-:W-:-:S04]  /*be60*/  FADD R0, R0, UR4 ;  /* 0x0000000400007e21 */ /* 0x000fc80008000000 */
[----:B------:R-:W-:-:S04]  /*be70*/  FMUL R2, |R0|, UR5 ;  /* 0x0000000500027c20 */ /* 0x000fc80008400200 */
[----:B------:R-:W0:Y:S01]  /*be80*/  FCHK P0, R2, R5 ;  /* 0x0000000502007302 */ /* 0x000e220000000000 */
        /* <DEDUP_REMOVED lines=8> */
.L_x_430:
[----:B------:R-:W-:Y:S05]  /*bf10*/  BSYNC.RECONVERGENT B2 ;  /* 0x0000000000027941 */ /* 0x000fea0003800200 */
.L_x_429:
        /* <DEDUP_REMOVED lines=16> */
.L_x_432:
[----:B------:R-:W-:Y:S05]  /*c020*/  BSYNC.RECONVERGENT B2 ;  /* 0x0000000000027941 */ /* 0x000fea0003800200 */
.L_x_431:
        /* <DEDUP_REMOVED lines=10> */
.L_x_434:
[----:B------:R-:W-:Y:S01]  /*c0d0*/  FMUL.FTZ R3, R0, R5 ;  /* 0x0000000500037220 */ /* 0x000fe20000410000 */
[----:B------:R-:W-:-:S03]  /*c0e0*/  FMUL.FTZ R2, R5, 0.5 ;  /* 0x3f00000005027820 */ /* 0x000fc60000410000 */
[----:B------:R-:W-:-:S04]  /*c0f0*/  FFMA R0, -R3, R3, R0 ;  /* 0x0000000303007223 */ /* 0x000fc80000000100 */
[----:B------:R-:W-:-:S07]  /*c100*/  FFMA R3, R0, R2, R3 ;  /* 0x0000000200037223 */ /* 0x000fce0000000003 */
.L_x_435:
[----:B------:R-:W-:Y:S05]  /*c110*/  BSYNC.RECONVERGENT B0 ;  /* 0x0000000000007941 */ /* 0x000fea0003800200 */
.L_x_433:
        /* <DEDUP_REMOVED lines=15> */
.L_x_437:
[----:B------:R-:W-:Y:S05]  /*c210*/  BSYNC.RECONVERGENT B2 ;  /* 0x0000000000027941 */ /* 0x000fea0003800200 */
.L_x_436:
[----:B------:R-:W-:Y:S01]  /*c220*/  FADD R18, R19, R0 ;  /* 0x0000000013127221 */ /* 0x000fe20000000000 */
[----:B------:R-:W-:-:S07]  /*c230*/  IADD3 R13, PT, PT, R13, 0x2, RZ ;  /* 0x000000020d0d7810 */ /* 0x000fce0007ffe0ff */
.L_x_415:
[----:B------:R-:W0:Y:S02]  /*c240*/  LDCU UR4, c[0x0][0x3b0] ;  /* 0x00007600ff0477ac */ /* 0x000e240008000800 */
[----:B0-----:R-:W-:-:S04]  /*c250*/  ULOP3.LUT UR4, UR4, 0x1, URZ, 0xc0, !UPT ;  /* 0x0000000104047892 */ /* 0x001fc8000f8ec0ff */
[----:B------:R-:W-:-:S09]  /*c260*/  UISETP.NE.U32.AND UP0, UPT, UR4, 0x1, UPT ;  /* 0x000000010400788c */ /* 0x000fd2000bf05070 */
[----:B------:R-:W-:Y:S05]  /*c270*/  BRA.U UP0, `(.L_x_414) ;  /* 0x0000000900107547 */ /* 0x000fea000b800000 */
[----:B------:R-:W0:Y:S01]  /*c280*/  LDC.64 R4, c[0x0][0x3c0] ;  /* 0x0000f000ff047b82 */ /* 0x000e220000000a00 */
[----:B------:R-:W-:Y:S02]  /*c290*/  R2UR UR4, R26 ;  /* 0x000000001a0472ca */ /* 0x000fe400000e0000 */
[----:B------:R-:W-:Y:S01]  /*c2a0*/  R2UR UR5, R27 ;  /* 0x000000001b0572ca */ /* 0x000fe200000e0000 */
[----:B------:R-:W-:-:S12]  /*c2b0*/  IMAD.WIDE.U32 R2, R13, 0x4, R22 ;  /* 0x000000040d027825 */ /* 0x000fd800078e0016 */
[----:B------:R1:W2:Y:S01]  /*c2c0*/  LD.E R2, desc[UR4][R2.64] ;  /* 0x0000000402027980 */ /* 0x0002a2000c101900 */
[----:B0-----:R-:W-:-:S06]  /*c2d0*/  IMAD.WIDE.U32 R4, R13, 0x4, R4 ;  /* 0x000000040d047825 */ /* 0x001fcc00078e0004 */
[----:B------:R-:W1:Y:S01]  /*c2e0*/  LDG.E R4, desc[UR4][R4.64] ;  /* 0x0000000404047981 */ /* 0x000e62000c1e1900 */
[----:B------:R-:W-:Y:S01]  /*c2f0*/  BSSY.RECONVERGENT B2, `(.L_x_438) ;  /* 0x000000d000027945 */ /* 0x000fe20003800200 */
[----:B-1----:R-:W-:-:S04]  /*c300*/  I2FP.F32.S32 R3, R4 ;  /* 0x0000000400037245 */ /* 0x002fc80000201400 */
        /* <DEDUP_REMOVED lines=8> */
[----:B------:R-:W-:-:S07]  /*c390*/  MOV R34, 0xc3b0 ;  /* 0x0000c3b000227802 */ /* 0x000fce0000000f00 */
[----:B------:R-:W-:Y:S05]  /*c3a0*/  CALL.REL.NOINC `($__internal_8_$__cuda_sm3x_div_rn_noftz_f32_slowpath) ;  /* 0x0000001000b07944 */ /* 0x000fea0003c00000 */
[----:B------:R-:W-:-:S07]  /*c3b0*/  IMAD.MOV.U32 R8, RZ, RZ, R2 ;  /* 0x000000ffff087224 */ /* 0x000fce00078e0002 */
.L_x_439:
[----:B------:R-:W-:Y:S05]  /*c3c0*/  BSYNC.RECONVERGENT B2 ;  /* 0x0000000000027941 */ /* 0x000fea0003800200 */
.L_x_438:
        /* <DEDUP_REMOVED lines=8> */
[----:B0-----:R-:W-:-:S06]  /*c450*/  IMAD.WIDE.U32 R6, R13, 0x4, R6 ;  /* 0x000000040d067825 */ /* 0x001fcc00078e0006 */
[----:B------:R-:W3:Y:S01]  /*c460*/  LDG.E R6, desc[UR6][R6.64] ;  /* 0x0000000606067981 */ /* 0x000ee2000c1e1900 */
[----:B-1----:R-:W-:-:S04]  /*c470*/  FADD R9, R8, UR5 ;  /* 0x0000000508097e21 */ /* 0x002fc80008000000 */
[----:B------:R-:W0:Y:S01]  /*c480*/  MUFU.RCP R0, R9 ;  /* 0x0000000900007308 */ /* 0x000e220000001000 */
[----:B------:R-:W-:Y:S01]  /*c490*/  BSSY.RECONVERGENT B2, `(.L_x_440) ;  /* 0x0000010000027945 */ /* 0x000fe20003800200 */
        /* <DEDUP_REMOVED lines=15> */
.L_x_441:
[----:B------:R-:W-:Y:S05]  /*c590*/  BSYNC.RECONVERGENT B2 ;  /* 0x0000000000027941 */ /* 0x000fea0003800200 */
.L_x_440:
        /* <DEDUP_REMOVED lines=16> */
.L_x_443:
[----:B------:R-:W-:Y:S05]  /*c6a0*/  BSYNC.RECONVERGENT B2 ;  /* 0x0000000000027941 */ /* 0x000fea0003800200 */
.L_x_442:
        /* <DEDUP_REMOVED lines=10> */
.L_x_445:
[----:B------:R-:W-:Y:S01]  /*c750*/  FMUL.FTZ R3, R0, R5 ;  /* 0x0000000500037220 */ /* 0x000fe20000410000 */
[----:B------:R-:W-:-:S03]  /*c760*/  FMUL.FTZ R2, R5, 0.5 ;  /* 0x3f00000005027820 */ /* 0x000fc60000410000 */
[----:B------:R-:W-:-:S04]  /*c770*/  FFMA R0, -R3, R3, R0 ;  /* 0x0000000303007223 */ /* 0x000fc80000000100 */
[----:B------:R-:W-:-:S07]  /*c780*/  FFMA R3, R0, R2, R3 ;  /* 0x0000000200037223 */ /* 0x000fce0000000003 */
.L_x_446:
[----:B------:R-:W-:Y:S05]  /*c790*/  BSYNC.RECONVERGENT B0 ;  /* 0x0000000000007941 */ /* 0x000fea0003800200 */
.L_x_444:
        /* <DEDUP_REMOVED lines=15> */
.L_x_448:
[----:B------:R-:W-:Y:S05]  /*c890*/  BSYNC.RECONVERGENT B2 ;  /* 0x0000000000027941 */ /* 0x000fea0003800200 */
.L_x_447:
[----:B------:R-:W-:Y:S01]  /*c8a0*/  FADD R18, R18, R3 ;  /* 0x0000000312127221 */ /* 0x000fe20000000000 */
[----:B------:R-:W-:Y:S06]  /*c8b0*/  BRA `(.L_x_414) ;  /* 0x0000000000807947 */ /* 0x000fec0003800000 */
.L_x_367:
[----:B------:R-:W-:Y:S02]  /*c8c0*/  R2UR UR4, R26 ;  /* 0x000000001a0472ca */ /* 0x000fe400000e0000 */
[----:B------:R-:W-:-:S13]  /*c8d0*/  R2UR UR5, R27 ;  /* 0x000000001b0572ca */ /* 0x000fda00000e0000 */
[----:B------:R-:W2:Y:S01]  /*c8e0*/  LD.E R2, desc[UR4][R22.64] ;  /* 0x0000000416027980 */ /* 0x000ea2000c101900 */
[----:B------:R-:W0:Y:S01]  /*c8f0*/  LDCU UR4, c[0x0][0x384] ;  /* 0x00007080ff0477ac */ /* 0x000e220008000800 */
[----:B------:R-:W-:Y:S01]  /*c900*/  BSSY.RECONVERGENT B2, `(.L_x_449) ;  /* 0x000000d000027945 */ /* 0x000fe20003800200 */
[----:B0-----:R-:W-:-:S04]  /*c910*/  I2FP.F32.S32 R3, UR4 ;  /* 0x0000000400037c45 */ /* 0x001fc80008201400 */
[----:B------:R-:W0:Y:S02]  /*c920*/  MUFU.RCP R0, R3 ;  /* 0x0000000300007308 */ /* 0x000e240000001000 */
[----:B0-----:R-:W-:-:S04]  /*c930*/  FFMA R5, -R3, R0, 1 ;  /* 0x3f80000003057423 */ /* 0x001fc80000000100 */
[----:B------:R-:W-:Y:S02]  /*c940*/  FFMA R5, R0, R5, R0 ;  /* 0x0000000500057223 */ /* 0x000fe40000000000 */
[----:B--2---:R-:W0:Y:S02]  /*c950*/  FCHK P0, R2, R3 ;  /* 0x0000000302007302 */ /* 0x004e240000000000 */
[----:B------:R-:W-:-:S04]  /*c960*/  FFMA R0, R2, R5, RZ ;  /* 0x0000000502007223 */ /* 0x000fc800000000ff */
[----:B------:R-:W-:-:S04]  /*c970*/  FFMA R4, -R3, R0, R2 ;  /* 0x0000000003047223 */ /* 0x000fc80000000102 */
[----:B------:R-:W-:Y:S01]  /*c980*/  FFMA R0, R5, R4, R0 ;  /* 0x0000000405007223 */ /* 0x000fe20000000000 */
[----:B0-----:R-:W-:Y:S06]  /*c990*/  @!P0 BRA `(.L_x_450) ;  /* 0x00000000000c8947 */ /* 0x001fec0003800000 */
[----:B------:R-:W-:-:S07]  /*c9a0*/  MOV R34, 0xc9c0 ;  /* 0x0000c9c000227802 */ /* 0x000fce0000000f00 */
[----:B------:R-:W-:Y:S05]  /*c9b0*/  CALL.REL.NOINC `($__internal_8_$__cuda_sm3x_div_rn_noftz_f32_slowpath) ;  /* 0x0000000c002c7944 */ /* 0x000fea0003c00000 */
[----:B------:R-:W-:-:S07]  /*c9c0*/  MOV R0, R2 ;  /* 0x0000000200007202 */ /* 0x000fce0000000f00 */
.L_x_450:
[----:B------:R-:W-:Y:S05]  /*c9d0*/  BSYNC.RECONVERGENT B2 ;  /* 0x0000000000027941 */ /* 0x000fea0003800200 */
.L_x_449:
[----:B------:R-:W-:Y:S01]  /*c9e0*/  VIADD R2, R0, 0xf3000000 ;  /* 0xf300000000027836 */ /* 0x000fe20000000000 */
[----:B------:R0:W1:Y:S01]  /*c9f0*/  MUFU.RSQ R5, R0 ;  /* 0x0000000000057308 */ /* 0x0000620000001400 */
[----:B------:R-:W-:Y:S03]  /*ca00*/  BSSY.RECONVERGENT B0, `(.L_x_414) ;  /* 0x000000b000007945 */ /* 0x000fe60003800200 */
[----:B------:R-:W-:-:S13]  /*ca10*/  ISETP.GT.U32.AND P0, PT, R2, 0x727fffff, PT ;  /* 0x727fffff0200780c */ /* 0x000fda0003f04070 */
[----:B01----:R-:W-:Y:S05]  /*ca20*/  @!P0 BRA `(.L_x_451) ;  /* 0x0000000000108947 */ /* 0x003fea0003800000 */
[----:B------:R-:W-:-:S07]  /*ca30*/  MOV R24, 0xca50 ;  /* 0x0000ca5000187802 */ /* 0x000fce0000000f00 */
[----:B------:R-:W-:Y:S05]  /*ca40*/  CALL.REL.NOINC `($__internal_7_$__cuda_sm20_sqrt_rn_f32_slowpath) ;  /* 0x0000000800ac7944 */ /* 0x000fea0003c00000 */
[----:B------:R-:W-:Y:S01]  /*ca50*/  MOV R18, R0 ;  /* 0x0000000000127202 */ /* 0x000fe20000000f00 */
[----:B------:R-:W-:Y:S06]  /*ca60*/  BRA `(.L_x_452) ;  /* 0x0000000000107947 */ /* 0x000fec0003800000 */
.L_x_451:
[C---:B------:R-:W-:Y:S01]  /*ca70*/  FMUL.FTZ R3, R5.reuse, R0 ;  /* 0x0000000005037220 */ /* 0x040fe20000410000 */
[----:B------:R-:W-:-:S03]  /*ca80*/  FMUL.FTZ R18, R5, 0.5 ;  /* 0x3f00000005127820 */ /* 0x000fc60000410000 */
[----:B------:R-:W-:-:S04]  /*ca90*/  FFMA R0, -R3, R3, R0 ;  /* 0x0000000303007223 */ /* 0x000fc80000000100 */
[----:B------:R-:W-:-:S07]  /*caa0*/  FFMA R18, R0, R18, R3 ;  /* 0x0000001200127223 */ /* 0x000fce0000000003 */
.L_x_452:
[----:B------:R-:W-:Y:S05]  /*cab0*/  BSYNC.RECONVERGENT B0 ;  /* 0x0000000000007941 */ /* 0x000fea0003800200 */
.L_x_414:
[----:B------:R-:W-:Y:S01]  /*cac0*/  MOV R2, 0x8 ;  /* 0x0000000800027802 */ /* 0x000fe20000000f00 */
[----:B------:R-:W-:Y:S01]  /*cad0*/  IMAD.MOV.U32 R4, RZ, RZ, R16 ;  /* 0x000000ffff047224 */ /* 0x000fe200078e0010 */
[----:B------:R-:W-:Y:S02]  /*cae0*/  MOV R5, R17 ;  /* 0x0000001100057202 */ /* 0x000fe40000000f00 */
[----:B------:R0:W1:Y:S05]  /*caf0*/  LDC.64 R6, c[0x4][R2] ;  /* 0x0100000002067b82 */ /* 0x00006a0000000a00 */
[----:B------:R-:W-:-:S07]  /*cb00*/  LEPC R20, `(.L_x_453) ;  /* 0x000000001014794e */ /* 0x000fce0000000000 */
[----:B01----:R-:W-:Y:S05]  /*cb10*/  CALL.ABS.NOINC R6 ;  /* 0x0000000006007343 */ /* 0x003fea0003c00000 */
.L_x_453:
[----:B------:R-:W0:Y:S01]  /*cb20*/  LDC.64 R2, c[0x4][R2] ;  /* 0x0100000002027b82 */ /* 0x000e220000000a00 */
[----:B------:R-:W-:Y:S01]  /*cb30*/  IMAD.MOV.U32 R4, RZ, RZ, R22 ;  /* 0x000000ffff047224 */ /* 0x000fe200078e0016 */
[----:B------:R-:W-:-:S07]  /*cb40*/  MOV R5, R23 ;  /* 0x0000001700057202 */ /* 0x000fce0000000f00 */
[----:B------:R-:W-:-:S07]  /*cb50*/  LEPC R20, `(.L_x_454) ;  /* 0x000000001014794e */ /* 0x000fce0000000000 */
[----:B0-----:R-:W-:Y:S05]  /*cb60*/  CALL.ABS.NOINC R2 ;  /* 0x0000000002007343 */ /* 0x001fea0003c00000 */
.L_x_454:
[----:B------:R-:W0:Y:S01]  /*cb70*/  LDC R0, c[0x0][0x380] ;  /* 0x0000e000ff007b82 */ /* 0x000e220000000800 */
[----:B------:R-:W-:Y:S02]  /*cb80*/  R2UR UR4, R26 ;  /* 0x000000001a0472ca */ /* 0x000fe400000e0000 */
        /* <DEDUP_REMOVED lines=9> */
.L_x_457:
        /* <DEDUP_REMOVED lines=11> */
.L_x_456:
[----:B------:R-:W-:Y:S05]  /*ccd0*/  BSYNC.RECONVERGENT B0 ;  /* 0x0000000000007941 */ /* 0x000fea0003800200 */
.L_x_455:
        /* <DEDUP_REMOVED lines=26> */
.L_x_459:
[----:B------:R-:W-:Y:S05]  /*ce80*/  BSYNC.RECONVERGENT B0 ;  /* 0x0000000000007941 */ /* 0x000fea0003800200 */
.L_x_458:
[----:B------:R-:W0:Y:S01]  /*ce90*/  LDC.64 R4, c[0x0][0x3a0] ;  /* 0x0000e800ff047b82 */ /* 0x000e220000000a00 */
[----:B------:R-:W1:Y:S01]  /*cea0*/  F2F.F32.F64 R3, R2 ;  /* 0x0000000200037310 */ /* 0x000e620000301000 */
[----:B------:R-:W-:Y:S02]  /*ceb0*/  R2UR UR4, R26 ;  /* 0x000000001a0472ca */ /* 0x000fe400000e0000 */
[----:B------:R-:W-:Y:S01]  /*cec0*/  R2UR UR5, R27 ;  /* 0x000000001b0572ca */ /* 0x000fe200000e0000 */
[----:B0-----:R-:W-:-:S12]  /*ced0*/  IMAD.WIDE R28, R28, 0x4, R4 ;  /* 0x000000041c1c7825 */ /* 0x001fd800078e0204 */
[----:B-1----:R-:W-:Y:S01]  /*cee0*/  STG.E desc[UR4][R28.64], R3 ;  /* 0x000000031c007986 */ /* 0x002fe2000c101904 */
[----:B------:R-:W-:Y:S05]  /*cef0*/  EXIT ;  /* 0x000000000000794d */ /* 0x000fea0003800000 */
        .weak           $__internal_6_$__cuda_sm20_div_rn_f64_full
        .type           $__internal_6_$__cuda_sm20_div_rn_f64_full,@function
        .size           $__internal_6_$__cuda_sm20_div_rn_f64_full,($__internal_7_$__cuda_sm20_sqrt_rn_f32_slowpath - $__internal_6_$__cuda_sm20_div_rn_f64_full)
$__internal_6_$__cuda_sm20_div_rn_f64_full:
[C---:B------:R-:W-:Y:S01]  /*cf00*/  FSETP.GEU.AND P0, PT, |R31|.reuse, 1.469367938527859385e-39, PT ;  /* 0x001000001f00780b */ /* 0x040fe20003f0e200 */
[----:B------:R-:W-:Y:S01]  /*cf10*/  IMAD.MOV.U32 R39, RZ, RZ, R31 ;  /* 0x000000ffff277224 */ /* 0x000fe200078e001f */
[----:B------:R-:W-:Y:S01]  /*cf20*/  LOP3.LUT R2, R31, 0x800fffff, RZ, 0xc0, !PT ;  /* 0x800fffff1f027812 */ /* 0x000fe200078ec0ff */
[----:B------:R-:W-:Y:S01]  /*cf30*/  IMAD.MOV.U32 R12, RZ, RZ, 0x1 ;  /* 0x00000001ff0c7424 */ /* 0x000fe200078e00ff */
[-C--:B------:R-:W-:Y:S01]  /*cf40*/  MOV R38, R30.reuse ;  /* 0x0000001e00267202 */ /* 0x080fe20000000f00 */
[----:B------:R-:W-:Y:S01]  /*cf50*/  IMAD.MOV.U32 R36, RZ, RZ, R20 ;  /* 0x000000ffff247224 */ /* 0x000fe200078e0014 */
[----:B------:R-:W-:Y:S01]  /*cf60*/  LOP3.LUT R3, R2, 0x3ff00000, RZ, 0xfc, !PT ;  /* 0x3ff0000002037812 */ /* 0x000fe200078efcff */
[----:B------:R-:W-:Y:S01]  /*cf70*/  BSSY.RECONVERGENT B2, `(.L_x_460) ;  /* 0x0000055000027945 */ /* 0x000fe20003800200 */
[----:B------:R-:W-:Y:S02]  /*cf80*/  MOV R2, R30 ;  /* 0x0000001e00027202 */ /* 0x000fe40000000f00 */
[----:B------:R-:W-:-:S02]  /*cf90*/  MOV R37, R21 ;  /* 0x0000001500257202 */ /* 0x000fc40000000f00 */
[----:B------:R-:W-:Y:S01]  /*cfa0*/  LOP3.LUT R44, R31, 0x7ff00000, RZ, 0xc0, !PT ;  /* 0x7ff000001f2c7812 */ /* 0x000fe200078ec0ff */
[----:B------:R-:W-:Y:S01]  /*cfb0*/  @!P0 DMUL R2, R38, 8.98846567431157953865e+307 ;  /* 0x7fe0000026028828 */ /* 0x000fe20000000000 */
[C---:B------:R-:W-:Y:S02]  /*cfc0*/  FSETP.GEU.AND P2, PT, |R37|.reuse, 1.469367938527859385e-39, PT ;  /* 0x001000002500780b */ /* 0x040fe40003f4e200 */
[----:B------:R-:W-:Y:S02]  /*cfd0*/  LOP3.LUT R45, R37, 0x7ff00000, RZ, 0xc0, !PT ;  /* 0x7ff00000252d7812 */ /* 0x000fe400078ec0ff */
[----:B------:R-:W-:Y:S01]  /*cfe0*/  MOV R42, 0x1ca00000 ;  /* 0x1ca00000002a7802 */ /* 0x000fe20000000f00 */
[----:B------:R-:W0:Y:S01]  /*cff0*/  MUFU.RCP64H R13, R3 ;  /* 0x00000003000d7308 */ /* 0x000e220000001800 */
[----:B------:R-:W-:Y:S01]  /*d000*/  ISETP.GE.U32.AND P1, PT, R45, R44, PT ;  /* 0x0000002c2d00720c */ /* 0x000fe20003f26070 */
[----:B------:R-:W-:-:S06]  /*d010*/  IMAD.MOV.U32 R41, RZ, RZ, R45 ;  /* 0x000000ffff297224 */ /* 0x000fcc00078e002d */
[----:B------:R-:W-:-:S04]  /*d020*/  @!P2 LOP3.LUT R6, R39, 0x7ff00000, RZ, 0xc0, !PT ;  /* 0x7ff000002706a812 */ /* 0x000fc800078ec0ff */
[----:B------:R-:W-:Y:S02]  /*d030*/  @!P2 ISETP.GE.U32.AND P3, PT, R45, R6, PT ;  /* 0x000000062d00a20c */ /* 0x000fe40003f66070 */
[----:B------:R-:W-:Y:S02]  /*d040*/  MOV R6, R44 ;  /* 0x0000002c00067202 */ /* 0x000fe40000000f00 */
[----:B------:R-:W-:Y:S01]  /*d050*/  @!P2 SEL R31, R42, 0x63400000, !P3 ;  /* 0x634000002a1fa807 */ /* 0x000fe20005800000 */
[----:B0-----:R-:W-:Y:S01]  /*d060*/  DFMA R14, R12, -R2, 1 ;  /* 0x3ff000000c0e742b */ /* 0x001fe20000000802 */
[----:B------:R-:W-:Y:S02]  /*d070*/  @!P0 LOP3.LUT R6, R3, 0x7ff00000, RZ, 0xc0, !PT ;  /* 0x7ff0000003068812 */ /* 0x000fe400078ec0ff */
[----:B------:R-:W-:Y:S02]  /*d080*/  @!P2 LOP3.LUT R31, R31, 0x80000000, R37, 0xf8, !PT ;  /* 0x800000001f1fa812 */ /* 0x000fe400078ef825 */
[----:B------:R-:W-:-:S03]  /*d090*/  IADD3 R44, PT, PT, R6, -0x1, RZ ;  /* 0xffffffff062c7810 */ /* 0x000fc60007ffe0ff */
[----:B------:R-:W-:-:S08]  /*d0a0*/  DFMA R14, R14, R14, R14 ;  /* 0x0000000e0e0e722b */ /* 0x000fd0000000000e */
[----:B------:R-:W-:Y:S01]  /*d0b0*/  DFMA R20, R12, R14, R12 ;  /* 0x0000000e0c14722b */ /* 0x000fe2000000000c */
[----:B------:R-:W-:Y:S01]  /*d0c0*/  SEL R13, R42, 0x63400000, !P1 ;  /* 0x634000002a0d7807 */ /* 0x000fe20004800000 */
[----:B------:R-:W-:Y:S01]  /*d0d0*/  IMAD.MOV.U32 R12, RZ, RZ, R36 ;  /* 0x000000ffff0c7224 */ /* 0x000fe200078e0024 */
[----:B------:R-:W-:Y:S02]  /*d0e0*/  @!P2 LOP3.LUT R15, R31, 0x100000, RZ, 0xfc, !PT ;  /* 0x001000001f0fa812 */ /* 0x000fe400078efcff */
[----:B------:R-:W-:Y:S02]  /*d0f0*/  LOP3.LUT R13, R13, 0x800fffff, R37, 0xf8, !PT ;  /* 0x800fffff0d0d7812 */ /* 0x000fe400078ef825 */
[----:B------:R-:W-:Y:S01]  /*d100*/  @!P2 MOV R14, RZ ;  /* 0x000000ff000ea202 */ /* 0x000fe20000000f00 */
[----:B------:R-:W-:-:S05]  /*d110*/  DFMA R30, R20, -R2, 1 ;  /* 0x3ff00000141e742b */ /* 0x000fca0000000802 */
[----:B------:R-:W-:-:S03]  /*d120*/  @!P2 DFMA R12, R12, 2, -R14 ;  /* 0x400000000c0ca82b */ /* 0x000fc6000000080e */
[----:B------:R-:W-:-:S07]  /*d130*/  DFMA R30, R20, R30, R20 ;  /* 0x0000001e141e722b */ /* 0x000fce0000000014 */
[----:B------:R-:W-:Y:S01]  /*d140*/  @!P2 LOP3.LUT R41, R13, 0x7ff00000, RZ, 0xc0, !PT ;  /* 0x7ff000000d29a812 */ /* 0x000fe200078ec0ff */
[----:B------:R-:W-:-:S04]  /*d150*/  DMUL R14, R30, R12 ;  /* 0x0000000c1e0e7228 */ /* 0x000fc80000000000 */
[----:B------:R-:W-:-:S05]  /*d160*/  VIADD R20, R41, 0xffffffff ;  /* 0xffffffff29147836 */ /* 0x000fca0000000000 */
[----:B------:R-:W-:Y:S01]  /*d170*/  ISETP.GT.U32.AND P0, PT, R20, 0x7feffffe, PT ;  /* 0x7feffffe1400780c */ /* 0x000fe20003f04070 */
[----:B------:R-:W-:-:S03]  /*d180*/  DFMA R20, R14, -R2, R12 ;  /* 0x800000020e14722b */ /* 0x000fc6000000000c */
[----:B------:R-:W-:-:S05]  /*d190*/  ISETP.GT.U32.OR P0, PT, R44, 0x7feffffe, P0 ;  /* 0x7feffffe2c00780c */ /* 0x000fca0000704470 */
[----:B------:R-:W-:-:S08]  /*d1a0*/  DFMA R30, R30, R20, R14 ;  /* 0x000000141e1e722b */ /* 0x000fd0000000000e */
[----:B------:R-:W-:Y:S05]  /*d1b0*/  @P0 BRA `(.L_x_461) ;  /* 0x00000000006c0947 */ /* 0x000fea0003800000 */
[----:B------:R-:W-:Y:S01]  /*d1c0*/  LOP3.LUT R14, R39, 0x7ff00000, RZ, 0xc0, !PT ;  /* 0x7ff00000270e7812 */ /* 0x000fe200078ec0ff */
[----:B------:R-:W-:-:S03]  /*d1d0*/  IMAD.MOV.U32 R20, RZ, RZ, RZ ;  /* 0x000000ffff147224 */ /* 0x000fc600078e00ff */
[CC--:B------:R-:W-:Y:S02]  /*d1e0*/  VIADDMNMX R6, R45.reuse, -R14.reuse, 0xb9600000, !PT ;  /* 0xb96000002d067446 */ /* 0x0c0fe4000780090e */
[----:B------:R-:W-:Y:S02]  /*d1f0*/  ISETP.GE.U32.AND P0, PT, R45, R14, PT ;  /* 0x0000000e2d00720c */ /* 0x000fe40003f06070 */
[----:B------:R-:W-:Y:S02]  /*d200*/  VIMNMX R6, PT, PT, R6, 0x46a00000, PT ;  /* 0x46a0000006067848 */ /* 0x000fe40003fe0100 */
[----:B------:R-:W-:-:S05]  /*d210*/  SEL R15, R42, 0x63400000, !P0 ;  /* 0x634000002a0f7807 */ /* 0x000fca0004000000 */
[----:B------:R-:W-:-:S05]  /*d220*/  IMAD.IADD R6, R6, 0x1, -R15 ;  /* 0x0000000106067824 */ /* 0x000fca00078e0a0f */
        /* <DEDUP_REMOVED lines=10> */
[----:B------:R-:W-:Y:S01]  /*d2d0*/  IMAD.MOV R3, RZ, RZ, -R6 ;  /* 0x000000ffff037224 */ /* 0x000fe200078e0a06 */
[----:B------:R-:W-:Y:S01]  /*d2e0*/  MOV R2, RZ ;  /* 0x000000ff00027202 */ /* 0x000fe20000000f00 */
        /* <DEDUP_REMOVED lines=8> */
.L_x_461:
[----:B------:R-:W-:-:S14]  /*d370*/  DSETP.NAN.AND P0, PT, R36, R36, PT ;  /* 0x000000242400722a */ /* 0x000fdc0003f08000 */
[----:B------:R-:W-:Y:S05]  /*d380*/  @P0 BRA `(.L_x_463) ;  /* 0x0000000000440947 */ /* 0x000fea0003800000 */
[----:B------:R-:W-:-:S14]  /*d390*/  DSETP.NAN.AND P0, PT, R38, R38, PT ;  /* 0x000000262600722a */ /* 0x000fdc0003f08000 */
[----:B------:R-:W-:Y:S05]  /*d3a0*/  @P0 BRA `(.L_x_464) ;  /* 0x0000000000300947 */ /* 0x000fea0003800000 */
[----:B------:R-:W-:Y:S01]  /*d3b0*/  ISETP.NE.AND P0, PT, R41, R6, PT ;  /* 0x000000062900720c */ /* 0x000fe20003f05270 */
[----:B------:R-:W-:Y:S01]  /*d3c0*/  IMAD.MOV.U32 R14, RZ, RZ, 0x0 ;  /* 0x00000000ff0e7424 */ /* 0x000fe200078e00ff */
[----:B------:R-:W-:-:S11]  /*d3d0*/  MOV R15, 0xfff80000 ;  /* 0xfff80000000f7802 */ /* 0x000fd60000000f00 */
[----:B------:R-:W-:Y:S05]  /*d3e0*/  @!P0 BRA `(.L_x_462) ;  /* 0x0000000000348947 */ /* 0x000fea0003800000 */
[----:B------:R-:W-:Y:S02]  /*d3f0*/  ISETP.NE.AND P0, PT, R41, 0x7ff00000, PT ;  /* 0x7ff000002900780c */ /* 0x000fe40003f05270 */
[----:B------:R-:W-:Y:S02]  /*d400*/  LOP3.LUT R15, R37, 0x80000000, R39, 0x48, !PT ;  /* 0x80000000250f7812 */ /* 0x000fe400078e4827 */
[----:B------:R-:W-:-:S13]  /*d410*/  ISETP.EQ.OR P0, PT, R6, RZ, !P0 ;  /* 0x000000ff0600720c */ /* 0x000fda0004702670 */
[----:B------:R-:W-:Y:S01]  /*d420*/  @P0 LOP3.LUT R2, R15, 0x7ff00000, RZ, 0xfc, !PT ;  /* 0x7ff000000f020812 */ /* 0x000fe200078efcff */
[----:B------:R-:W-:Y:S01]  /*d430*/  @!P0 IMAD.MOV.U32 R14, RZ, RZ, RZ ;  /* 0x000000ffff0e8224 */ /* 0x000fe200078e00ff */
[----:B------:R-:W-:-:S03]  /*d440*/  @P0 MOV R14, RZ ;  /* 0x000000ff000e0202 */ /* 0x000fc60000000f00 */
[----:B------:R-:W-:Y:S01]  /*d450*/  @P0 IMAD.MOV.U32 R15, RZ, RZ, R2 ;  /* 0x000000ffff0f0224 */ /* 0x000fe200078e0002 */
[----:B------:R-:W-:Y:S06]  /*d460*/  BRA `(.L_x_462) ;  /* 0x0000000000147947 */ /* 0x000fec0003800000 */
.L_x_464:
[----:B------:R-:W-:Y:S02]  /*d470*/  LOP3.LUT R15, R39, 0x80000, RZ, 0xfc, !PT ;  /* 0x00080000270f7812 */ /* 0x000fe400078efcff */
[----:B------:R-:W-:Y:S01]  /*d480*/  MOV R14, R38 ;  /* 0x00000026000e7202 */ /* 0x000fe20000000f00 */
[----:B------:R-:W-:Y:S06]  /*d490*/  BRA `(.L_x_462) ;  /* 0x0000000000087947 */ /* 0x000fec0003800000 */
.L_x_463:
[----:B------:R-:W-:Y:S01]  /*d4a0*/  LOP3.LUT R15, R37, 0x80000, RZ, 0xfc, !PT ;  /* 0x00080000250f7812 */ /* 0x000fe200078efcff */
[----:B------:R-:W-:-:S07]  /*d4b0*/  IMAD.MOV.U32 R14, RZ, RZ, R36 ;  /* 0x000000ffff0e7224 */ /* 0x000fce00078e0024 */
.L_x_462:
[----:B------:R-:W-:Y:S05]  /*d4c0*/  BSYNC.RECONVERGENT B2 ;  /* 0x0000000000027941 */ /* 0x000fea0003800200 */
.L_x_460:
[----:B------:R-:W-:Y:S01]  /*d4d0*/  MOV R2, R40 ;  /* 0x0000002800027202 */ /* 0x000fe20000000f00 */
[----:B------:R-:W-:-:S04]  /*d4e0*/  IMAD.MOV.U32 R3, RZ, RZ, 0x0 ;  /* 0x00000000ff037424 */ /* 0x000fc800078e00ff */
[----:B------:R-:W-:Y:S05]  /*d4f0*/  RET.REL.NODEC R2 `(_Z17kernelNormFinder2iiiiPfPsS_S_iPKiPiS_S_S_ffS_) ;  /* 0xffffff2802c07950 */ /* 0x000fea0003c3ffff */
        .weak           $__internal_7_$__cuda_sm20_sqrt_rn_f32_slowpath
        .type           $__internal_7_$__cuda_sm20_sqrt_rn_f32_slowpath,@function
        .size           $__internal_7_$__cuda_sm20_sqrt_rn_f32_slowpath,($__internal_8_$__cuda_sm3x_div_rn_noftz_f32_slowpath - $__internal_7_$__cuda_sm20_sqrt_rn_f32_slowpath)
$__internal_7_$__cuda_sm20_sqrt_rn_f32_slowpath:
[----:B------:R-:W-:-:S13]  /*d500*/  LOP3.LUT P0, RZ, R0, 0x7fffffff, RZ, 0xc0, !PT ;  /* 0x7fffffff00ff7812 */ /* 0x000fda000780c0ff */
[----:B------:R-:W-:Y:S01]  /*d510*/  @!P0 MOV R2, R0 ;  /* 0x0000000000028202 */ /* 0x000fe20000000f00 */
[----:B------:R-:W-:Y:S06]  /*d520*/  @!P0 BRA `(.L_x_465) ;  /* 0x0000000000408947 */ /* 0x000fec0003800000 */
[----:B------:R-:W-:-:S13]  /*d530*/  FSETP.GEU.FTZ.AND P0, PT, R0, RZ, PT ;  /* 0x000000ff0000720b */ /* 0x000fda0003f1e000 */
[----:B------:R-:W-:Y:S01]  /*d540*/  @!P0 IMAD.MOV.U32 R2, RZ, RZ, 0x7fffffff ;  /* 0x7fffffffff028424 */ /* 0x000fe200078e00ff */
        /* <DEDUP_REMOVED lines=14> */
.L_x_465:
[----:B------:R-:W-:Y:S01]  /*d630*/  IMAD.MOV.U32 R0, RZ, RZ, R2 ;  /* 0x000000ffff007224 */ /* 0x000fe200078e0002 */
[----:B------:R-:W-:Y:S01]  /*d640*/  MOV R2, R24 ;  /* 0x0000001800027202 */ /* 0x000fe20000000f00 */
[----:B------:R-:W-:-:S04]  /*d650*/  IMAD.MOV.U32 R3, RZ, RZ, 0x0 ;  /* 0x00000000ff037424 */ /* 0x000fc800078e00ff */
[----:B------:R-:W-:Y:S05]  /*d660*/  RET.REL.NODEC R2 `(_Z17kernelNormFinder2iiiiPfPsS_S_iPKiPiS_S_S_ffS_) ;  /* 0xffffff2802647950 */ /* 0x000fea0003c3ffff */
        .weak           $__internal_8_$__cuda_sm3x_div_rn_noftz_f32_slowpath
        .type           $__internal_8_$__cuda_sm3x_div_rn_noftz_f32_slowpath,@function
        .size           $__internal_8_$__cuda_sm3x_div_rn_noftz_f32_slowpath,(.L_x_1138 - $__internal_8_$__cuda_sm3x_div_rn_noftz_f32_slowpath)
$__internal_8_$__cuda_sm3x_div_rn_noftz_f32_slowpath:
[----:B------:R-:W-:Y:S01]  /*d670*/  SHF.R.U32.HI R15, RZ, 0x17, R3 ;  /* 0x00000017ff0f7819 */ /* 0x000fe20000011603 */
[----:B------:R-:W-:Y:S01]  /*d680*/  BSSY.RECONVERGENT B0, `(.L_x_466) ;  /* 0x0000065000007945 */ /* 0x000fe20003800200 */
[----:B------:R-:W-:Y:S02]  /*d690*/  SHF.R.U32.HI R14, RZ, 0x17, R2 ;  /* 0x00000017ff0e7819 */ /* 0x000fe40000011602 */
[----:B------:R-:W-:Y:S02]  /*d6a0*/  LOP3.LUT R36, R15, 0xff, RZ, 0xc0, !PT ;  /* 0x000000ff0f247812 */ /* 0x000fe400078ec0ff */
[----:B------:R-:W-:Y:S02]  /*d6b0*/  LOP3.LUT R32, R14, 0xff, RZ, 0xc0, !PT ;  /* 0x000000ff0e207812 */ /* 0x000fe400078ec0ff */
[----:B------:R-:W-:-:S03]  /*d6c0*/  IADD3 R15, PT, PT, R36, -0x1, RZ ;  /* 0xffffffff240f7810 */ /* 0x000fc60007ffe0ff */
[----:B------:R-:W-:Y:S01]  /*d6d0*/  VIADD R14, R32, 0xffffffff ;  /* 0xffffffff200e7836 */ /* 0x000fe20000000000 */
[----:B------:R-:W-:Y:S02]  /*d6e0*/  ISETP.GT.U32.AND P0, PT, R15, 0xfd, PT ;  /* 0x000000fd0f00780c */ /* 0x000fe40003f04070 */
[----:B------:R-:W-:Y:S02]  /*d6f0*/  MOV R15, R3 ;  /* 0x00000003000f7202 */ /* 0x000fe40000000f00 */
        /* <DEDUP_REMOVED lines=20> */
[----:B------:R-:W-:Y:S01]  /*d840*/  ISETP.GE.AND P0, PT, R14, RZ, PT ;  /* 0x000000ff0e00720c */ /* 0x000fe20003f06270 */
[----:B------:R-:W-:-:S05]  /*d850*/  VIADD R14, R36, 0xffffffff ;  /* 0xffffffff240e7836 */ /* 0x000fca0000000000 */
[----:B------:R-:W-:-:S07]  /*d860*/  ISETP.GE.AND P1, PT, R14, RZ, PT ;  /* 0x000000ff0e00720c */ /* 0x000fce0003f26270 */
[----:B------:R-:W-:Y:S01]  /*d870*/  @P0 MOV R14, RZ ;  /* 0x000000ff000e0202 */ /* 0x000fe20000000f00 */
[----:B------:R-:W-:Y:S02]  /*d880*/  @!P0 IMAD.MOV.U32 R14, RZ, RZ, -0x40 ;  /* 0xffffffc0ff0e8424 */ /* 0x000fe400078e00ff */
[----:B------:R-:W-:-:S03]  /*d890*/  @!P0 FFMA R2, R2, 1.84467440737095516160e+19, RZ ;  /* 0x5f80000002028823 */ /* 0x000fc600000000ff */
[----:B------:R-:W-:Y:S01]  /*d8a0*/  @!P1 FFMA R15, R3, 1.84467440737095516160e+19, RZ ;  /* 0x5f800000030f9823 */ /* 0x000fe200000000ff */
[----:B------:R-:W-:-:S07]  /*d8b0*/  @!P1 IADD3 R14, PT, PT, R14, 0x40, RZ ;  /* 0x000000400e0e9810 */ /* 0x000fce0007ffe0ff */
.L_x_467:
[----:B------:R-:W-:Y:S01]  /*d8c0*/  LEA R30, R36, 0xc0800000, 0x17 ;  /* 0xc0800000241e7811 */ /* 0x000fe200078eb8ff */
[----:B------:R-:W-:Y:S04]  /*d8d0*/  BSSY.RECONVERGENT B1, `(.L_x_472) ;  /* 0x0000036000017945 */ /* 0x000fe80003800200 */
[----:B------:R-:W-:Y:S01]  /*d8e0*/  IMAD.IADD R30, R15, 0x1, -R30 ;  /* 0x000000010f1e7824 */ /* 0x000fe200078e0a1e */
[----:B------:R-:W-:-:S03]  /*d8f0*/  IADD3 R15, PT, PT, R32, -0x7f, RZ ;  /* 0xffffff81200f7810 */ /* 0x000fc60007ffe0ff */
[----:B------:R-:W0:Y:S01]  /*d900*/  MUFU.RCP R31, R30 ;  /* 0x0000001e001f7308 */ /* 0x000e220000001000 */
[----:B------:R-:W-:Y:S01]  /*d910*/  FADD.FTZ R33, -R30, -RZ ;  /* 0x800000ff1e217221 */ /* 0x000fe20000010100 */
[C---:B------:R-:W-:Y:S01]  /*d920*/  IMAD R2, R15.reuse, -0x800000, R2 ;  /* 0xff8000000f027824 */ /* 0x040fe200078e0202 */
[----:B------:R-:W-:-:S05]  /*d930*/  IADD3 R15, PT, PT, R15, 0x7f, -R36 ;  /* 0x0000007f0f0f7810 */ /* 0x000fca0007ffe824 */
[----:B------:R-:W-:Y:S02]  /*d940*/  IMAD.IADD R15, R15, 0x1, R14 ;  /* 0x000000010f0f7824 */ /* 0x000fe400078e020e */
        /* <DEDUP_REMOVED lines=9> */
[----:B------:R-:W-:-:S05]  /*d9e0*/  IADD3 R30, PT, PT, R2, R15, RZ ;  /* 0x0000000f021e7210 */ /* 0x000fca0007ffe0ff */
[----:B------:R-:W-:-:S05]  /*d9f0*/  VIADD R2, R30, 0xffffffff ;  /* 0xffffffff1e027836 */ /* 0x000fca0000000000 */
        /* <DEDUP_REMOVED lines=9> */
[-CC-:B------:R-:W-:Y:S01]  /*da90*/  FFMA.RZ R2, R38, R32.reuse, R37.reuse ;  /* 0x0000002026027223 */ /* 0x180fe2000000c025 */
[----:B------:R-:W-:Y:S01]  /*daa0*/  IADD3 R33, PT, PT, R30, 0x20, RZ ;  /* 0x000000201e217810 */ /* 0x000fe20007ffe0ff */
[-CC-:B------:R-:W-:Y:S01]  /*dab0*/  FFMA.RM R15, R38, R32.reuse, R37.reuse ;  /* 0x00000020260f7223 */ /* 0x180fe20000004025 */
[----:B------:R-:W-:Y:S02]  /*dac0*/  ISETP.NE.AND P3, PT, R30, RZ, PT ;  /* 0x000000ff1e00720c */ /* 0x000fe40003f65270 */
[----:B------:R-:W-:Y:S01]  /*dad0*/  LOP3.LUT R14, R2, 0x7fffff, RZ, 0xc0, !PT ;  /* 0x007fffff020e7812 */ /* 0x000fe200078ec0ff */
[----:B------:R-:W-:Y:S01]  /*dae0*/  FFMA.RP R2, R38, R32, R37 ;  /* 0x0000002026027223 */ /* 0x000fe20000008025 */
[----:B------:R-:W-:Y:S01]  /*daf0*/  ISETP.NE.AND P1, PT, R30, RZ, PT ;  /* 0x000000ff1e00720c */ /* 0x000fe20003f25270 */
[----:B------:R-:W-:Y:S01]  /*db00*/  IMAD.MOV R30, RZ, RZ, -R30 ;  /* 0x000000ffff1e7224 */ /* 0x000fe200078e0a1e */
[----:B------:R-:W-:Y:S02]  /*db10*/  LOP3.LUT R14, R14, 0x800000, RZ, 0xfc, !PT ;  /* 0x008000000e0e7812 */ /* 0x000fe400078efcff */
[----:B------:R-:W-:-:S02]  /*db20*/  FSETP.NEU.FTZ.AND P0, PT, R2, R15, PT ;  /* 0x0000000f0200720b */ /* 0x000fc40003f1d000 */
[----:B------:R-:W-:Y:S02]  /*db30*/  SHF.L.U32 R33, R14, R33, RZ ;  /* 0x000000210e217219 */ /* 0x000fe400000006ff */
[----:B------:R-:W-:Y:S02]  /*db40*/  SEL R15, R30, RZ, P3 ;  /* 0x000000ff1e0f7207 */ /* 0x000fe40001800000 */
[----:B------:R-:W-:Y:S02]  /*db50*/  ISETP.NE.AND P1, PT, R33, RZ, P1 ;  /* 0x000000ff2100720c */ /* 0x000fe40000f25270 */
[----:B------:R-:W-:Y:S02]  /*db60*/  SHF.R.U32.HI R15, RZ, R15, R14 ;  /* 0x0000000fff0f7219 */ /* 0x000fe4000001160e */
[----:B------:R-:W-:Y:S02]  /*db70*/  PLOP3.LUT P0, PT, P0, P1, PT, 0xf8, 0x8f ;  /* 0x00000000008f781c */ /* 0x000fe40000703f70 */
[----:B------:R-:W-:-:S02]  /*db80*/  SHF.R.U32.HI R33, RZ, 0x1, R15 ;  /* 0x00000001ff217819 */ /* 0x000fc4000001160f */
[----:B------:R-:W-:-:S04]  /*db90*/  SEL R2, RZ, 0x1, !P0 ;  /* 0x00000001ff027807 */ /* 0x000fc80004000000 */
[----:B------:R-:W-:-:S04]  /*dba0*/  LOP3.LUT R2, R2, 0x1, R33, 0xf8, !PT ;  /* 0x0000000102027812 */ /* 0x000fc800078ef821 */
[----:B------:R-:W-:-:S04]  /*dbb0*/  LOP3.LUT R2, R2, R15, RZ, 0xc0, !PT ;  /* 0x0000000f02027212 */ /* 0x000fc800078ec0ff */
[----:B------:R-:W-:-:S04]  /*dbc0*/  IADD3 R2, PT, PT, R33, R2, RZ ;  /* 0x0000000221027210 */ /* 0x000fc80007ffe0ff */
[----:B------:R-:W-:Y:S01]  /*dbd0*/  LOP3.LUT R31, R2, R31, RZ, 0xfc, !PT ;  /* 0x0000001f021f7212 */ /* 0x000fe200078efcff */
[----:B------:R-:W-:Y:S06]  /*dbe0*/  BRA `(.L_x_475) ;  /* 0x0000000000107947 */ /* 0x000fec0003800000 */
.L_x_474:
[----:B------:R-:W-:-:S04]  /*dbf0*/  LOP3.LUT R31, R31, 0x80000000, RZ, 0xc0, !PT ;  /* 0x800000001f1f7812 */ /* 0x000fc800078ec0ff */
[----:B------:R-:W-:Y:S01]  /*dc00*/  LOP3.LUT R31, R31, 0x7f800000, RZ, 0xfc, !PT ;  /* 0x7f8000001f1f7812 */ /* 0x000fe200078efcff */
[----:B------:R-:W-:Y:S06]  /*dc10*/  BRA `(.L_x_475) ;  /* 0x0000000000047947 */ /* 0x000fec0003800000 */
.L_x_473:
[----:B------:R-:W-:-:S07]  /*dc20*/  IMAD R31, R15, 0x800000, R31 ;  /* 0x008000000f1f7824 */ /* 0x000fce00078e021f */
.L_x_475:
[----:B------:R-:W-:Y:S05]  /*dc30*/  BSYNC.RECONVERGENT B1 ;  /* 0x0000000000017941 */ /* 0x000fea0003800200 */
.L_x_472:
[----:B------:R-:W-:Y:S05]  /*dc40*/  BRA `(.L_x_476) ;  /* 0x0000000000207947 */ /* 0x000fea0003800000 */
.L_x_471:
[----:B------:R-:W-:-:S04]  /*dc50*/  LOP3.LUT R2, R15, 0x80000000, R2, 0x48, !PT ;  /* 0x800000000f027812 */ /* 0x000fc800078e4802 */
[----:B------:R-:W-:Y:S01]  /*dc60*/  LOP3.LUT R31, R2, 0x7f800000, RZ, 0xfc, !PT ;  /* 0x7f800000021f7812 */ /* 0x000fe200078efcff */
[----:B------:R-:W-:Y:S06]  /*dc70*/  BRA `(.L_x_476) ;  /* 0x0000000000147947 */ /* 0x000fec0003800000 */
.L_x_470:
[----:B------:R-:W-:Y:S01]  /*dc80*/  LOP3.LUT R31, R15, 0x80000000, R2, 0x48, !PT ;  /* 0x800000000f1f7812 */ /* 0x000fe200078e4802 */
[----:B------:R-:W-:Y:S06]  /*dc90*/  BRA `(.L_x_476) ;  /* 0x00000000000c7947 */ /* 0x000fec0003800000 */
.L_x_469:
[----:B------:R-:W0:Y:S01]  /*dca0*/  MUFU.RSQ R31, -QNAN ;  /* 0xffc00000001f7908 */ /* 0x000e220000001400 */
[----:B------:R-:W-:Y:S05]  /*dcb0*/  BRA `(.L_x_476) ;  /* 0x0000000000047947 */ /* 0x000fea0003800000 */
.L_x_468:
[----:B------:R-:W-:-:S07]  /*dcc0*/  FADD.FTZ R31, R2, R3 ;  /* 0x00000003021f7221 */ /* 0x000fce0000010000 */
.L_x_476:
[----:B------:R-:W-:Y:S05]  /*dcd0*/  BSYNC.RECONVERGENT B0 ;  /* 0x0000000000007941 */ /* 0x000fea0003800200 */
.L_x_466:
[----:B------:R-:W-:Y:S02]  /*dce0*/  HFMA2 R15, -RZ, RZ, 0, 0 ;  /* 0x00000000ff0f7431 */ /* 0x000fe400000001ff */
[----:B------:R-:W-:Y:S01]  /*dcf0*/  IMAD.MOV.U32 R14, RZ, RZ, R34 ;  /* 0x000000ffff0e7224 */ /* 0x000fe200078e0022 */
[----:B0-----:R-:W-:-:S03]  /*dd00*/  MOV R2, R31 ;  /* 0x0000001f00027202 */ /* 0x001fc60000000f00 */
[----:B------:R-:W-:Y:S05]  /*dd10*/  RET.REL.NODEC R14 `(_Z17kernelNormFinder2iiiiPfPsS_S_iPKiPiS_S_S_ffS_) ;  /* 0xffffff200eb87950 */ /* 0x000fea0003c3ffff */
.L_x_477:
        /* <DEDUP_REMOVED lines=14> */
.L_x_1138:


//--------------------- .text._Z16kernelNormFinderiiiiPfS_PsS_S_iPKiPiS_S_S_ffS_S_S_S_S_ii --------------------------
	.section	.text._Z16kernelNormFinderiiiiPfS_PsS_S_iPKiPiS_S_S_ffS_S_S_S_S_ii,"ax",@progbits
	.align	128
        .global         _Z16kernelNormFinderiiiiPfS_PsS_S_iPKiPiS_S_S_ffS_S_S_S_S_ii
        .type           _Z16kernelNormFinderiiiiPfS_PsS_S_iPKiPiS_S_S_ffS_S_S_S_S_ii,@function
        .size           _Z16kernelNormFinderiiiiPfS_PsS_S_iPKiPiS_S_S_ffS_S_S_S_S_ii,(.L_x_1142 - _Z16kernelNormFinderiiiiPfS_PsS_S_iPKiPiS_S_S_ffS_S_S_S_S_ii)
        .other          _Z16kernelNormFinderiiiiPfS_PsS_S_iPKiPiS_S_S_ffS_S_S_S_S_ii,@"STO_CUDA_ENTRY STV_DEFAULT"
_Z16kernelNormFinderiiiiPfS_PsS_S_iPKiPiS_S_S_ffS_S_S_S_S_ii:
.text._Z16kernelNormFinderiiiiPfS_PsS_S_iPKiPiS_S_S_ffS_S_S_S_S_ii:
[----:B------:R-:W0:Y:S01]  /*0000*/  LDC R1, c[0x0][0x37c] ;  /* 0x0000df00ff017b82 */ /* 0x000e220000000800 */
[----:B------:R-:W1:Y:S01]  /*0010*/  S2R R3, SR_TID.X ;  /* 0x0000000000037919 */ /* 0x000e620000002100 */
[----:B------:R-:W2:Y:S06]  /*0020*/  LDCU UR5, c[0x0][0x2fc] ;  /* 0x00005f80ff0577ac */ /* 0x000eac0008000800 */
[----:B------:R-:W1:Y:S01]  /*0030*/  S2UR UR6, SR_CTAID.X ;  /* 0x00000000000679c3 */ /* 0x000e620000002500 */
[----:B0-----:R-:W-:Y:S01]  /*0040*/  IADD3 R1, PT, PT, R1, -0x10, RZ ;  /* 0xfffffff001017810 */ /* 0x001fe20007ffe0ff */
[----:B------:R-:W0:Y:S01]  /*0050*/  LDCU UR7, c[0x0][0x38c] ;  /* 0x00007180ff0777ac */ /* 0x000e220008000800 */
[----:B------:R-:W3:Y:S05]  /*0060*/  LDCU UR4, c[0x0][0x2f8] ;  /* 0x00005f00ff0477ac */ /* 0x000eea0008000800 */
[----:B------:R-:W1:Y:S01]  /*0070*/  LDC R2, c[0x0][0x360] ;  /* 0x0000d800ff027b82 */ /* 0x000e620000000800 */
[----:B---3--:R-:W-:-:S04]  /*0080*/  IADD3 R17, P1, PT, R1, UR4, RZ ;  /* 0x0000000401117c10 */ /* 0x008fc8000ff3e0ff */
[----:B--2---:R-:W-:Y:S01]  /*0090*/  IADD3.X R16, PT, PT, RZ, UR5, RZ, P1, !PT ;  /* 0x00000005ff107c10 */ /* 0x004fe20008ffe4ff */
[----:B-1----:R-:W-:-:S05]  /*00a0*/  IMAD R2, R2, UR6, R3 ;  /* 0x0000000602027c24 */ /* 0x002fca000f8e0203 */
[----:B0-----:R-:W-:-:S13]  /*00b0*/  ISETP.GE.AND P0, PT, R2, UR7, PT ;  /* 0x0000000702007c0c */ /* 0x001fda000bf06270 */
[----:B------:R-:W-:Y:S05]  /*00c0*/  @P0 EXIT ;  /* 0x000000000000094d */ /* 0x000fea0003800000 */
[----:B------:R-:W0:Y:S01]  /*00d0*/  LDCU UR4, c[0x0][0x3b8] ;  /* 0x00007700ff0477ac */ /* 0x000e220008000800 */
[----:B------:R-:W1:Y:S01]  /*00e0*/  LDCU.64 UR36, c[0x0][0x358] ;  /* 0x00006b00ff2477ac */ /* 0x000e620008000a00 */
[----:B0-----:R-:W-:-:S04]  /*00f0*/  MOV R11, UR4 ;  /* 0x00000004000b7c02 */ /* 0x001fc80008000f00 */
[----:B------:R-:W-:-:S13]  /*0100*/  ISETP.GE.AND P0, PT, R11, 0x1, PT ;  /* 0x000000010b00780c */ /* 0x000fda0003f06270 */
[----:B-1----:R-:W-:Y:S05]  /*0110*/  @!P0 BRA `(.L_x_478) ;  /* 0x0000000000c08947 */ /* 0x002fea0003800000 */
[C---:B------:R-:W-:Y:S01]  /*0120*/  ISETP.GE.U32.AND P0, PT, R11.reuse, 0x8, PT ;  /* 0x000000080b00780c */ /* 0x040fe20003f06070 */
[----:B------:R-:W-:Y:S01]  /*0130*/  HFMA2 R3, -RZ, RZ, 0, 0 ;  /* 0x00000000ff037431 */ /* 0x000fe200000001ff */
[----:B------:R-:W-:-:S04]  /*0140*/  LOP3.LUT R0, R11, 0x7, RZ, 0xc0, !PT ;  /* 0x000000070b007812 */ /* 0x000fc800078ec0ff */
[----:B------:R-:W-:-:S07]  /*0150*/  ISETP.NE.AND P1, PT, R0, RZ, PT ;  /* 0x000000ff0000720c */ /* 0x000fce0003f25270 */
[----:B------:R-:W-:Y:S06]  /*0160*/  @!P0 BRA `(.L_x_479) ;  /* 0x0000000000408947 */ /* 0x000fec0003800000 */
[----:B------:R-:W0:Y:S01]  /*0170*/  LDC.64 R6, c[0x0][0x400] ;  /* 0x00010000ff067b82 */ /* 0x000e220000000a00 */
[----:B------:R-:W-:Y:S01]  /*0180*/  LOP3.LUT R3, R11, 0x7ffffff8, RZ, 0xc0, !PT ;  /* 0x7ffffff80b037812 */ /* 0x000fe200078ec0ff */
[----:B------:R-:W-:-:S06]  /*0190*/  UMOV UR4, URZ ;  /* 0x000000ff00047c82 */ /* 0x000fcc0008000000 */
.L_x_480:
[----:B-1----:R-:W-:Y:S01]  /*01a0*/  IMAD R5, R2, R11, UR4 ;  /* 0x0000000402057e24 */ /* 0x002fe2000f8e020b */
[----:B------:R-:W-:-:S03]  /*01b0*/  UIADD3 UR4, UPT, UPT, UR4, 0x8, URZ ;  /* 0x0000000804047890 */ /* 0x000fc6000fffe0ff */
[----:B0-----:R-:W-:-:S03]  /*01c0*/  IMAD.WIDE R4, R5, 0x4, R6 ;  /* 0x0000000405047825 */ /* 0x001fc600078e0206 */
[----:B------:R-:W-:Y:S02]  /*01d0*/  ISETP.NE.AND P0, PT, R3, UR4, PT ;  /* 0x0000000403007c0c */ /* 0x000fe4000bf05270 */
[----:B------:R1:W-:Y:S04]  /*01e0*/  STG.E desc[UR36][R4.64], RZ ;  /* 0x000000ff04007986 */ /* 0x0003e8000c101924 */
[----:B------:R1:W-:Y:S04]  /*01f0*/  STG.E desc[UR36][R4.64+0x4], RZ ;  /* 0x000004ff04007986 */ /* 0x0003e8000c101924 */
[----:B------:R1:W-:Y:S04]  /*0200*/  STG.E desc[UR36][R4.64+0x8], RZ ;  /* 0x000008ff04007986 */ /* 0x0003e8000c101924 */
[----:B------:R1:W-:Y:S04]  /*0210*/  STG.E desc[UR36][R4.64+0xc], RZ ;  /* 0x00000cff04007986 */ /* 0x0003e8000c101924 */
[----:B------:R1:W-:Y:S04]  /*0220*/  STG.E desc[UR36][R4.64+0x10], RZ ;  /* 0x000010ff04007986 */ /* 0x0003e8000c101924 */
[----:B------:R1:W-:Y:S04]  /*0230*/  STG.E desc[UR36][R4.64+0x14], RZ ;  /* 0x000014ff04007986 */ /* 0x0003e8000c101924 */
[----:B------:R1:W-:Y:S04]  /*0240*/  STG.E desc[UR36][R4.64+0x18], RZ ;  /* 0x000018ff04007986 */ /* 0x0003e8000c101924 */
[----:B------:R1:W-:Y:S01]  /*0250*/  STG.E desc[UR36][R4.64+0x1c], RZ ;  /* 0x00001cff04007986 */ /* 0x0003e2000c101924 */
[----:B------:R-:W-:Y:S05]  /*0260*/  @P0 BRA `(.L_x_480) ;  /* 0xfffffffc00cc0947 */ /* 0x000fea000383ffff */
.L_x_479:
[----:B------:R-:W-:Y:S05]  /*0270*/  @!P1 BRA `(.L_x_478) ;  /* 0x0000000000689947 */ /* 0x000fea0003800000 */
[----:B------:R-:W-:Y:S02]  /*0280*/  ISETP.GE.U32.AND P0, PT, R0, 0x4, PT ;  /* 0x000000040000780c */ /* 0x000fe40003f06070 */
[----:B------:R-:W-:-:S04]  /*0290*/  LOP3.LUT R6, R11, 0x3, RZ, 0xc0, !PT ;  /* 0x000000030b067812 */ /* 0x000fc800078ec0ff */
[----:B------:R-:W-:-:S07]  /*02a0*/  ISETP.NE.AND P1, PT, R6, RZ, PT ;  /* 0x000000ff0600720c */ /* 0x000fce0003f25270 */
[----:B------:R-:W-:Y:S06]  /*02b0*/  @!P0 BRA `(.L_x_481) ;  /* 0x0000000000208947 */ /* 0x000fec0003800000 */
[----:B-1----:R-:W0:Y:S01]  /*02c0*/  LDC.64 R4, c[0x0][0x400] ;  /* 0x00010000ff047b82 */ /* 0x002e220000000a00 */
[----:B------:R-:W-:Y:S01]  /*02d0*/  IMAD R7, R2, R11, R3 ;  /* 0x0000000b02077224 */ /* 0x000fe200078e0203 */
[----:B------:R-:W-:-:S03]  /*02e0*/  IADD3 R3, PT, PT, R3, 0x4, RZ ;  /* 0x0000000403037810 */ /* 0x000fc60007ffe0ff */
[----:B0-----:R-:W-:-:S05]  /*02f0*/  IMAD.WIDE R4, R7, 0x4, R4 ;  /* 0x0000000407047825 */ /* 0x001fca00078e0204 */
[----:B------:R0:W-:Y:S04]  /*0300*/  STG.E desc[UR36][R4.64], RZ ;  /* 0x000000ff04007986 */ /* 0x0001e8000c101924 */
[----:B------:R0:W-:Y:S04]  /*0310*/  STG.E desc[UR36][R4.64+0x4], RZ ;  /* 0x000004ff04007986 */ /* 0x0001e8000c101924 */
[----:B------:R0:W-:Y:S04]  /*0320*/  STG.E desc[UR36][R4.64+0x8], RZ ;  /* 0x000008ff04007986 */ /* 0x0001e8000c101924 */
[----:B------:R0:W-:Y:S02]  /*0330*/  STG.E desc[UR36][R4.64+0xc], RZ ;  /* 0x00000cff04007986 */ /* 0x0001e4000c101924 */
.L_x_481:
[----:B------:R-:W-:Y:S05]  /*0340*/  @!P1 BRA `(.L_x_478) ;  /* 0x0000000000349947 */ /* 0x000fea0003800000 */
[----:B------:R-:W-:Y:S02]  /*0350*/  LOP3.LUT R0, R11, 0x1, RZ, 0xc0, !PT ;  /* 0x000000010b007812 */ /* 0x000fe400078ec0ff */
[----:B------:R-:W-:Y:S02]  /*0360*/  ISETP.NE.AND P0, PT, R6, 0x1, PT ;  /* 0x000000010600780c */ /* 0x000fe40003f05270 */
[----:B------:R-:W-:-:S11]  /*0370*/  ISETP.NE.U32.AND P1, PT, R0, 0x1, PT ;  /* 0x000000010000780c */ /* 0x000fd60003f25070 */
[----:B01----:R-:W0:Y:S01]  /*0380*/  @P0 LDC.64 R4, c[0x0][0x400] ;  /* 0x00010000ff040b82 */ /* 0x003e220000000a00 */
[----:B------:R-:W-:Y:S01]  /*0390*/  @P0 IMAD R7, R2, R11, R3 ;  /* 0x0000000b02070224 */ /* 0x000fe200078e0203 */
[----:B------:R-:W-:-:S05]  /*03a0*/  @P0 IADD3 R3, PT, PT, R3, 0x2, RZ ;  /* 0x0000000203030810 */ /* 0x000fca0007ffe0ff */
[----:B------:R-:W-:Y:S01]  /*03b0*/  @!P1 IMAD R3, R2, R11, R3 ;  /* 0x0000000b02039224 */ /* 0x000fe200078e0203 */
[----:B------:R-:W1:Y:S01]  /*03c0*/  @!P1 LDC.64 R8, c[0x0][0x400] ;  /* 0x00010000ff089b82 */ /* 0x000e620000000a00 */
[----:B0-----:R-:W-:-:S05]  /*03d0*/  @P0 IMAD.WIDE R6, R7, 0x4, R4 ;  /* 0x0000000407060825 */ /* 0x001fca00078e0204 */
[----:B------:R2:W-:Y:S01]  /*03e0*/  @P0 STG.E desc[UR36][R6.64], RZ ;  /* 0x000000ff06000986 */ /* 0x0005e2000c101924 */
[----:B-1----:R-:W-:-:S03]  /*03f0*/  @!P1 IMAD.WIDE R4, R3, 0x4, R8 ;  /* 0x0000000403049825 */ /* 0x002fc600078e0208 */
[----:B------:R2:W-:Y:S04]  /*0400*/  @P0 STG.E desc[UR36][R6.64+0x4], RZ ;  /* 0x000004ff06000986 */ /* 0x0005e8000c101924 */
[----:B------:R2:W-:Y:S02]  /*0410*/  @!P1 STG.E desc[UR36][R4.64], RZ ;  /* 0x000000ff04009986 */ /* 0x0005e4000c101924 */
.L_x_478:
[----:B------:R-:W3:Y:S02]  /*0420*/  LDCU UR4, c[0x0][0x384] ;  /* 0x00007080ff0477ac */ /* 0x000ee40008000800 */
[----:B---3--:R-:W-:-:S09]  /*0430*/  UISETP.GE.AND UP0, UPT, UR4, 0x1, UPT ;  /* 0x000000010400788c */ /* 0x008fd2000bf06270 */
[----:B------:R-:W-:Y:S05]  /*0440*/  BRA.U !UP0, `(.L_x_482) ;  /* 0x0000003508447547 */ /* 0x000fea000b800000 */
[----:B------:R-:W3:Y:S01]  /*0450*/  LDCU UR4, c[0x0][0x388] ;  /* 0x00007100ff0477ac */ /* 0x000ee20008000800 */
[----:B--2---:R-:W-:Y:S01]  /*0460*/  MOV R7, RZ ;  /* 0x000000ff00077202 */ /* 0x004fe20000000f00 */
[----:B---3--:R-:W-:Y:S02]  /*0470*/  ULOP3.LUT UR10, UR4, 0x3, URZ, 0xc0, !UPT ;  /* 0x00000003040a7892 */ /* 0x008fe4000f8ec0ff */
[----:B------:R-:W-:Y:S01]  /*0480*/  IMAD R6, R2, UR4, RZ ;  /* 0x0000000402067c24 */ /* 0x000fe2000f8e02ff */
[----:B------:R-:W-:Y:S02]  /*0490*/  ULOP3.LUT UR5, UR4, 0x7ffffff8, URZ, 0xc0, !UPT ;  /* 0x7ffffff804057892 */ /* 0x000fe4000f8ec0ff */
[----:B------:R-:W-:Y:S02]  /*04a0*/  ULOP3.LUT UR9, UR4, 0x7, URZ, 0xc0, !UPT ;  /* 0x0000000704097892 */ /* 0x000fe4000f8ec0ff */
[----:B------:R-:W-:Y:S02]  /*04b0*/  ULOP3.LUT UR12, UR4, 0x1, URZ, 0xc0, !UPT ;  /* 0x00000001040c7892 */ /* 0x000fe4000f8ec0ff */
[----:B------:R-:W-:-:S02]  /*04c0*/  ULOP3.LUT UR6, UR4, 0x7ffffffe, URZ, 0xc0, !UPT ;  /* 0x7ffffffe04067892 */ /* 0x000fc4000f8ec0ff */
[----:B------:R-:W-:Y:S02]  /*04d0*/  ULOP3.LUT UR7, UR4, 0x7ffffffc, URZ, 0xc0, !UPT ;  /* 0x7ffffffc04077892 */ /* 0x000fe4000f8ec0ff */
[----:B------:R-:W-:Y:S02]  /*04e0*/  UIADD3 UR11, UPT, UPT, UR10, -0x1, URZ ;  /* 0xffffffff0a0b7890 */ /* 0x000fe4000fffe0ff */
[----:B------:R-:W-:-:S12]  /*04f0*/  UIADD3 UR8, UPT, UPT, -UR5, URZ, URZ ;  /* 0x000000ff05087290 */ /* 0x000fd8000fffe1ff */
.L_x_518:
[----:B01-3--:R-:W0:Y:S01]  /*0500*/  LDC.64 R4, c[0x0][0x3f8] ;  /* 0x0000fe00ff047b82 */ /* 0x00be220000000a00 */
[----:B------:R-:W1:Y:S01]  /*0510*/  LDCU UR14, c[0x0][0x384] ;  /* 0x00007080ff0e77ac */ /* 0x000e620008000800 */
[----:B------:R-:W2:Y:S01]  /*0520*/  LDCU UR4, c[0x0][0x41c] ;  /* 0x00008380ff0477ac */ /* 0x000ea20008000800 */
[----:B-1----:R-:W-:Y:S01]  /*0530*/  IMAD R3, R2, UR14, R7 ;  /* 0x0000000e02037c24 */ /* 0x002fe2000f8e0207 */
[----:B--2---:R-:W-:-:S03]  /*0540*/  UISETP.NE.AND UP0, UPT, UR4, 0x1, UPT ;  /* 0x000000010400788c */ /* 0x004fc6000bf05270 */
[----:B0-----:R-:W-:-:S04]  /*0550*/  IMAD.WIDE R4, R3, 0x4, R4 ;  /* 0x0000000403047825 */ /* 0x001fc800078e0204 */
[----:B------:R-:W-:Y:S01]  /*0560*/  HFMA2 R3, -RZ, RZ, 0, 0 ;  /* 0x00000000ff037431 */ /* 0x000fe200000001ff */
[----:B------:R0:W-:Y:S01]  /*0570*/  STG.E desc[UR36][R4.64], RZ ;  /* 0x000000ff04007986 */ /* 0x0001e2000c101924 */
[----:B------:R-:W-:Y:S05]  /*0580*/  BRA.U UP0, `(.L_x_483) ;  /* 0x0000001d003c7547 */ /* 0x000fea000b800000 */
[----:B------:R-:W1:Y:S02]  /*0590*/  LDCU UR4, c[0x0][0x418] ;  /* 0x00008300ff0477ac */ /* 0x000e640008000800 */
[----:B-1----:R-:W-:-:S09]  /*05a0*/  UISETP.NE.AND UP0, UPT, UR4, 0x1, UPT ;  /* 0x000000010400788c */ /* 0x002fd2000bf05270 */
[----:B------:R-:W-:Y:S05]  /*05b0*/  BRA.U !UP0, `(.L_x_484) ;  /* 0x0000001108c07547 */ /* 0x000fea000b800000 */
[----:B------:R-:W-:-:S09]  /*05c0*/  UISETP.NE.AND UP0, UPT, UR4, 0x2, UPT ;  /* 0x000000020400788c */ /* 0x000fd2000bf05270 */
[----:B------:R-:W-:Y:S05]  /*05d0*/  BRA.U UP0, `(.L_x_485) ;  /* 0x0000003100607547 */ /* 0x000fea000b800000 */
[----:B------:R-:W1:Y:S01]  /*05e0*/  LDCU UR4, c[0x0][0x388] ;  /* 0x00007100ff0477ac */ /* 0x000e620008000800 */
[----:B------:R-:W-:Y:S01]  /*05f0*/  MOV R3, RZ ;  /* 0x000000ff00037202 */ /* 0x000fe20000000f00 */
[----:B-1----:R-:W-:-:S09]  /*0600*/  UISETP.GE.AND UP0, UPT, UR4, 0x1, UPT ;  /* 0x000000010400788c */ /* 0x002fd2000bf06270 */
[----:B------:R-:W-:Y:S05]  /*0610*/  BRA.U !UP0, `(.L_x_486) ;  /* 0x00000011083c7547 */ /* 0x000fea000b800000 */
[----:B------:R-:W-:Y:S01]  /*0620*/  UISETP.GE.U32.AND UP0, UPT, UR4, 0x4, UPT ;  /* 0x000000040400788c */ /* 0x000fe2000bf06070 */
[----:B------:R-:W-:Y:S02]  /*0630*/  HFMA2 R3, -RZ, RZ, 0, 0 ;  /* 0x00000000ff037431 */ /* 0x000fe400000001ff */
[----:B------:R-:W-:-:S06]  /*0640*/  UMOV UR4, URZ ;  /* 0x000000ff00047c82 */ /* 0x000fcc0008000000 */
[----:B------:R-:W-:Y:S05]  /*0650*/  BRA.U !UP0, `(.L_x_487) ;  /* 0x0000000908487547 */ /* 0x000fea000b800000 */
[----:B------:R-:W1:Y:S01]  /*0660*/  LDC.64 R10, c[0x0][0x3a0] ;  /* 0x0000e800ff0a7b82 */ /* 0x000e620000000a00 */
[----:B------:R-:W-:Y:S01]  /*0670*/  IMAD.MOV.U32 R3, RZ, RZ, RZ ;  /* 0x000000ffff037224 */ /* 0x000fe200078e00ff */
[----:B------:R-:W-:-:S06]  /*0680*/  UMOV UR4, URZ ;  /* 0x000000ff00047c82 */ /* 0x000fcc0008000000 */
[----:B------:R-:W2:Y:S08]  /*0690*/  LDC.64 R12, c[0x0][0x390] ;  /* 0x0000e400ff0c7b82 */ /* 0x000eb00000000a00 */
[----:B------:R-:W3:Y:S02]  /*06a0*/  LDC.64 R8, c[0x0][0x398] ;  /* 0x0000e600ff087b82 */ /* 0x000ee40000000a00 */
.L_x_488:
[----:B------:R-:W-:-:S05]  /*06b0*/  IADD3 R19, PT, PT, R6, UR4, RZ ;  /* 0x0000000406137c10 */ /* 0x000fca000fffe0ff */
[----:B-1----:R-:W-:-:S05]  /*06c0*/  IMAD.WIDE R14, R19, 0x2, R10 ;  /* 0x00000002130e7825 */ /* 0x002fca00078e020a */
[----:B----4-:R-:W4:Y:S01]  /*06d0*/  LDG.E.S16 R0, desc[UR36][R14.64] ;  /* 0x000000240e007981 */ /* 0x010f22000c1e1700 */
[----:B---3--:R-:W-:-:S05]  /*06e0*/  IMAD.WIDE R18, R19, 0x4, R8 ;  /* 0x0000000413127825 */ /* 0x008fca00078e0208 */
[----:B------:R-:W3:Y:S01]  /*06f0*/  LDG.E R24, desc[UR36][R18.64] ;  /* 0x0000002412187981 */ /* 0x000ee2000c1e1900 */
[----:B----4-:R-:W-:-:S04]  /*0700*/  IMAD R21, R0, UR14, R7 ;  /* 0x0000000e00157c24 */ /* 0x010fc8000f8e0207 */
[----:B--2---:R-:W-:-:S05]  /*0710*/  IMAD.WIDE R20, R21, 0x4, R12 ;  /* 0x0000000415147825 */ /* 0x004fca00078e020c */
[----:B------:R-:W2:Y:S01]  /*0720*/  LDG.E R0, desc[UR36][R20.64] ;  /* 0x0000002414007981 */ /* 0x000ea2000c1e1900 */
[----:B------:R-:W-:Y:S01]  /*0730*/  HFMA2 R27, -RZ, RZ, 1.443359375, -0.2030029296875 ;  /* 0x3dc6b27fff1b7431 */ /* 0x000fe200000001ff */
[----:B------:R-:W-:Y:S02]  /*0740*/  MOV R29, 0x7f800000 ;  /* 0x7f800000001d7802 */ /* 0x000fe40000000f00 */
        /* <DEDUP_REMOVED lines=30> */
[----:B--2---:R-:W-:-:S04]  /*0930*/  IMAD R21, R0, UR14, R7 ;  /* 0x0000000e00157c24 */ /* 0x004fc8000f8e0207 */
        /* <DEDUP_REMOVED lines=28> */
[----:B-1----:R-:W-:-:S05]  /*0b00*/  FFMA R3, R20, R24, R3 ;  /* 0x0000001814037223 */ /* 0x002fca0000000003 */
        /* <DEDUP_REMOVED lines=38> */
[----:B------:R-:W2:Y:S01]  /*0d70*/  LDG.E R0, desc[UR36][R20.64] ;  /* 0x0000002414007981 */ /* 0x000ea2000c1e1900 */
[----:B------:R-:W-:-:S04]  /*0d80*/  UIADD3 UR4, UPT, UPT, UR4, 0x4, URZ ;  /* 0x0000000404047890 */ /* 0x000fc8000fffe0ff */
[----:B------:R-:W-:Y:S01]  /*0d90*/  UISETP.NE.AND UP0, UPT, UR4, UR7, UPT ;  /* 0x000000070400728c */ /* 0x000fe2000bf05270 */
[----:B--2---:R-:W-:-:S13]  /*0da0*/  FSETP.GEU.AND P0, PT, R0, 1.175494350822287508e-38, PT ;  /* 0x008000000000780b */ /* 0x004fda0003f0e000 */
[----:B------:R-:W-:-:S05]  /*0db0*/  @!P0 FMUL R0, R0, 8388608 ;  /* 0x4b00000000008820 */ /* 0x000fca0000400000 */
[----:B------:R-:W-:-:S04]  /*0dc0*/  IADD3 R22, PT, PT, R0, -0x3f3504f3, RZ ;  /* 0xc0cafb0d00167810 */ /* 0x000fc80007ffe0ff */
[----:B------:R-:W-:-:S05]  /*0dd0*/  LOP3.LUT R23, R22, 0xff800000, RZ, 0xc0, !PT ;  /* 0xff80000016177812 */ /* 0x000fca00078ec0ff */
[----:B------:R-:W-:-:S04]  /*0de0*/  IMAD.IADD R22, R0, 0x1, -R23 ;  /* 0x0000000100167824 */ /* 0x000fc800078e0a17 */
        /* <DEDUP_REMOVED lines=22> */
[----:B------:R4:W-:Y:S01]  /*0f50*/  STG.E desc[UR36][R4.64], R3 ;  /* 0x0000000304007986 */ /* 0x0009e2000c101924 */
[----:B------:R-:W-:Y:S05]  /*0f60*/  BRA.U UP0, `(.L_x_488) ;  /* 0xfffffff500d07547 */ /* 0x000fea000b83ffff */
[----:B------:R-:W-:-:S05]  /*0f70*/  UMOV UR4, UR7 ;  /* 0x0000000700047c82 */ /* 0x000fca0008000000 */
.L_x_487:
[----:B------:R-:W-:-:S09]  /*0f80*/  UISETP.NE.AND UP0, UPT, UR10, URZ, UPT ;  /* 0x000000ff0a00728c */ /* 0x000fd2000bf05270 */
[----:B------:R-:W-:Y:S05]  /*0f90*/  BRA.U !UP0, `(.L_x_486) ;  /* 0x0000000508dc7547 */ /* 0x000fea000b800000 */
[----:B------:R-:W-:Y:S02]  /*0fa0*/  UISETP.NE.AND UP0, UPT, UR11, URZ, UPT ;  /* 0x000000ff0b00728c */ /* 0x000fe4000bf05270 */
[----:B------:R-:W-:-:S07]  /*0fb0*/  UISETP.NE.AND UP1, UPT, UR12, URZ, UPT ;  /* 0x000000ff0c00728c */ /* 0x000fce000bf25270 */
[----:B------:R-:W-:Y:S05]  /*0fc0*/  BRA.U !UP0, `(.L_x_489) ;  /* 0x00000005082c7547 */ /* 0x000fea000b800000 */
[----:B------:R-:W1:Y:S01]  /*0fd0*/  LDC.64 R8, c[0x0][0x3a0] ;  /* 0x0000e800ff087b82 */ /* 0x000e620000000a00 */
[----:B------:R-:W-:-:S07]  /*0fe0*/  IADD3 R19, PT, PT, R6, UR4, RZ ;  /* 0x0000000406137c10 */ /* 0x000fce000fffe0ff */
[----:B------:R-:W2:Y:S08]  /*0ff0*/  LDC.64 R14, c[0x0][0x390] ;  /* 0x0000e400ff0e7b82 */ /* 0x000eb00000000a00 */
[----:B------:R-:W3:Y:S01]  /*1000*/  LDC.64 R12, c[0x0][0x398] ;  /* 0x0000e600ff0c7b82 */ /* 0x000ee20000000a00 */
[----:B-1----:R-:W-:-:S05]  /*1010*/  IMAD.WIDE R8, R19, 0x2, R8 ;  /* 0x0000000213087825 */ /* 0x002fca00078e0208 */
[----:B------:R-:W5:Y:S01]  /*1020*/  LDG.E.S16 R0, desc[UR36][R8.64] ;  /* 0x0000002408007981 */ /* 0x000f62000c1e1700 */
[----:B---3--:R-:W-:-:S05]  /*1030*/  IMAD.WIDE R12, R19, 0x4, R12 ;  /* 0x00000004130c7825 */ /* 0x008fca00078e020c */
[----:B------:R-:W4:Y:S01]  /*1040*/  LDG.E R20, desc[UR36][R12.64] ;  /* 0x000000240c147981 */ /* 0x000f22000c1e1900 */
[----:B-----5:R-:W-:-:S04]  /*1050*/  IMAD R11, R0, UR14, R7 ;  /* 0x0000000e000b7c24 */ /* 0x020fc8000f8e0207 */
[----:B--2---:R-:W-:-:S05]  /*1060*/  IMAD.WIDE R10, R11, 0x4, R14 ;  /* 0x000000040b0a7825 */ /* 0x004fca00078e020e */
[----:B------:R-:W2:Y:S01]  /*1070*/  LDG.E R0, desc[UR36][R10.64] ;  /* 0x000000240a007981 */ /* 0x000ea2000c1e1900 */
[----:B------:R-:W-:Y:S01]  /*1080*/  HFMA2 R21, -RZ, RZ, 1.443359375, -0.2030029296875 ;  /* 0x3dc6b27fff157431 */ /* 0x000fe200000001ff */
        /* <DEDUP_REMOVED lines=27> */
[----:B----4-:R-:W-:-:S05]  /*1240*/  FFMA R3, R10, R20, R3 ;  /* 0x000000140a037223 */ /* 0x010fca0000000003 */
[----:B------:R1:W-:Y:S04]  /*1250*/  STG.E desc[UR36][R4.64], R3 ;  /* 0x0000000304007986 */ /* 0x0003e8000c101924 */
[----:B------:R-:W2:Y:S04]  /*1260*/  LDG.E.S16 R8, desc[UR36][R8.64+0x2] ;  /* 0x0000022408087981 */ /* 0x000ea8000c1e1700 */
[----:B------:R-:W1:Y:S01]  /*1270*/  LDG.E R12, desc[UR36][R12.64+0x4] ;  /* 0x000004240c0c7981 */ /* 0x000e62000c1e1900 */
[----:B--2---:R-:W-:-:S04]  /*1280*/  IMAD R11, R8, UR14, R7 ;  /* 0x0000000e080b7c24 */ /* 0x004fc8000f8e0207 */
[----:B------:R-:W-:-:S05]  /*1290*/  IMAD.WIDE R10, R11, 0x4, R14 ;  /* 0x000000040b0a7825 */ /* 0x000fca00078e020e */
[----:B------:R-:W2:Y:S01]  /*12a0*/  LDG.E R0, desc[UR36][R10.64] ;  /* 0x000000240a007981 */ /* 0x000ea2000c1e1900 */
[----:B------:R-:W-:Y:S01]  /*12b0*/  UIADD3 UR4, UPT, UPT, UR4, 0x2, URZ ;  /* 0x0000000204047890 */ /* 0x000fe2000fffe0ff */
        /* <DEDUP_REMOVED lines=27> */
[----:B------:R1:W-:Y:S02]  /*1470*/  STG.E desc[UR36][R4.64], R3 ;  /* 0x0000000304007986 */ /* 0x0003e4000c101924 */
.L_x_489:
[----:B------:R-:W-:Y:S05]  /*1480*/  BRA.U !UP1, `(.L_x_486) ;  /* 0x0000000109a07547 */ /* 0x000fea000b800000 */
[----:B------:R-:W2:Y:S01]  /*1490*/  LDC.64 R8, c[0x0][0x3a0] ;  /* 0x0000e800ff087b82 */ /* 0x000ea20000000a00 */
[----:B------:R-:W-:-:S07]  /*14a0*/  IADD3 R15, PT, PT, R6, UR4, RZ ;  /* 0x00000004060f7c10 */ /* 0x000fce000fffe0ff */
[----:B------:R-:W3:Y:S01]  /*14b0*/  LDC.64 R10, c[0x0][0x390] ;  /* 0x0000e400ff0a7b82 */ /* 0x000ee20000000a00 */
[----:B--2---:R-:W-:-:S06]  /*14c0*/  IMAD.WIDE R8, R15, 0x2, R8 ;  /* 0x000000020f087825 */ /* 0x004fcc00078e0208 */
[----:B------:R-:W2:Y:S02]  /*14d0*/  LDG.E.S16 R8, desc[UR36][R8.64] ;  /* 0x0000002408087981 */ /* 0x000ea4000c1e1700 */
[----:B--2---:R-:W-:-:S04]  /*14e0*/  IMAD R13, R8, UR14, R7 ;  /* 0x0000000e080d7c24 */ /* 0x004fc8000f8e0207 */
[----:B---3--:R-:W-:Y:S02]  /*14f0*/  IMAD.WIDE R10, R13, 0x4, R10 ;  /* 0x000000040d0a7825 */ /* 0x008fe400078e020a */
[----:B------:R-:W2:Y:S03]  /*1500*/  LDC.64 R12, c[0x0][0x398] ;  /* 0x0000e600ff0c7b82 */ /* 0x000ea60000000a00 */
[----:B------:R-:W3:Y:S01]  /*1510*/  LDG.E R0, desc[UR36][R10.64] ;  /* 0x000000240a007981 */ /* 0x000ee2000c1e1900 */
[----:B--2---:R-:W-:-:S06]  /*1520*/  IMAD.WIDE R12, R15, 0x4, R12 ;  /* 0x000000040f0c7825 */ /* 0x004fcc00078e020c */
[----:B------:R-:W1:Y:S01]  /*1530*/  LDG.E R12, desc[UR36][R12.64] ;  /* 0x000000240c0c7981 */ /* 0x000e62000c1e1900 */
[----:B------:R-:W-:Y:S01]  /*1540*/  IMAD.MOV.U32 R15, RZ, RZ, 0x3dc6b27f ;  /* 0x3dc6b27fff0f7424 */ /* 0x000fe200078e00ff */
[----:B---3--:R-:W-:-:S13]  /*1550*/  FSETP.GEU.AND P0, PT, R0, 1.175494350822287508e-38, PT ;  /* 0x008000000000780b */ /* 0x008fda0003f0e000 */
[----:B------:R-:W-:-:S05]  /*1560*/  @!P0 FMUL R0, R0, 8388608 ;  /* 0x4b00000000008820 */ /* 0x000fca0000400000 */
[----:B------:R-:W-:-:S04]  /*1570*/  IADD3 R14, PT, PT, R0, -0x3f3504f3, RZ ;  /* 0xc0cafb0d000e7810 */ /* 0x000fc80007ffe0ff */
[----:B------:R-:W-:-:S04]  /*1580*/  LOP3.LUT R9, R14, 0xff800000, RZ, 0xc0, !PT ;  /* 0xff8000000e097812 */ /* 0x000fc800078ec0ff */
        /* <DEDUP_REMOVED lines=23> */
[----:B-1--4-:R-:W-:-:S07]  /*1700*/  FFMA R3, R8, R12, R3 ;  /* 0x0000000c08037223 */ /* 0x012fce0000000003 */
.L_x_486:
[----:B------:R-:W2:Y:S01]  /*1710*/  F2F.F64.F32 R8, R3 ;  /* 0x0000000300087310 */ /* 0x000ea20000201800 */
[----:B------:R-:W-:Y:S01]  /*1720*/  BSSY.RECONVERGENT B0, `(.L_x_490) ;  /* 0x0000005000007945 */ /* 0x000fe20003800200 */
[----:B------:R-:W-:Y:S02]  /*1730*/  MOV R0, 0x1770 ;  /* 0x0000177000007802 */ /* 0x000fe40000000f00 */
[----:B--2---:R-:W-:Y:S02]  /*1740*/  MOV R45, R8 ;  /* 0x00000008002d7202 */ /* 0x004fe40000000f00 */
[----:B------:R-:W-:-:S07]  /*1750*/  MOV R47, R9 ;  /* 0x00000009002f7202 */ /* 0x000fce0000000f00 */
[----:B01--4-:R-:W-:Y:S05]  /*1760*/  CALL.REL.NOINC `($_Z16kernelNormFinderiiiiPfS_PsS_S_iPKiPiS_S_S_ffS_S_S_S_S_ii$__internal_accurate_pow) ;  /* 0x000000bc00147944 */ /* 0x013fea0003c00000 */
[----:B------:R-:W-:Y:S05]  /*1770*/  BSYNC.RECONVERGENT B0 ;  /* 0x0000000000007941 */ /* 0x000fea0003800200 */
.L_x_490:
[----:B------:R-:W-:Y:S01]  /*1780*/  DADD R10, R8, 2 ;  /* 0x40000000080a7429 */ /* 0x000fe20000000000 */
[----:B------:R-:W-:Y:S09]  /*1790*/  BSSY.RECONVERGENT B0, `(.L_x_491) ;  /* 0x000000d000007945 */ /* 0x000ff20003800200 */
[----:B------:R-:W-:-:S02]  /*17a0*/  LOP3.LUT R10, R11, 0x7ff00000, RZ, 0xc0, !PT ;  /* 0x7ff000000b0a7812 */ /* 0x000fc400078ec0ff */
[----:B------:R-:W-:Y:S02]  /*17b0*/  MOV R11, R33 ;  /* 0x00000021000b7202 */ /* 0x000fe40000000f00 */
[----:B------:R-:W-:Y:S02]  /*17c0*/  ISETP.NE.AND P0, PT, R10, 0x7ff00000, PT ;  /* 0x7ff000000a00780c */ /* 0x000fe40003f05270 */
[----:B------:R-:W-:-:S11]  /*17d0*/  MOV R10, R32 ;  /* 0x00000020000a7202 */ /* 0x000fd60000000f00 */
[----:B------:R-:W-:Y:S05]  /*17e0*/  @P0 BRA `(.L_x_492) ;  /* 0x00000000001c0947 */ /* 0x000fea0003800000 */
[----:B------:R-:W-:-:S13]  /*17f0*/  FSETP.NAN.AND P0, PT, R3, R3, PT ;  /* 0x000000030300720b */ /* 0x000fda0003f08000 */
[----:B------:R-:W-:Y:S01]  /*1800*/  @P0 DADD R10, R8, 2 ;  /* 0x40000000080a0429 */ /* 0x000fe20000000000 */
[----:B------:R-:W-:Y:S10]  /*1810*/  @P0 BRA `(.L_x_492) ;  /* 0x0000000000100947 */ /* 0x000ff40003800000 */
[----:B------:R-:W-:-:S14]  /*1820*/  DSETP.NEU.AND P0, PT, |R8|, +INF , PT ;  /* 0x7ff000000800742a */ /* 0x000fdc0003f0d200 */
[----:B------:R-:W-:Y:S02]  /*1830*/  @!P0 ISETP.GE.AND P1, PT, R9, RZ, PT ;  /* 0x000000ff0900820c */ /* 0x000fe40003f26270 */
[----:B------:R-:W-:Y:S02]  /*1840*/  @!P0 MOV R10, RZ ;  /* 0x000000ff000a8202 */ /* 0x000fe40000000f00 */
[----:B------:R-:W-:-:S09]  /*1850*/  @!P0 SEL R11, RZ, 0x7ff00000, !P1 ;  /* 0x7ff00000ff0b8807 */ /* 0x000fd20004800000 */
.L_x_492:
[----:B------:R-:W-:Y:S05]  /*1860*/  BSYNC.RECONVERGENT B0 ;  /* 0x0000000000007941 */ /* 0x000fea0003800200 */
.L_x_491:
[----:B------:R-:W0:Y:S01]  /*1870*/  F2F.F32.F64 R10, R10 ;  /* 0x0000000a000a7310 */ /* 0x000e220000301000 */
[----:B------:R-:W-:-:S04]  /*1880*/  FSETP.NEU.AND P0, PT, R3, RZ, PT ;  /* 0x000000ff0300720b */ /* 0x000fc80003f0d000 */
[----:B0-----:R-:W-:-:S05]  /*1890*/  FSEL R3, R10, 1, P0 ;  /* 0x3f8000000a037808 */ /* 0x001fca0000000000 */
[----:B------:R0:W-:Y:S01]  /*18a0*/  STG.E desc[UR36][R4.64], R3 ;  /* 0x0000000304007986 */ /* 0x0001e2000c101924 */
[----:B------:R-:W-:Y:S05]  /*18b0*/  BRA `(.L_x_485) ;  /* 0x0000001c00a87947 */ /* 0x000fea0003800000 */
.L_x_484:
[----:B------:R-:W1:Y:S02]  /*18c0*/  LDCU UR4, c[0x0][0x388] ;  /* 0x00007100ff0477ac */ /* 0x000e640008000800 */
[----:B-1----:R-:W-:-:S09]  /*18d0*/  UISETP.GE.AND UP0, UPT, UR4, 0x1, UPT ;  /* 0x000000010400788c */ /* 0x002fd2000bf06270 */
[----:B------:R-:W-:Y:S05]  /*18e0*/  BRA.U !UP0, `(.L_x_485) ;  /* 0x0000001d089c7547 */ /* 0x000fea000b800000 */
[----:B------:R-:W-:Y:S01]  /*18f0*/  UISETP.GE.U32.AND UP0, UPT, UR4, 0x8, UPT ;  /* 0x000000080400788c */ /* 0x000fe2000bf06070 */
[----:B------:R-:W-:Y:S02]  /*1900*/  MOV R3, RZ ;  /* 0x000000ff00037202 */ /* 0x000fe40000000f00 */
[----:B------:R-:W-:-:S06]  /*1910*/  UMOV UR4, URZ ;  /* 0x000000ff00047c82 */ /* 0x000fcc0008000000 */
[----:B------:R-:W-:Y:S05]  /*1920*/  BRA.U !UP0, `(.L_x_493) ;  /* 0x0000000508107547 */ /* 0x000fea000b800000 */
[----:B------:R-:W-:Y:S01]  /*1930*/  HFMA2 R3, -RZ, RZ, 0, 0 ;  /* 0x00000000ff037431 */ /* 0x000fe200000001ff */
[----:B------:R-:W-:-:S06]  /*1940*/  UMOV UR4, URZ ;  /* 0x000000ff00047c82 */ /* 0x000fcc0008000000 */
.L_x_494:
[----:B------:R-:W1:Y:S01]  /*1950*/  LDC.64 R8, c[0x0][0x3a0] ;  /* 0x0000e800ff087b82 */ /* 0x000e620000000a00 */
[----:B------:R-:W-:-:S07]  /*1960*/  IADD3 R11, PT, PT, R6, UR4, RZ ;  /* 0x00000004060b7c10 */ /* 0x000fce000fffe0ff */
[----:B--2---:R-:W2:Y:S08]  /*1970*/  LDC.64 R12, c[0x0][0x398] ;  /* 0x0000e600ff0c7b82 */ /* 0x004eb00000000a00 */
[----:B------:R-:W3:Y:S01]  /*1980*/  LDC.64 R18, c[0x0][0x390] ;  /* 0x0000e400ff127b82 */ /* 0x000ee20000000a00 */
[----:B-1----:R-:W-:-:S05]  /*1990*/  IMAD.WIDE R8, R11, 0x2, R8 ;  /* 0x000000020b087825 */ /* 0x002fca00078e0208 */
[----:B------:R-:W4:Y:S01]  /*19a0*/  LDG.E.S16 R0, desc[UR36][R8.64] ;  /* 0x0000002408007981 */ /* 0x000f22000c1e1700 */
[----:B--2---:R-:W-:-:S04]  /*19b0*/  IMAD.WIDE R12, R11, 0x4, R12 ;  /* 0x000000040b0c7825 */ /* 0x004fc800078e020c */
[----:B----4-:R-:W-:Y:S02]  /*19c0*/  IMAD R15, R0, UR14, R7 ;  /* 0x0000000e000f7c24 */ /* 0x010fe4000f8e0207 */
[----:B------:R-:W2:Y:S02]  /*19d0*/  LDG.E R0, desc[UR36][R12.64] ;  /* 0x000000240c007981 */ /* 0x000ea4000c1e1900 */
[----:B---3--:R-:W-:-:S06]  /*19e0*/  IMAD.WIDE R10, R15, 0x4, R18 ;  /* 0x000000040f0a7825 */ /* 0x008fcc00078e0212 */
[----:B------:R-:W2:Y:S02]  /*19f0*/  LDG.E R10, desc[UR36][R10.64] ;  /* 0x000000240a0a7981 */ /* 0x000ea4000c1e1900 */
[----:B--2---:R-:W-:-:S05]  /*1a00*/  FFMA R3, R10, R0, R3 ;  /* 0x000000000a037223 */ /* 0x004fca0000000003 */
[----:B------:R1:W-:Y:S04]  /*1a10*/  STG.E desc[UR36][R4.64], R3 ;  /* 0x0000000304007986 */ /* 0x0003e8000c101924 */
[----:B------:R-:W2:Y:S02]  /*1a20*/  LDG.E.S16 R0, desc[UR36][R8.64+0x2] ;  /* 0x0000022408007981 */ /* 0x000ea4000c1e1700 */
[----:B--2---:R-:W-:Y:S02]  /*1a30*/  IMAD R15, R0, UR14, R7 ;  /* 0x0000000e000f7c24 */ /* 0x004fe4000f8e0207 */
[----:B------:R-:W2:Y:S02]  /*1a40*/  LDG.E R0, desc[UR36][R12.64+0x4] ;  /* 0x000004240c007981 */ /* 0x000ea4000c1e1900 */
[----:B------:R-:W-:-:S06]  /*1a50*/  IMAD.WIDE R14, R15, 0x4, R18 ;  /* 0x000000040f0e7825 */ /* 0x000fcc00078e0212 */
[----:B------:R-:W2:Y:S02]  /*1a60*/  LDG.E R14, desc[UR36][R14.64] ;  /* 0x000000240e0e7981 */ /* 0x000ea4000c1e1900 */
[----:B--2---:R-:W-:-:S05]  /*1a70*/  FFMA R21, R14, R0, R3 ;  /* 0x000000000e157223 */ /* 0x004fca0000000003 */
[----:B------:R2:W-:Y:S04]  /*1a80*/  STG.E desc[UR36][R4.64], R21 ;  /* 0x0000001504007986 */ /* 0x0005e8000c101924 */
[----:B------:R-:W3:Y:S02]  /*1a90*/  LDG.E.S16 R0, desc[UR36][R8.64+0x4] ;  /* 0x0000042408007981 */ /* 0x000ee4000c1e1700 */
[----:B---3--:R-:W-:Y:S02]  /*1aa0*/  IMAD R11, R0, UR14, R7 ;  /* 0x0000000e000b7c24 */ /* 0x008fe4000f8e0207 */
[----:B------:R-:W1:Y:S02]  /*1ab0*/  LDG.E R0, desc[UR36][R12.64+0x8] ;  /* 0x000008240c007981 */ /* 0x000e64000c1e1900 */
[----:B------:R-:W-:-:S06]  /*1ac0*/  IMAD.WIDE R10, R11, 0x4, R18 ;  /* 0x000000040b0a7825 */ /* 0x000fcc00078e0212 */
[----:B------:R-:W1:Y:S02]  /*1ad0*/  LDG.E R10, desc[UR36][R10.64] ;  /* 0x000000240a0a7981 */ /* 0x000e64000c1e1900 */
[----:B-1----:R-:W-:-:S05]  /*1ae0*/  FFMA R3, R10, R0, R21 ;  /* 0x000000000a037223 */ /* 0x002fca0000000015 */
[----:B------:R1:W-:Y:S04]  /*1af0*/  STG.E desc[UR36][R4.64], R3 ;  /* 0x0000000304007986 */ /* 0x0003e8000c101924 */
[----:B------:R-:W3:Y:S02]  /*1b00*/  LDG.E.S16 R0, desc[UR36][R8.64+0x6] ;  /* 0x0000062408007981 */ /* 0x000ee4000c1e1700 */
[----:B---3--:R-:W-:Y:S02]  /*1b10*/  IMAD R15, R0, UR14, R7 ;  /* 0x0000000e000f7c24 */ /* 0x008fe4000f8e0207 */
        /* <DEDUP_REMOVED lines=21> */
[----:B------:R-:W3:Y:S02]  /*1c70*/  LDG.E R0, desc[UR36][R12.64+0x18] ;  /* 0x000018240c007981 */ /* 0x000ee4000c1e1900 */
[----:B------:R-:W-:-:S06]  /*1c80*/  IMAD.WIDE R10, R11, 0x4, R18 ;  /* 0x000000040b0a7825 */ /* 0x000fcc00078e0212 */
[----:B------:R-:W3:Y:S02]  /*1c90*/  LDG.E R10, desc[UR36][R10.64] ;  /* 0x000000240a0a7981 */ /* 0x000ee4000c1e1900 */
[----:B---3--:R-:W-:-:S05]  /*1ca0*/  FFMA R23, R10, R0, R21 ;  /* 0x000000000a177223 */ /* 0x008fca0000000015 */
[----:B------:R2:W-:Y:S04]  /*1cb0*/  STG.E desc[UR36][R4.64], R23 ;  /* 0x0000001704007986 */ /* 0x0005e8000c101924 */
[----:B------:R-:W3:Y:S04]  /*1cc0*/  LDG.E.S16 R0, desc[UR36][R8.64+0xe] ;  /* 0x00000e2408007981 */ /* 0x000ee8000c1e1700 */
[----:B-1----:R-:W4:Y:S01]  /*1cd0*/  LDG.E R3, desc[UR36][R12.64+0x1c] ;  /* 0x00001c240c037981 */ /* 0x002f22000c1e1900 */
[----:B---3--:R-:W-:-:S04]  /*1ce0*/  IMAD R15, R0, UR14, R7 ;  /* 0x0000000e000f7c24 */ /* 0x008fc8000f8e0207 */
[----:B------:R-:W-:-:S06]  /*1cf0*/  IMAD.WIDE R14, R15, 0x4, R18 ;  /* 0x000000040f0e7825 */ /* 0x000fcc00078e0212 */
[----:B------:R-:W4:Y:S01]  /*1d00*/  LDG.E R14, desc[UR36][R14.64] ;  /* 0x000000240e0e7981 */ /* 0x000f22000c1e1900 */
[----:B------:R-:W-:-:S04]  /*1d10*/  UIADD3 UR4, UPT, UPT, UR4, 0x8, URZ ;  /* 0x0000000804047890 */ /* 0x000fc8000fffe0ff */
[----:B------:R-:W-:Y:S01]  /*1d20*/  UISETP.NE.AND UP0, UPT, UR4, UR5, UPT ;  /* 0x000000050400728c */ /* 0x000fe2000bf05270 */
[----:B----4-:R-:W-:-:S05]  /*1d30*/  FFMA R3, R14, R3, R23 ;  /* 0x000000030e037223 */ /* 0x010fca0000000017 */
[----:B------:R2:W-:Y:S03]  /*1d40*/  STG.E desc[UR36][R4.64], R3 ;  /* 0x0000000304007986 */ /* 0x0005e6000c101924 */
[----:B------:R-:W-:Y:S05]  /*1d50*/  BRA.U UP0, `(.L_x_494) ;  /* 0xfffffff900fc7547 */ /* 0x000fea000b83ffff */
[----:B------:R-:W-:-:S05]  /*1d60*/  UMOV UR4, UR5 ;  /* 0x0000000500047c82 */ /* 0x000fca0008000000 */
.L_x_493:
[----:B------:R-:W-:-:S09]  /*1d70*/  UISETP.NE.AND UP0, UPT, UR9, URZ, UPT ;  /* 0x000000ff0900728c */ /* 0x000fd2000bf05270 */
[----:B------:R-:W-:Y:S05]  /*1d80*/  BRA.U !UP0, `(.L_x_485) ;  /* 0x0000001908747547 */ /* 0x000fea000b800000 */
[----:B------:R-:W-:Y:S02]  /*1d90*/  UIADD3 UR13, UPT, UPT, UR9, -0x1, URZ ;  /* 0xffffffff090d7890 */ /* 0x000fe4000fffe0ff */
[----:B------:R-:W-:Y:S02]  /*1da0*/  UISETP.NE.AND UP1, UPT, UR10, URZ, UPT ;  /* 0x000000ff0a00728c */ /* 0x000fe4000bf25270 */
[----:B------:R-:W-:-:S09]  /*1db0*/  UISETP.GE.U32.AND UP0, UPT, UR13, 0x3, UPT ;  /* 0x000000030d00788c */ /* 0x000fd2000bf06070 */
[----:B------:R-:W-:Y:S05]  /*1dc0*/  BRA.U !UP0, `(.L_x_495) ;  /* 0x00000001088c7547 */ /* 0x000fea000b800000 */
[----:B------:R-:W1:Y:S01]  /*1dd0*/  LDC.64 R8, c[0x0][0x3a0] ;  /* 0x0000e800ff087b82 */ /* 0x000e620000000a00 */
[----:B------:R-:W-:-:S07]  /*1de0*/  IADD3 R11, PT, PT, R6, UR4, RZ ;  /* 0x00000004060b7c10 */ /* 0x000fce000fffe0ff */
[----:B------:R-:W3:Y:S08]  /*1df0*/  LDC.64 R12, c[0x0][0x398] ;  /* 0x0000e600ff0c7b82 */ /* 0x000ef00000000a00 */
[----:B------:R-:W4:Y:S01]  /*1e00*/  LDC.64 R18, c[0x0][0x390] ;  /* 0x0000e400ff127b82 */ /* 0x000f220000000a00 */
[----:B-1----:R-:W-:-:S05]  /*1e10*/  IMAD.WIDE R8, R11, 0x2, R8 ;  /* 0x000000020b087825 */ /* 0x002fca00078e0208 */
[----:B------:R-:W5:Y:S01]  /*1e20*/  LDG.E.S16 R0, desc[UR36][R8.64] ;  /* 0x0000002408007981 */ /* 0x000f62000c1e1700 */
[----:B---3--:R-:W-:-:S04]  /*1e30*/  IMAD.WIDE R12, R11, 0x4, R12 ;  /* 0x000000040b0c7825 */ /* 0x008fc800078e020c */
[----:B-----5:R-:W-:Y:S02]  /*1e40*/  IMAD R15, R0, UR14, R7 ;  /* 0x0000000e000f7c24 */ /* 0x020fe4000f8e0207 */
[----:B------:R-:W2:Y:S02]  /*1e50*/  LDG.E R0, desc[UR36][R12.64] ;  /* 0x000000240c007981 */ /* 0x000ea4000c1e1900 */
[----:B----4-:R-:W-:-:S06]  /*1e60*/  IMAD.WIDE R10, R15, 0x4, R18 ;  /* 0x000000040f0a7825 */ /* 0x010fcc00078e0212 */
        /* <DEDUP_REMOVED lines=17> */
[----:B------:R-:W2:Y:S04]  /*1f80*/  LDG.E.S16 R0, desc[UR36][R8.64+0x6] ;  /* 0x0000062408007981 */ /* 0x000ea8000c1e1700 */
[----:B-1----:R-:W4:Y:S01]  /*1f90*/  LDG.E R3, desc[UR36][R12.64+0xc] ;  /* 0x00000c240c037981 */ /* 0x002f22000c1e1900 */
[----:B--2---:R-:W-:-:S04]  /*1fa0*/  IMAD R15, R0, UR14, R7 ;  /* 0x0000000e000f7c24 */ /* 0x004fc8000f8e0207 */
[----:B------:R-:W-:-:S06]  /*1fb0*/  IMAD.WIDE R14, R15, 0x4, R18 ;  /* 0x000000040f0e7825 */ /* 0x000fcc00078e0212 */
[----:B------:R-:W4:Y:S01]  /*1fc0*/  LDG.E R14, desc[UR36][R14.64] ;  /* 0x000000240e0e7981 */ /* 0x000f22000c1e1900 */
[----:B------:R-:W-:Y:S01]  /*1fd0*/  UIADD3 UR4, UPT, UPT, UR4, 0x4, URZ ;  /* 0x0000000404047890 */ /* 0x000fe2000fffe0ff */
[----:B----4-:R-:W-:-:S05]  /*1fe0*/  FFMA R3, R14, R3, R23 ;  /* 0x000000030e037223 */ /* 0x010fca0000000017 */
[----:B------:R3:W-:Y:S06]  /*1ff0*/  STG.E desc[UR36][R4.64], R3 ;  /* 0x0000000304007986 */ /* 0x0007ec000c101924 */
.L_x_495:
[----:B------:R-:W-:Y:S05]  /*2000*/  BRA.U !UP1, `(.L_x_485) ;  /* 0x0000001509d47547 */ /* 0x000fea000b800000 */
[----:B------:R-:W-:Y:S02]  /*2010*/  UISETP.NE.AND UP0, UPT, UR11, URZ, UPT ;  /* 0x000000ff0b00728c */ /* 0x000fe4000bf05270 */
[----:B------:R-:W-:-:S07]  /*2020*/  UISETP.NE.AND UP1, UPT, UR12, URZ, UPT ;  /* 0x000000ff0c00728c */ /* 0x000fce000bf25270 */
[----:B------:R-:W-:Y:S05]  /*2030*/  BRA.U !UP0, `(.L_x_496) ;  /* 0x0000000108547547 */ /* 0x000fea000b800000 */
[----:B------:R-:W1:Y:S01]  /*2040*/  LDC.64 R8, c[0x0][0x3a0] ;  /* 0x0000e800ff087b82 */ /* 0x000e620000000a00 */
[----:B------:R-:W-:-:S07]  /*2050*/  VIADD R15, R6, UR4 ;  /* 0x00000004060f7c36 */ /* 0x000fce0008000000 */
[----:B------:R-:W4:Y:S01]  /*2060*/  LDC.64 R10, c[0x0][0x390] ;  /* 0x0000e400ff0a7b82 */ /* 0x000f220000000a00 */
[----:B-1----:R-:W-:-:S07]  /*2070*/  IMAD.WIDE R12, R15, 0x2, R8 ;  /* 0x000000020f0c7825 */ /* 0x002fce00078e0208 */
[----:B------:R-:W1:Y:S01]  /*2080*/  LDC.64 R8, c[0x0][0x398] ;  /* 0x0000e600ff087b82 */ /* 0x000e620000000a00 */
[----:B------:R-:W5:Y:S01]  /*2090*/  LDG.E.S16 R0, desc[UR36][R12.64] ;  /* 0x000000240c007981 */ /* 0x000f62000c1e1700 */
[----:B-1----:R-:W-:-:S04]  /*20a0*/  IMAD.WIDE R14, R15, 0x4, R8 ;  /* 0x000000040f0e7825 */ /* 0x002fc800078e0208 */
[----:B-----5:R-:W-:Y:S02]  /*20b0*/  IMAD R19, R0, UR14, R7 ;  /* 0x0000000e00137c24 */ /* 0x020fe4000f8e0207 */
[----:B------:R-:W5:Y:S02]  /*20c0*/  LDG.E R0, desc[UR36][R14.64] ;  /* 0x000000240e007981 */ /* 0x000f64000c1e1900 */
[----:B----4-:R-:W-:-:S06]  /*20d0*/  IMAD.WIDE R8, R19, 0x4, R10 ;  /* 0x0000000413087825 */ /* 0x010fcc00078e020a */
[----:B------:R-:W5:Y:S02]  /*20e0*/  LDG.E R8, desc[UR36][R8.64] ;  /* 0x0000002408087981 */ /* 0x000f64000c1e1900 */
[----:B-----5:R-:W-:-:S05]  /*20f0*/  FFMA R19, R8, R0, R3 ;  /* 0x0000000008137223 */ /* 0x020fca0000000003 */
[----:B------:R1:W-:Y:S04]  /*2100*/  STG.E desc[UR36][R4.64], R19 ;  /* 0x0000001304007986 */ /* 0x0003e8000c101924 */
[----:B------:R-:W2:Y:S02]  /*2110*/  LDG.E.S16 R0, desc[UR36][R12.64+0x2] ;  /* 0x000002240c007981 */ /* 0x000ea4000c1e1700 */
[----:B--23--:R-:W-:-:S04]  /*2120*/  IMAD R3, R0, UR14, R7 ;  /* 0x0000000e00037c24 */ /* 0x00cfc8000f8e0207 */
[----:B------:R-:W-:Y:S02]  /*2130*/  IMAD.WIDE R10, R3, 0x4, R10 ;  /* 0x00000004030a7825 */ /* 0x000fe400078e020a */
[----:B------:R-:W2:Y:S04]  /*2140*/  LDG.E R3, desc[UR36][R14.64+0x4] ;  /* 0x000004240e037981 */ /* 0x000ea8000c1e1900 */
[----:B------:R-:W2:Y:S01]  /*2150*/  LDG.E R10, desc[UR36][R10.64] ;  /* 0x000000240a0a7981 */ /* 0x000ea2000c1e1900 */
[----:B------:R-:W-:Y:S01]  /*2160*/  UIADD3 UR4, UPT, UPT, UR4, 0x2, URZ ;  /* 0x0000000204047890 */ /* 0x000fe2000fffe0ff */
[----:B--2---:R-:W-:-:S05]  /*2170*/  FFMA R3, R10, R3, R19 ;  /* 0x000000030a037223 */ /* 0x004fca0000000013 */
[----:B------:R1:W-:Y:S06]  /*2180*/  STG.E desc[UR36][R4.64], R3 ;  /* 0x0000000304007986 */ /* 0x0003ec000c101924 */
.L_x_496:
[----:B------:R-:W-:Y:S05]  /*2190*/  BRA.U !UP1, `(.L_x_485) ;  /* 0x0000001509707547 */ /* 0x000fea000b800000 */
[----:B------:R-:W4:Y:S01]  /*21a0*/  LDC.64 R8, c[0x0][0x3a0] ;  /* 0x0000e800ff087b82 */ /* 0x000f220000000a00 */
[----:B------:R-:W-:-:S07]  /*21b0*/  IADD3 R15, PT, PT, R6, UR4, RZ ;  /* 0x00000004060f7c10 */ /* 0x000fce000fffe0ff */
[----:B------:R-:W5:Y:S08]  /*21c0*/  LDC.64 R12, c[0x0][0x398] ;  /* 0x0000e600ff0c7b82 */ /* 0x000f700000000a00 */
[----:B------:R-:W0:Y:S01]  /*21d0*/  LDC.64 R10, c[0x0][0x390] ;  /* 0x0000e400ff0a7b82 */ /* 0x000e220000000a00 */
[----:B----4-:R-:W-:-:S06]  /*21e0*/  IMAD.WIDE R8, R15, 0x2, R8 ;  /* 0x000000020f087825 */ /* 0x010fcc00078e0208 */
[----:B------:R-:W1:Y:S01]  /*21f0*/  LDG.E.S16 R8, desc[UR36][R8.64] ;  /* 0x0000002408087981 */ /* 0x000e62000c1e1700 */
[----:B-----5:R-:W-:-:S06]  /*2200*/  IMAD.WIDE R12, R15, 0x4, R12 ;  /* 0x000000040f0c7825 */ /* 0x020fcc00078e020c */
[----:B------:R-:W2:Y:S01]  /*2210*/  LDG.E R12, desc[UR36][R12.64] ;  /* 0x000000240c0c7981 */ /* 0x000ea2000c1e1900 */
[----:B-1----:R-:W-:-:S04]  /*2220*/  IMAD R19, R8, UR14, R7 ;  /* 0x0000000e08137c24 */ /* 0x002fc8000f8e0207 */
[----:B0-----:R-:W-:-:S06]  /*2230*/  IMAD.WIDE R10, R19, 0x4, R10 ;  /* 0x00000004130a7825 */ /* 0x001fcc00078e020a */
[----:B------:R-:W2:Y:S02]  /*2240*/  LDG.E R10, desc[UR36][R10.64] ;  /* 0x000000240a0a7981 */ /* 0x000ea4000c1e1900 */
[----:B--23--:R-:W-:-:S05]  /*2250*/  FFMA R3, R10, R12, R3 ;  /* 0x0000000c0a037223 */ /* 0x00cfca0000000003 */
[----:B------:R0:W-:Y:S01]  /*2260*/  STG.E desc[UR36][R4.64], R3 ;  /* 0x0000000304007986 */ /* 0x0001e2000c101924 */
[----:B------:R-:W-:Y:S05]  /*2270*/  BRA `(.L_x_485) ;  /* 0x0000001400387947 */ /* 0x000fea0003800000 */
.L_x_483:
[----:B------:R-:W1:Y:S02]  /*2280*/  LDCU UR4, c[0x0][0x418] ;  /* 0x00008300ff0477ac */ /* 0x000e640008000800 */
[----:B-1----:R-:W-:-:S09]  /*2290*/  UISETP.NE.AND UP0, UPT, UR4, 0x1, UPT ;  /* 0x000000010400788c */ /* 0x002fd2000bf05270 */
[----:B------:R-:W-:Y:S05]  /*22a0*/  BRA.U !UP0, `(.L_x_497) ;  /* 0x0000000908787547 */ /* 0x000fea000b800000 */
[----:B------:R-:W1:Y:S02]  /*22b0*/  LDCU UR13, c[0x0][0x388] ;  /* 0x00007100ff0d77ac */ /* 0x000e640008000800 */
[----:B-1----:R-:W-:-:S04]  /*22c0*/  UISETP.GE.AND UP0, UPT, UR13, 0x1, UPT ;  /* 0x000000010d00788c */ /* 0x002fc8000bf06270 */
[----:B------:R-:W-:-:S09]  /*22d0*/  UISETP.NE.OR UP0, UPT, UR4, 0x2, !UP0 ;  /* 0x000000020400788c */ /* 0x000fd2000c705670 */
[----:B------:R-:W-:Y:S05]  /*22e0*/  BRA.U UP0, `(.L_x_485) ;  /* 0x00000015001c7547 */ /* 0x000fea000b800000 */
[----:B------:R-:W-:Y:S01]  /*22f0*/  UISETP.GE.U32.AND UP0, UPT, UR13, 0x8, UPT ;  /* 0x000000080d00788c */ /* 0x000fe2000bf06070 */
[----:B------:R-:W-:Y:S01]  /*2300*/  HFMA2 R3, -RZ, RZ, 0, 0 ;  /* 0x00000000ff037431 */ /* 0x000fe200000001ff */
[----:B------:R-:W-:-:S07]  /*2310*/  UMOV UR4, URZ ;  /* 0x000000ff00047c82 */ /* 0x000fce0008000000 */
[----:B------:R-:W-:Y:S05]  /*2320*/  BRA.U !UP0, `(.L_x_498) ;  /* 0x0000000508147547 */ /* 0x000fea000b800000 */
[----:B------:R-:W-:Y:S01]  /*2330*/  MOV R3, RZ ;  /* 0x000000ff00037202 */ /* 0x000fe20000000f00 */
[----:B------:R-:W-:Y:S01]  /*2340*/  UMOV UR4, UR8 ;  /* 0x0000000800047c82 */ /* 0x000fe20008000000 */
[----:B------:R-:W-:-:S07]  /*2350*/  MOV R21, R6 ;  /* 0x0000000600157202 */ /* 0x000fce0000000f00 */
.L_x_499:
[----:B------:R-:W1:Y:S08]  /*2360*/  LDC.64 R8, c[0x0][0x3a0] ;  /* 0x0000e800ff087b82 */ /* 0x000e700000000a00 */
[----:B--2---:R-:W2:Y:S08]  /*2370*/  LDC.64 R18, c[0x0][0x390] ;  /* 0x0000e400ff127b82 */ /* 0x004eb00000000a00 */
[----:B------:R-:W3:Y:S01]  /*2380*/  LDC.64 R10, c[0x0][0x398] ;  /* 0x0000e600ff0a7b82 */ /* 0x000ee20000000a00 */
[----:B-1----:R-:W-:-:S05]  /*2390*/  IMAD.WIDE R8, R21, 0x2, R8 ;  /* 0x0000000215087825 */ /* 0x002fca00078e0208 */
[----:B------:R-:W4:Y:S01]  /*23a0*/  LDG.E.S16 R0, desc[UR36][R8.64] ;  /* 0x0000002408007981 */ /* 0x000f22000c1e1700 */
[----:B---3--:R-:W-:-:S04]  /*23b0*/  IMAD.WIDE R10, R21, 0x4, R10 ;  /* 0x00000004150a7825 */ /* 0x008fc800078e020a */
[----:B----4-:R-:W-:Y:S02]  /*23c0*/  IMAD R13, R0, UR14, R7 ;  /* 0x0000000e000d7c24 */ /* 0x010fe4000f8e0207 */
[----:B------:R-:W3:Y:S02]  /*23d0*/  LDG.E R0, desc[UR36][R10.64] ;  /* 0x000000240a007981 */ /* 0x000ee4000c1e1900 */
[----:B--2---:R-:W-:-:S06]  /*23e0*/  IMAD.WIDE R12, R13, 0x4, R18 ;  /* 0x000000040d0c7825 */ /* 0x004fcc00078e0212 */
[----:B------:R-:W3:Y:S02]  /*23f0*/  LDG.E R12, desc[UR36][R12.64] ;  /* 0x000000240c0c7981 */ /* 0x000ee4000c1e1900 */
[----:B---3--:R-:W-:-:S05]  /*2400*/  FFMA R3, R12, R0, R3 ;  /* 0x000000000c037223 */ /* 0x008fca0000000003 */
        /* <DEDUP_REMOVED lines=49> */
[----:B------:R-:W-:Y:S01]  /*2720*/  UISETP.NE.AND UP0, UPT, UR4, URZ, UPT ;  /* 0x000000ff0400728c */ /* 0x000fe2000bf05270 */
[----:B------:R-:W-:Y:S01]  /*2730*/  IADD3 R21, PT, PT, R21, 0x8, RZ ;  /* 0x0000000815157810 */ /* 0x000fe20007ffe0ff */
[----:B----4-:R-:W-:-:S05]  /*2740*/  FFMA R3, R14, R3, R25 ;  /* 0x000000030e037223 */ /* 0x010fca0000000019 */
[----:B------:R2:W-:Y:S02]  /*2750*/  STG.E desc[UR36][R4.64], R3 ;  /* 0x0000000304007986 */ /* 0x0005e4000c101924 */
[----:B------:R-:W-:Y:S05]  /*2760*/  BRA.U UP0, `(.L_x_499) ;  /* 0xfffffff900fc7547 */ /* 0x000fea000b83ffff */
[----:B------:R-:W-:-:S05]  /*2770*/  UMOV UR4, UR5 ;  /* 0x0000000500047c82 */ /* 0x000fca0008000000 */
.L_x_498:
        /* <DEDUP_REMOVED lines=41> */
.L_x_500:
[----:B------:R-:W-:Y:S05]  /*2a10*/  BRA.U !UP1, `(.L_x_485) ;  /* 0x0000000d09507547 */ /* 0x000fea000b800000 */
[----:B------:R-:W-:Y:S02]  /*2a20*/  UISETP.NE.AND UP0, UPT, UR11, URZ, UPT ;  /* 0x000000ff0b00728c */ /* 0x000fe4000bf05270 */
[----:B------:R-:W-:-:S07]  /*2a30*/  UISETP.NE.AND UP1, UPT, UR12, URZ, UPT ;  /* 0x000000ff0c00728c */ /* 0x000fce000bf25270 */
[----:B------:R-:W-:Y:S05]  /*2a40*/  BRA.U !UP0, `(.L_x_501) ;  /* 0x0000000108547547 */ /* 0x000fea000b800000 */
[----:B------:R-:W1:Y:S01]  /*2a50*/  LDC.64 R8, c[0x0][0x3a0] ;  /* 0x0000e800ff087b82 */ /* 0x000e620000000a00 */
[----:B------:R-:W-:-:S07]  /*2a60*/  IADD3 R15, PT, PT, R6, UR4, RZ ;  /* 0x00000004060f7c10 */ /* 0x000fce000fffe0ff */
        /* <DEDUP_REMOVED lines=19> */
.L_x_501:
        /* <DEDUP_REMOVED lines=15> */
.L_x_497:
[----:B------:R-:W1:Y:S01]  /*2c90*/  LDCU UR4, c[0x0][0x388] ;  /* 0x00007100ff0477ac */ /* 0x000e620008000800 */
[----:B------:R-:W-:Y:S01]  /*2ca0*/  HFMA2 R3, -RZ, RZ, 0, 0 ;  /* 0x00000000ff037431 */ /* 0x000fe200000001ff */
[----:B-1----:R-:W-:-:S09]  /*2cb0*/  UISETP.GE.AND UP0, UPT, UR4, 0x1, UPT ;  /* 0x000000010400788c */ /* 0x002fd2000bf06270 */
[----:B------:R-:W-:Y:S05]  /*2cc0*/  BRA.U !UP0, `(.L_x_502) ;  /* 0x0000000908287547 */ /* 0x000fea000b800000 */
[----:B------:R-:W-:Y:S01]  /*2cd0*/  UISETP.NE.AND UP0, UPT, UR4, 0x1, UPT ;  /* 0x000000010400788c */ /* 0x000fe2000bf05270 */
[----:B------:R-:W-:Y:S02]  /*2ce0*/  MOV R3, RZ ;  /* 0x000000ff00037202 */ /* 0x000fe40000000f00 */
[----:B------:R-:W-:-:S06]  /*2cf0*/  UMOV UR4, URZ ;  /* 0x000000ff00047c82 */ /* 0x000fcc0008000000 */
[----:B------:R-:W-:Y:S05]  /*2d00*/  BRA.U !UP0, `(.L_x_503) ;  /* 0x0000000508607547 */ /* 0x000fea000b800000 */
[----:B------:R-:W1:Y:S01]  /*2d10*/  LDC.64 R8, c[0x0][0x3a0] ;  /* 0x0000e800ff087b82 */ /* 0x000e620000000a00 */
[----:B------:R-:W-:Y:S01]  /*2d20*/  IMAD.MOV.U32 R3, RZ, RZ, RZ ;  /* 0x000000ffff037224 */ /* 0x000fe200078e00ff */
[----:B------:R-:W2:Y:S01]  /*2d30*/  LDCU UR13, c[0x0][0x384] ;  /* 0x00007080ff0d77ac */ /* 0x000ea20008000800 */
[----:B------:R-:W-:-:S05]  /*2d40*/  UMOV UR4, URZ ;  /* 0x000000ff00047c82 */ /* 0x000fca0008000000 */
[----:B------:R-:W3:Y:S08]  /*2d50*/  LDC.64 R10, c[0x0][0x390] ;  /* 0x0000e400ff0a7b82 */ /* 0x000ef00000000a00 */
[----:B------:R-:W4:Y:S08]  /*2d60*/  LDC.64 R12, c[0x0][0x398] ;  /* 0x0000e600ff0c7b82 */ /* 0x000f300000000a00 */
[----:B--2---:R-:W0:Y:S02]  /*2d70*/  LDC.64 R14, c[0x0][0x390] ;  /* 0x0000e400ff0e7b82 */ /* 0x004e240000000a00 */
.L_x_511:
[----:B------:R-:W-:-:S05]  /*2d80*/  IADD3 R19, PT, PT, R6, UR4, RZ ;  /* 0x0000000406137c10 */ /* 0x000fca000fffe0ff */
[----:B-1----:R-:W-:-:S05]  /*2d90*/  IMAD.WIDE R20, R19, 0x2, R8 ;  /* 0x0000000213147825 */ /* 0x002fca00078e0208 */
[----:B--2---:R-:W2:Y:S02]  /*2da0*/  LDG.E.S16 R0, desc[UR36][R20.64] ;  /* 0x0000002414007981 */ /* 0x004ea4000c1e1700 */
[----:B--2---:R-:W-:-:S04]  /*2db0*/  IMAD R27, R0, UR13, R7 ;  /* 0x0000000d001b7c24 */ /* 0x004fc8000f8e0207 */
[----:B0-----:R-:W-:-:S05]  /*2dc0*/  IMAD.WIDE R26, R27, 0x4, R14 ;  /* 0x000000041b1a7825 */ /* 0x001fca00078e020e */
[----:B------:R-:W2:Y:S01]  /*2dd0*/  LDG.E R24, desc[UR36][R26.64] ;  /* 0x000000241a187981 */ /* 0x000ea2000c1e1900 */
[----:B------:R-:W-:Y:S01]  /*2de0*/  BSSY.RECONVERGENT B0, `(.L_x_504) ;  /* 0x0000007000007945 */ /* 0x000fe20003800200 */
[----:B------:R-:W-:Y:S01]  /*2df0*/  MOV R0, 0x2e50 ;  /* 0x00002e5000007802 */ /* 0x000fe20000000f00 */
[----:B--2---:R-:W-:-:S04]  /*2e00*/  FADD R24, -R24, 30 ;  /* 0x41f0000018187421 */ /* 0x004fc80000000100 */
[----:B------:R-:W0:Y:S02]  /*2e10*/  F2F.F64.F32 R22, R24 ;  /* 0x0000001800167310 */ /* 0x000e240000201800 */
[----:B0-----:R-:W-:Y:S02]  /*2e20*/  MOV R45, R22 ;  /* 0x00000016002d7202 */ /* 0x001fe40000000f00 */
[----:B------:R-:W-:-:S07]  /*2e30*/  MOV R47, R23 ;  /* 0x00000017002f7202 */ /* 0x000fce0000000f00 */
[----:B---34-:R-:W-:Y:S05]  /*2e40*/  CALL.REL.NOINC `($_Z16kernelNormFinderiiiiPfS_PsS_S_iPKiPiS_S_S_ffS_S_S_S_S_ii$__internal_accurate_pow) ;  /* 0x000000a4005c7944 */ /* 0x018fea0003c00000 */
[----:B------:R-:W-:Y:S05]  /*2e50*/  BSYNC.RECONVERGENT B0 ;  /* 0x0000000000007941 */ /* 0x000fea0003800200 */
.L_x_504:
[----:B------:R-:W-:-:S05]  /*2e60*/  IMAD.WIDE R18, R19, 0x4, R12 ;  /* 0x0000000413127825 */ /* 0x000fca00078e020c */
[----:B------:R-:W2:Y:S01]  /*2e70*/  LDG.E R28, desc[UR36][R18.64] ;  /* 0x00000024121c7981 */ /* 0x000ea2000c1e1900 */
[----:B------:R-:W-:Y:S01]  /*2e80*/  DADD R26, R22, 2 ;  /* 0x40000000161a7429 */ /* 0x000fe20000000000 */
[----:B------:R0:W1:Y:S01]  /*2e90*/  F2F.F64.F32 R30, R3 ;  /* 0x00000003001e7310 */ /* 0x0000620000201800 */
[----:B------:R-:W-:Y:S01]  /*2ea0*/  BSSY.RECONVERGENT B0, `(.L_x_505) ;  /* 0x000000f000007945 */ /* 0x000fe20003800200 */
[----:B------:R-:W-:-:S07]  /*2eb0*/  FSETP.NEU.AND P0, PT, R24, RZ, PT ;  /* 0x000000ff1800720b */ /* 0x000fce0003f0d000 */
[----:B------:R-:W-:Y:S02]  /*2ec0*/  LOP3.LUT R26, R27, 0x7ff00000, RZ, 0xc0, !PT ;  /* 0x7ff000001b1a7812 */ /* 0x000fe400078ec0ff */
[----:B------:R-:W-:Y:S02]  /*2ed0*/  MOV R27, R33 ;  /* 0x00000021001b7202 */ /* 0x000fe40000000f00 */
[----:B------:R-:W-:Y:S02]  /*2ee0*/  ISETP.NE.AND P1, PT, R26, 0x7ff00000, PT ;  /* 0x7ff000001a00780c */ /* 0x000fe40003f25270 */
[----:B------:R-:W-:Y:S01]  /*2ef0*/  MOV R26, R32 ;  /* 0x00000020001a7202 */ /* 0x000fe20000000f00 */
[----:B--2---:R-:W2:Y:S10]  /*2f00*/  F2F.F64.F32 R28, R28 ;  /* 0x0000001c001c7310 */ /* 0x004eb40000201800 */
[----:B01----:R-:W-:Y:S05]  /*2f10*/  @P1 BRA `(.L_x_506) ;  /* 0x00000000001c1947 */ /* 0x003fea0003800000 */
[----:B------:R-:W-:-:S13]  /*2f20*/  FSETP.NAN.AND P1, PT, R24, R24, PT ;  /* 0x000000181800720b */ /* 0x000fda0003f28000 */
[----:B------:R-:W-:Y:S01]  /*2f30*/  @P1 DADD R26, R22, 2 ;  /* 0x40000000161a1429 */ /* 0x000fe20000000000 */
[----:B------:R-:W-:Y:S10]  /*2f40*/  @P1 BRA `(.L_x_506) ;  /* 0x0000000000101947 */ /* 0x000ff40003800000 */
[----:B------:R-:W-:-:S14]  /*2f50*/  DSETP.NEU.AND P1, PT, |R22|, +INF , PT ;  /* 0x7ff000001600742a */ /* 0x000fdc0003f2d200 */
[----:B------:R-:W-:Y:S02]  /*2f60*/  @!P1 ISETP.GE.AND P2, PT, R23, RZ, PT ;  /* 0x000000ff1700920c */ /* 0x000fe40003f46270 */
[----:B------:R-:W-:Y:S02]  /*2f70*/  @!P1 MOV R26, RZ ;  /* 0x000000ff001a9202 */ /* 0x000fe40000000f00 */
[----:B------:R-:W-:-:S09]  /*2f80*/  @!P1 SEL R27, RZ, 0x7ff00000, !P2 ;  /* 0x7ff00000ff1b9807 */ /* 0x000fd20005000000 */
.L_x_506:
[----:B------:R-:W-:Y:S05]  /*2f90*/  BSYNC.RECONVERGENT B0 ;  /* 0x0000000000007941 */ /* 0x000fea0003800200 */
.L_x_505:
[----:B------:R-:W-:Y:S02]  /*2fa0*/  FSEL R22, R26, RZ, P0 ;  /* 0x000000ff1a167208 */ /* 0x000fe40000000000 */
[----:B------:R-:W-:-:S06]  /*2fb0*/  FSEL R23, R27, 1.875, P0 ;  /* 0x3ff000001b177808 */ /* 0x000fcc0000000000 */
[----:B--2---:R-:W-:-:S06]  /*2fc0*/  DFMA R28, R28, R22, R30 ;  /* 0x000000161c1c722b */ /* 0x004fcc000000001e */
[----:B------:R-:W0:Y:S02]  /*2fd0*/  F2F.F32.F64 R25, R28 ;  /* 0x0000001c00197310 */ /* 0x000e240000301000 */
[----:B0-----:R0:W-:Y:S04]  /*2fe0*/  STG.E desc[UR36][R4.64], R25 ;  /* 0x0000001904007986 */ /* 0x0011e8000c101924 */
[----:B------:R-:W2:Y:S02]  /*2ff0*/  LDG.E.S16 R20, desc[UR36][R20.64+0x2] ;  /* 0x0000022414147981 */ /* 0x000ea4000c1e1700 */
[----:B--2---:R-:W-:-:S04]  /*3000*/  IMAD R27, R20, UR13, R7 ;  /* 0x0000000d141b7c24 */ /* 0x004fc8000f8e0207 */
        /* <DEDUP_REMOVED lines=8> */
[----:B------:R-:W-:Y:S05]  /*3090*/  CALL.REL.NOINC `($_Z16kernelNormFinderiiiiPfS_PsS_S_iPKiPiS_S_S_ffS_S_S_S_S_ii$__internal_accurate_pow) ;  /* 0x000000a000c87944 */ /* 0x000fea0003c00000 */
[----:B------:R-:W-:Y:S05]  /*30a0*/  BSYNC.RECONVERGENT B0 ;  /* 0x0000000000007941 */ /* 0x000fea0003800200 */
.L_x_507:
        /* <DEDUP_REMOVED lines=8> */
[----:B------:R-:W-:Y:S05]  /*3130*/  @P0 BRA `(.L_x_510) ;  /* 0x0000000000180947 */ /* 0x000fea0003800000 */
[----:B------:R-:W-:-:S14]  /*3140*/  DSETP.NEU.AND P0, PT, |R22|, +INF , PT ;  /* 0x7ff000001600742a */ /* 0x000fdc0003f0d200 */
[----:B------:R-:W-:Y:S05]  /*3150*/  @P0 BRA `(.L_x_509) ;  /* 0x0000000000140947 */ /* 0x000fea0003800000 */
[----:B------:R-:W-:Y:S01]  /*3160*/  ISETP.GE.AND P0, PT, R23, RZ, PT ;  /* 0x000000ff1700720c */ /* 0x000fe20003f06270 */
[----:B------:R-:W-:-:S03]  /*3170*/  IMAD.MOV.U32 R20, RZ, RZ, RZ ;  /* 0x000000ffff147224 */ /* 0x000fc600078e00ff */
[----:B------:R-:W-:Y:S01]  /*3180*/  SEL R21, RZ, 0x7ff00000, !P0 ;  /* 0x7ff00000ff157807 */ /* 0x000fe20004000000 */
[----:B------:R-:W-:Y:S08]  /*3190*/  BRA `(.L_x_509) ;  /* 0x0000000000047947 */ /* 0x000ff00003800000 */
.L_x_510:
[----:B------:R-:W-:-:S11]  /*31a0*/  DADD R20, R22, 2 ;  /* 0x4000000016147429 */ /* 0x000fd60000000000 */
.L_x_509:
[----:B------:R-:W-:Y:S05]  /*31b0*/  BSYNC.RECONVERGENT B0 ;  /* 0x0000000000007941 */ /* 0x000fea0003800200 */
.L_x_508:
        /* <DEDUP_REMOVED lines=13> */
.L_x_503:
[----:B------:R-:W-:-:S09]  /*3290*/  UISETP.NE.AND UP0, UPT, UR12, URZ, UPT ;  /* 0x000000ff0c00728c */ /* 0x000fd2000bf05270 */
[----:B------:R-:W-:Y:S05]  /*32a0*/  BRA.U !UP0, `(.L_x_502) ;  /* 0x0000000108b07547 */ /* 0x000fea000b800000 */
[----:B------:R-:W1:Y:S01]  /*32b0*/  LDC.64 R12, c[0x0][0x3a0] ;  /* 0x0000e800ff0c7b82 */ /* 0x000e620000000a00 */
[----:B------:R-:W-:Y:S01]  /*32c0*/  IADD3 R11, PT, PT, R6, UR4, RZ ;  /* 0x00000004060b7c10 */ /* 0x000fe2000fffe0ff */
[----:B------:R-:W3:Y:S06]  /*32d0*/  LDCU UR4, c[0x0][0x384] ;  /* 0x00007080ff0477ac */ /* 0x000eec0008000800 */
[----:B------:R-:W4:Y:S01]  /*32e0*/  LDC.64 R14, c[0x0][0x390] ;  /* 0x0000e400ff0e7b82 */ /* 0x000f220000000a00 */
[----:B-1----:R-:W-:-:S06]  /*32f0*/  IMAD.WIDE R12, R11, 0x2, R12 ;  /* 0x000000020b0c7825 */ /* 0x002fcc00078e020c */
[----:B------:R-:W3:Y:S02]  /*3300*/  LDG.E.S16 R12, desc[UR36][R12.64] ;  /* 0x000000240c0c7981 */ /* 0x000ee4000c1e1700 */
[----:B---3--:R-:W-:-:S04]  /*3310*/  IMAD R9, R12, UR4, R7 ;  /* 0x000000040c097c24 */ /* 0x008fc8000f8e0207 */
[----:B----4-:R-:W-:-:S05]  /*3320*/  IMAD.WIDE R14, R9, 0x4, R14 ;  /* 0x00000004090e7825 */ /* 0x010fca00078e020e */
[----:B------:R-:W3:Y:S01]  /*3330*/  LDG.E R10, desc[UR36][R14.64] ;  /* 0x000000240e0a7981 */ /* 0x000ee2000c1e1900 */
[----:B------:R-:W-:Y:S01]  /*3340*/  BSSY.RECONVERGENT B0, `(.L_x_512) ;  /* 0x0000007000007945 */ /* 0x000fe20003800200 */
[----:B------:R-:W-:Y:S01]  /*3350*/  MOV R0, 0x33b0 ;  /* 0x000033b000007802 */ /* 0x000fe20000000f00 */
[----:B---3--:R-:W-:-:S04]  /*3360*/  FADD R10, -R10, 30 ;  /* 0x41f000000a0a7421 */ /* 0x008fc80000000100 */
[----:B------:R-:W1:Y:S02]  /*3370*/  F2F.F64.F32 R8, R10 ;  /* 0x0000000a00087310 */ /* 0x000e640000201800 */
[----:B-1----:R-:W-:Y:S02]  /*3380*/  MOV R45, R8 ;  /* 0x00000008002d7202 */ /* 0x002fe40000000f00 */
[----:B------:R-:W-:-:S07]  /*3390*/  MOV R47, R9 ;  /* 0x00000009002f7202 */ /* 0x000fce0000000f00 */
[----:B0-2---:R-:W-:Y:S05]  /*33a0*/  CALL.REL.NOINC `($_Z16kernelNormFinderiiiiPfS_PsS_S_iPKiPiS_S_S_ffS_S_S_S_S_ii$__internal_accurate_pow) ;  /* 0x000000a000047944 */ /* 0x005fea0003c00000 */
[----:B------:R-:W-:Y:S05]  /*33b0*/  BSYNC.RECONVERGENT B0 ;  /* 0x0000000000007941 */ /* 0x000fea0003800200 */
.L_x_512:
        /* <DEDUP_REMOVED lines=15> */
.L_x_515:
[----:B------:R-:W-:-:S11]  /*34b0*/  DADD R12, R8, 2 ;  /* 0x40000000080c7429 */ /* 0x000fd60000000000 */
.L_x_514:
[----:B------:R-:W-:Y:S05]  /*34c0*/  BSYNC.RECONVERGENT B0 ;  /* 0x0000000000007941 */ /* 0x000fea0003800200 */
.L_x_513:
        /* <DEDUP_REMOVED lines=9> */
[----:B------:R1:W3:Y:S05]  /*3560*/  F2F.F32.F64 R3, R14 ;  /* 0x0000000e00037310 */ /* 0x0002ea0000301000 */
.L_x_502:
[----:B---3--:R-:W-:Y:S02]  /*3570*/  MOV R10, R3 ;  /* 0x00000003000a7202 */ /* 0x008fe40000000f00 */
[----:B------:R-:W-:Y:S02]  /*3580*/  MOV R9, 0x3dc6b27f ;  /* 0x3dc6b27f00097802 */ /* 0x000fe40000000f00 */
[----:B------:R-:W-:-:S13]  /*3590*/  FSETP.GEU.AND P0, PT, R10, 1.175494350822287508e-38, PT ;  /* 0x008000000a00780b */ /* 0x000fda0003f0e000 */
[----:B------:R-:W-:-:S05]  /*35a0*/  @!P0 FMUL R10, R10, 8388608 ;  /* 0x4b0000000a0a8820 */ /* 0x000fca0000400000 */
[----:B------:R-:W-:-:S04]  /*35b0*/  IADD3 R0, PT, PT, R10, -0x3f3504f3, RZ ;  /* 0xc0cafb0d0a007810 */ /* 0x000fc80007ffe0ff */
[----:B--2---:R-:W-:-:S04]  /*35c0*/  LOP3.LUT R3, R0, 0xff800000, RZ, 0xc0, !PT ;  /* 0xff80000000037812 */ /* 0x004fc800078ec0ff */
[-C--:B------:R-:W-:Y:S02]  /*35d0*/  IADD3 R0, PT, PT, R10, -R3.reuse, RZ ;  /* 0x800000030a007210 */ /* 0x080fe40007ffe0ff */
[----:B------:R-:W-:-:S03]  /*35e0*/  I2FP.F32.S32 R3, R3 ;  /* 0x0000000300037245 */ /* 0x000fc60000201400 */
[----:B------:R-:W-:Y:S01]  /*35f0*/  FADD R8, R0, -1 ;  /* 0xbf80000000087421 */ /* 0x000fe20000000000 */
[----:B------:R-:W-:Y:S02]  /*3600*/  FSEL R0, RZ, -23, P0 ;  /* 0xc1b80000ff007808 */ /* 0x000fe40000000000 */
[----:B------:R-:W-:Y:S01]  /*3610*/  ISETP.GT.U32.AND P0, PT, R10, 0x7f7fffff, PT ;  /* 0x7f7fffff0a00780c */ /* 0x000fe20003f04070 */
[C---:B------:R-:W-:Y:S02]  /*3620*/  FFMA R9, R8.reuse, R9, -0.16845393180847167969 ;  /* 0xbe2c7f3008097423 */ /* 0x040fe40000000009 */
[----:B------:R-:W-:Y:S01]  /*3630*/  FFMA R0, R3, 1.1920928955078125e-07, R0 ;  /* 0x3400000003007823 */ /* 0x000fe20000000000 */
[----:B------:R-:W-:Y:S02]  /*3640*/  IMAD.MOV.U32 R3, RZ, RZ, 0x7f800000 ;  /* 0x7f800000ff037424 */ /* 0x000fe400078e00ff */
        /* <DEDUP_REMOVED lines=15> */
[----:B------:R-:W-:-:S05]  /*3740*/  FSEL R3, R0, +INF , P0 ;  /* 0x7f80000000037808 */ /* 0x000fca0000000000 */
[----:B------:R2:W-:Y:S02]  /*3750*/  STG.E desc[UR36][R4.64], R3 ;  /* 0x0000000304007986 */ /* 0x0005e4000c101924 */
.L_x_485:
[----:B01234-:R-:W0:Y:S08]  /*3760*/  LDC.64 R4, c[0x0][0x3c0] ;  /* 0x0000f000ff047b82 */ /* 0x01fe300000000a00 */
[----:B------:R-:W1:Y:S01]  /*3770*/  LDC.64 R8, c[0x0][0x3c8] ;  /* 0x0000f200ff087b82 */ /* 0x000e620000000a00 */
[----:B0-----:R-:W-:-:S05]  /*3780*/  IMAD.WIDE.U32 R4, R7, 0x4, R4 ;  /* 0x0000000407047825 */ /* 0x001fca00078e0004 */
        /* <DEDUP_REMOVED lines=16> */
[----:B------:R-:W-:Y:S05]  /*3890*/  CALL.REL.NOINC `($__internal_11_$__cuda_sm3x_div_rn_noftz_f32_slowpath) ;  /* 0x0000009400247944 */ /* 0x000fea0003c00000 */
.L_x_517:
[----:B------:R-:W-:Y:S05]  /*38a0*/  BSYNC.RECONVERGENT B2 ;  /* 0x0000000000027941 */ /* 0x000fea0003800200 */
.L_x_516:
[----:B------:R-:W0:Y:S01]  /*38b0*/  LDC R11, c[0x0][0x3b8] ;  /* 0x0000ee00ff0b7b82 */ /* 0x000e220000000800 */
[----:B------:R-:W1:Y:S07]  /*38c0*/  LDCU UR4, c[0x0][0x384] ;  /* 0x00007080ff0477ac */ /* 0x000e6e0008000800 */
[----:B------:R-:W2:Y:S01]  /*38d0*/  LDC.64 R4, c[0x0][0x400] ;  /* 0x00010000ff047b82 */ /* 0x000ea20000000a00 */
[----:B0-----:R-:W-:-:S04]  /*38e0*/  IMAD R3, R2, R11, R13 ;  /* 0x0000000b02037224 */ /* 0x001fc800078e020d */
[----:B--2---:R-:W-:-:S05]  /*38f0*/  IMAD.WIDE R4, R3, 0x4, R4 ;  /* 0x0000000403047825 */ /* 0x004fca00078e0204 */
[----:B------:R-:W2:Y:S01]  /*3900*/  LDG.E R3, desc[UR36][R4.64] ;  /* 0x0000002404037981 */ /* 0x000ea2000c1e1900 */
[----:B------:R-:W-:-:S04]  /*3910*/  IADD3 R7, PT, PT, R7, 0x1, RZ ;  /* 0x0000000107077810 */ /* 0x000fc80007ffe0ff */
[----:B-1----:R-:W-:Y:S01]  /*3920*/  ISETP.NE.AND P0, PT, R7, UR4, PT ;  /* 0x0000000407007c0c */ /* 0x002fe2000bf05270 */
[----:B--2---:R-:W-:-:S05]  /*3930*/  FADD R3, R3, R0 ;  /* 0x0000000003037221 */ /* 0x004fca0000000000 */
[----:B------:R3:W-:Y:S07]  /*3940*/  STG.E desc[UR36][R4.64], R3 ;  /* 0x0000000304007986 */ /* 0x0007ee000c101924 */
[----:B------:R-:W-:Y:S05]  /*3950*/  @P0 BRA `(.L_x_518) ;  /* 0xffffffc800e80947 */ /* 0x000fea000383ffff */
.L_x_482:
[----:B------:R-:W-:Y:S01]  /*3960*/  ISETP.GE.AND P0, PT, R11, 0x1, PT ;  /* 0x000000010b00780c */ /* 0x000fe20003f06270 */
[----:B------:R-:W-:-:S12]  /*3970*/  HFMA2 R24, -RZ, RZ, 0, 0 ;  /* 0x00000000ff187431 */ /* 0x000fd800000001ff */
[----:B------:R-:W-:Y:S05]  /*3980*/  @!P0 BRA `(.L_x_519) ;  /* 0x0000001000d08947 */ /* 0x000fea0003800000 */
[C---:B------:R-:W-:Y:S01]  /*3990*/  ISETP.GE.U32.AND P0, PT, R11.reuse, 0x8, PT ;  /* 0x000000080b00780c */ /* 0x040fe20003f06070 */
[-C--:B------:R-:W-:Y:S01]  /*39a0*/  IMAD R9, R2, R11.reuse, RZ ;  /* 0x0000000b02097224 */ /* 0x080fe200078e02ff */
[----:B---3--:R-:W-:Y:S02]  /*39b0*/  I2FP.F32.U32 R3, R11 ;  /* 0x0000000b00037245 */ /* 0x008fe40000201000 */
[----:B------:R-:W-:Y:S02]  /*39c0*/  LOP3.LUT R21, R11, 0x7, RZ, 0xc0, !PT ;  /* 0x000000070b157812 */ /* 0x000fe400078ec0ff */
[----:B------:R-:W-:Y:S02]  /*39d0*/  MOV R8, RZ ;  /* 0x000000ff00087202 */ /* 0x000fe40000000f00 */
[----:B------:R-:W-:-:S05]  /*39e0*/  MOV R24, RZ ;  /* 0x000000ff00187202 */ /* 0x000fca0000000f00 */
[----:B------:R-:W-:Y:S05]  /*39f0*/  @!P0 BRA `(.L_x_520) ;  /* 0x0000000800648947 */ /* 0x000fea0003800000 */
[----:B------:R-:W3:Y:S01]  /*3a00*/  LDCU.128 UR4, c[0x0][0x400] ;  /* 0x00008000ff0477ac */ /* 0x000ee20008000c00 */
[----:B------:R-:W-:Y:S02]  /*3a10*/  LOP3.LUT R8, R11, 0x7ffffff8, RZ, 0xc0, !PT ;  /* 0x7ffffff80b087812 */ /* 0x000fe400078ec0ff */
[----:B------:R-:W-:Y:S02]  /*3a20*/  MOV R24, RZ ;  /* 0x000000ff00187202 */ /* 0x000fe40000000f00 */
[----:B------:R-:W-:Y:S02]  /*3a30*/  MOV R11, R9 ;  /* 0x00000009000b7202 */ /* 0x000fe40000000f00 */
[----:B------:R-:W-:Y:S01]  /*3a40*/  IADD3 R10, PT, PT, -R8, RZ, RZ ;  /* 0x000000ff080a7210 */ /* 0x000fe20007ffe1ff */
[----:B---3--:R-:W-:Y:S02]  /*3a50*/  UIADD3 UR6, UP0, UPT, UR6, 0x10, URZ ;  /* 0x0000001006067890 */ /* 0x008fe4000ff1e0ff */
[----:B------:R-:W-:-:S02]  /*3a60*/  UIADD3 UR4, UP1, UPT, UR4, 0x10, URZ ;  /* 0x0000001004047890 */ /* 0x000fc4000ff3e0ff */
[----:B------:R-:W-:Y:S02]  /*3a70*/  UIADD3.X UR7, UPT, UPT, URZ, UR7, URZ, UP0, !UPT ;  /* 0x00000007ff077290 */ /* 0x000fe400087fe4ff */
[----:B------:R-:W-:-:S12]  /*3a80*/  UIADD3.X UR5, UPT, UPT, URZ, UR5, URZ, UP1, !UPT ;  /* 0x00000005ff057290 */ /* 0x000fd80008ffe4ff */
.L_x_537:
[----:B012---:R-:W-:Y:S01]  /*3a90*/  MOV R4, UR6 ;  /* 0x0000000600047c02 */ /* 0x007fe20008000f00 */
[----:B------:R-:W-:Y:S01]  /*3aa0*/  IMAD.U32 R5, RZ, RZ, UR7 ;  /* 0x00000007ff057e24 */ /* 0x000fe2000f8e00ff */
[----:B------:R-:W-:Y:S02]  /*3ab0*/  MOV R6, UR4 ;  /* 0x0000000400067c02 */ /* 0x000fe40008000f00 */
[----:B------:R-:W-:Y:S01]  /*3ac0*/  MOV R7, UR5 ;  /* 0x0000000500077c02 */ /* 0x000fe20008000f00 */
[----:B------:R-:W-:-:S04]  /*3ad0*/  IMAD.WIDE R4, R11, 0x4, R4 ;  /* 0x000000040b047825 */ /* 0x000fc800078e0204 */
[----:B------:R-:W-:Y:S01]  /*3ae0*/  IMAD.WIDE R6, R11, 0x4, R6 ;  /* 0x000000040b067825 */ /* 0x000fe200078e0206 */
[----:B------:R0:W-:Y:S04]  /*3af0*/  STG.E desc[UR36][R4.64+-0x10], RZ ;  /* 0xfffff0ff04007986 */ /* 0x0001e8000c101924 */
[----:B------:R-:W2:Y:S01]  /*3b00*/  LDG.E R0, desc[UR36][R6.64+-0x10] ;  /* 0xfffff02406007981 */ /* 0x000ea2000c1e1900 */
[----:B------:R-:W1:Y:S01]  /*3b10*/  MUFU.RCP R12, R3 ;  /* 0x00000003000c7308 */ /* 0x000e620000001000 */
[----:B------:R-:W-:Y:S01]  /*3b20*/  IADD3 R10, PT, PT, R10, 0x8, RZ ;  /* 0x000000080a0a7810 */ /* 0x000fe20007ffe0ff */
[----:B------:R-:W-:Y:S03]  /*3b30*/  BSSY.RECONVERGENT B2, `(.L_x_521) ;  /* 0x000000c000027945 */ /* 0x000fe60003800200 */
        /* <DEDUP_REMOVED lines=9> */
[----:B------:R-:W-:Y:S05]  /*3bd0*/  CALL.REL.NOINC `($__internal_11_$__cuda_sm3x_div_rn_noftz_f32_slowpath) ;  /* 0x0000009000547944 */ /* 0x000fea0003c00000 */
[----:B------:R-:W-:-:S07]  /*3be0*/  MOV R13, R0 ;  /* 0x00000000000d7202 */ /* 0x000fce0000000f00 */
.L_x_522:
[----:B------:R-:W-:Y:S05]  /*3bf0*/  BSYNC.RECONVERGENT B2 ;  /* 0x0000000000027941 */ /* 0x000fea0003800200 */
.L_x_521:
[----:B------:R0:W-:Y:S04]  /*3c00*/  STG.E desc[UR36][R4.64+-0xc], RZ ;  /* 0xfffff4ff04007986 */ /* 0x0001e8000c101924 */
[----:B------:R-:W2:Y:S01]  /*3c10*/  LDG.E R14, desc[UR36][R6.64+-0xc] ;  /* 0xfffff424060e7981 */ /* 0x000ea2000c1e1900 */
        /* <DEDUP_REMOVED lines=12> */
[----:B------:R-:W-:Y:S05]  /*3ce0*/  CALL.REL.NOINC `($__internal_11_$__cuda_sm3x_div_rn_noftz_f32_slowpath) ;  /* 0x0000009000107944 */ /* 0x000fea0003c00000 */
[----:B------:R-:W-:-:S07]  /*3cf0*/  MOV R12, R0 ;  /* 0x00000000000c7202 */ /* 0x000fce0000000f00 */
.L_x_524:
[----:B------:R-:W-:Y:S05]  /*3d00*/  BSYNC.RECONVERGENT B2 ;  /* 0x0000000000027941 */ /* 0x000fea0003800200 */
.L_x_523:
        /* <DEDUP_REMOVED lines=16> */
.L_x_526:
[----:B------:R-:W-:Y:S05]  /*3e10*/  BSYNC.RECONVERGENT B2 ;  /* 0x0000000000027941 */ /* 0x000fea0003800200 */
.L_x_525:
        /* <DEDUP_REMOVED lines=16> */
.L_x_528:
[----:B------:R-:W-:Y:S05]  /*3f20*/  BSYNC.RECONVERGENT B2 ;  /* 0x0000000000027941 */ /* 0x000fea0003800200 */
.L_x_527:
        /* <DEDUP_REMOVED lines=14> */
[----:B------:R-:W-:Y:S05]  /*4010*/  CALL.REL.NOINC `($__internal_11_$__cuda_sm3x_div_rn_noftz_f32_slowpath) ;  /* 0x0000008c00447944 */ /* 0x000fea0003c00000 */
[----:B------:R-:W-:-:S07]  /*4020*/  MOV R13, R0 ;  /* 0x00000000000d7202 */ /* 0x000fce0000000f00 */
.L_x_530:
[----:B------:R-:W-:Y:S05]  /*4030*/  BSYNC.RECONVERGENT B2 ;  /* 0x0000000000027941 */ /* 0x000fea0003800200 */
.L_x_529:
        /* <DEDUP_REMOVED lines=16> */
.L_x_532:
[----:B------:R-:W-:Y:S05]  /*4140*/  BSYNC.RECONVERGENT B2 ;  /* 0x0000000000027941 */ /* 0x000fea0003800200 */
.L_x_531:
        /* <DEDUP_REMOVED lines=16> */
.L_x_534:
[----:B------:R-:W-:Y:S05]  /*4250*/  BSYNC.RECONVERGENT B2 ;  /* 0x0000000000027941 */ /* 0x000fea0003800200 */
.L_x_533:
        /* <DEDUP_REMOVED lines=15> */
.L_x_536:
[----:B------:R-:W-:Y:S05]  /*4350*/  BSYNC.RECONVERGENT B2 ;  /* 0x0000000000027941 */ /* 0x000fea0003800200 */
.L_x_535:
[----:B------:R-:W-:Y:S01]  /*4360*/  FADD R24, R13, R0 ;  /* 0x000000000d187221 */ /* 0x000fe20000000000 */
[----:B------:R-:W-:Y:S01]  /*4370*/  IADD3 R11, PT, PT, R11, 0x8, RZ ;  /* 0x000000080b0b7810 */ /* 0x000fe20007ffe0ff */
[----:B------:R-:W-:Y:S06]  /*4380*/  @P2 BRA `(.L_x_537) ;  /* 0xfffffff400c02947 */ /* 0x000fec000383ffff */
.L_x_520:
[----:B------:R-:W-:-:S13]  /*4390*/  ISETP.NE.AND P0, PT, R21, RZ, PT ;  /* 0x000000ff1500720c */ /* 0x000fda0003f05270 */
[----:B------:R-:W-:Y:S05]  /*43a0*/  @!P0 BRA `(.L_x_519) ;  /* 0x0000000800488947 */ /* 0x000fea0003800000 */
[----:B------:R-:W3:Y:S01]  /*43b0*/  LDCU UR4, c[0x0][0x3b8] ;  /* 0x00007700ff0477ac */ /* 0x000ee20008000800 */
[----:B------:R-:W-:Y:S01]  /*43c0*/  ISETP.GE.U32.AND P0, PT, R21, 0x4, PT ;  /* 0x000000041500780c */ /* 0x000fe20003f06070 */
[----:B---3--:R-:W-:-:S12]  /*43d0*/  ULOP3.LUT UR4, UR4, 0x3, URZ, 0xc0, !UPT ;  /* 0x0000000304047892 */ /* 0x008fd8000f8ec0ff */
[----:B------:R-:W-:Y:S05]  /*43e0*/  @!P0 BRA `(.L_x_538) ;  /* 0x0000000400248947 */ /* 0x000fea0003800000 */
[----:B012---:R-:W0:Y:S01]  /*43f0*/  LDC.64 R4, c[0x0][0x408] ;  /* 0x00010200ff047b82 */ /* 0x007e220000000a00 */
[----:B------:R-:W-:-:S07]  /*4400*/  IADD3 R11, PT, PT, R9, R8, RZ ;  /* 0x00000008090b7210 */ /* 0x000fce0007ffe0ff */
[----:B------:R-:W1:Y:S01]  /*4410*/  LDC.64 R6, c[0x0][0x400] ;  /* 0x00010000ff067b82 */ /* 0x000e620000000a00 */
[----:B0-----:R-:W-:-:S05]  /*4420*/  IMAD.WIDE R4, R11, 0x4, R4 ;  /* 0x000000040b047825 */ /* 0x001fca00078e0204 */
[----:B------:R0:W-:Y:S01]  /*4430*/  STG.E desc[UR36][R4.64], RZ ;  /* 0x000000ff04007986 */ /* 0x0001e2000c101924 */
[----:B-1----:R-:W-:-:S05]  /*4440*/  IMAD.WIDE R6, R11, 0x4, R6 ;  /* 0x000000040b067825 */ /* 0x002fca00078e0206 */
[----:B------:R-:W2:Y:S01]  /*4450*/  LDG.E R12, desc[UR36][R6.64] ;  /* 0x00000024060c7981 */ /* 0x000ea2000c1e1900 */
        /* <DEDUP_REMOVED lines=13> */
.L_x_540:
[----:B------:R-:W-:Y:S05]  /*4530*/  BSYNC.RECONVERGENT B2 ;  /* 0x0000000000027941 */ /* 0x000fea0003800200 */
.L_x_539:
        /* <DEDUP_REMOVED lines=16> */
.L_x_542:
[----:B------:R-:W-:Y:S05]  /*4640*/  BSYNC.RECONVERGENT B2 ;  /* 0x0000000000027941 */ /* 0x000fea0003800200 */
.L_x_541:
        /* <DEDUP_REMOVED lines=16> */
.L_x_544:
[----:B------:R-:W-:Y:S05]  /*4750*/  BSYNC.RECONVERGENT B2 ;  /* 0x0000000000027941 */ /* 0x000fea0003800200 */
.L_x_543:
        /* <DEDUP_REMOVED lines=15> */
.L_x_546:
[----:B------:R-:W-:Y:S05]  /*4850*/  BSYNC.RECONVERGENT B2 ;  /* 0x0000000000027941 */ /* 0x000fea0003800200 */
.L_x_545:
[----:B------:R-:W-:Y:S01]  /*4860*/  FADD R24, R11, R0 ;  /* 0x000000000b187221 */ /* 0x000fe20000000000 */
[----:B------:R-:W-:-:S07]  /*4870*/  IADD3 R8, PT, PT, R8, 0x4, RZ ;  /* 0x0000000408087810 */ /* 0x000fce0007ffe0ff */
.L_x_538:
[----:B------:R-:W-:-:S09]  /*4880*/  UISETP.NE.AND UP0, UPT, UR4, URZ, UPT ;  /* 0x000000ff0400728c */ /* 0x000fd2000bf05270 */
[----:B------:R-:W-:Y:S05]  /*4890*/  BRA.U !UP0, `(.L_x_519) ;  /* 0x00000005080c7547 */ /* 0x000fea000b800000 */
[----:B------:R-:W-:-:S09]  /*48a0*/  UISETP.NE.AND UP0, UPT, UR4, 0x1, UPT ;  /* 0x000000010400788c */ /* 0x000fd2000bf05270 */
[----:B------:R-:W-:Y:S05]  /*48b0*/  BRA.U !UP0, `(.L_x_547) ;  /* 0x00000001089c7547 */ /* 0x000fea000b800000 */
        /* <DEDUP_REMOVED lines=20> */
.L_x_549:
[----:B------:R-:W-:Y:S05]  /*4a00*/  BSYNC.RECONVERGENT B2 ;  /* 0x0000000000027941 */ /* 0x000fea0003800200 */
.L_x_548:
        /* <DEDUP_REMOVED lines=15> */
.L_x_551:
[----:B------:R-:W-:Y:S05]  /*4b00*/  BSYNC.RECONVERGENT B2 ;  /* 0x0000000000027941 */ /* 0x000fea0003800200 */
.L_x_550:
[----:B------:R-:W-:Y:S01]  /*4b10*/  FADD R24, R11, R0 ;  /* 0x000000000b187221 */ /* 0x000fe20000000000 */
[----:B------:R-:W-:-:S07]  /*4b20*/  IADD3 R8, PT, PT, R8, 0x2, RZ ;  /* 0x0000000208087810 */ /* 0x000fce0007ffe0ff */
.L_x_547:
[----:B------:R-:W3:Y:S02]  /*4b30*/  LDCU UR4, c[0x0][0x3b8] ;  /* 0x00007700ff0477ac */ /* 0x000ee40008000800 */
[----:B---3--:R-:W-:-:S04]  /*4b40*/  ULOP3.LUT UR4, UR4, 0x1, URZ, 0xc0, !UPT ;  /* 0x0000000104047892 */ /* 0x008fc8000f8ec0ff */
[----:B------:R-:W-:-:S09]  /*4b50*/  UISETP.NE.U32.AND UP0, UPT, UR4, 0x1, UPT ;  /* 0x000000010400788c */ /* 0x000fd2000bf05070 */
[----:B------:R-:W-:Y:S05]  /*4b60*/  BRA.U UP0, `(.L_x_519) ;  /* 0x0000000100587547 */ /* 0x000fea000b800000 */
[----:B012---:R-:W0:Y:S01]  /*4b70*/  LDC.64 R4, c[0x0][0x408] ;  /* 0x00010200ff047b82 */ /* 0x007e220000000a00 */
[----:B------:R-:W-:-:S07]  /*4b80*/  IMAD.IADD R9, R9, 0x1, R8 ;  /* 0x0000000109097824 */ /* 0x000fce00078e0208 */
[----:B------:R-:W1:Y:S01]  /*4b90*/  LDC.64 R6, c[0x0][0x400] ;  /* 0x00010000ff067b82 */ /* 0x000e620000000a00 */
[----:B0-----:R-:W-:-:S05]  /*4ba0*/  IMAD.WIDE R4, R9, 0x4, R4 ;  /* 0x0000000409047825 */ /* 0x001fca00078e0204 */
[----:B------:R0:W-:Y:S01]  /*4bb0*/  STG.E desc[UR36][R4.64], RZ ;  /* 0x000000ff04007986 */ /* 0x0001e2000c101924 */
[----:B-1----:R-:W-:-:S06]  /*4bc0*/  IMAD.WIDE R6, R9, 0x4, R6 ;  /* 0x0000000409067825 */ /* 0x002fcc00078e0206 */
        /* <DEDUP_REMOVED lines=14> */
.L_x_553:
[----:B------:R-:W-:Y:S05]  /*4cb0*/  BSYNC.RECONVERGENT B2 ;  /* 0x0000000000027941 */ /* 0x000fea0003800200 */
.L_x_552:
[----:B------:R-:W-:-:S07]  /*4cc0*/  FADD R24, R24, R9 ;  /* 0x0000000918187221 */ /* 0x000fce0000000000 */
.L_x_519:
[----:B------:R-:W4:Y:S02]  /*4cd0*/  LDCU UR6, c[0x0][0x384] ;  /* 0x00007080ff0677ac */ /* 0x000f240008000800 */
[----:B----4-:R-:W-:-:S09]  /*4ce0*/  UISETP.GE.AND UP0, UPT, UR6, 0x1, UPT ;  /* 0x000000010600788c */ /* 0x010fd2000bf06270 */
[----:B------:R-:W-:Y:S05]  /*4cf0*/  BRA.U !UP0, `(.L_x_554) ;  /* 0x0000001508207547 */ /* 0x000fea000b800000 */
[----:B------:R-:W-:Y:S01]  /*4d00*/  UIADD3 UR4, UPT, UPT, UR6, -0x1, URZ ;  /* 0xffffffff06047890 */ /* 0x000fe2000fffe0ff */
[----:B0123--:R-:W-:Y:S02]  /*4d10*/  HFMA2 R4, -RZ, RZ, 0, 0 ;  /* 0x00000000ff047431 */ /* 0x00ffe400000001ff */
[----:B------:R-:W-:Y:S01]  /*4d20*/  IMAD R5, R2, UR6, RZ ;  /* 0x0000000602057c24 */ /* 0x000fe2000f8e02ff */
[----:B------:R-:W-:Y:S02]  /*4d30*/  ULOP3.LUT UR11, UR6, 0x3, URZ, 0xc0, !UPT ;  /* 0x00000003060b7892 */ /* 0x000fe4000f8ec0ff */
[----:B------:R-:W-:-:S09]  /*4d40*/  UISETP.GE.U32.AND UP0, UPT, UR4, 0x3, UPT ;  /* 0x000000030400788c */ /* 0x000fd2000bf06070 */
[----:B------:R-:W-:Y:S05]  /*4d50*/  BRA.U !UP0, `(.L_x_555) ;  /* 0x0000000908c47547 */ /* 0x000fea000b800000 */
[----:B------:R-:W0:Y:S01]  /*4d60*/  LDCU.64 UR4, c[0x0][0x3f8] ;  /* 0x00007f00ff0477ac */ /* 0x000e220008000a00 */
[----:B------:R-:W1:Y:S01]  /*4d70*/  LDC.64 R6, c[0x0][0x3c8] ;  /* 0x0000f200ff067b82 */ /* 0x000e620000000a00 */
[----:B------:R-:W-:Y:S01]  /*4d80*/  MOV R25, R5 ;  /* 0x0000000500197202 */ /* 0x000fe20000000f00 */
[----:B------:R-:W2:Y:S01]  /*4d90*/  LDCU.64 UR12, c[0x0][0x3c0] ;  /* 0x00007800ff0c77ac */ /* 0x000ea20008000a00 */
[----:B------:R-:W3:Y:S05]  /*4da0*/  LDCU.64 UR14, c[0x0][0x3d0] ;  /* 0x00007a00ff0e77ac */ /* 0x000eea0008000a00 */
[----:B------:R-:W4:Y:S01]  /*4db0*/  LDC.64 R8, c[0x0][0x400] ;  /* 0x00010000ff087b82 */ /* 0x000f220000000a00 */
[----:B------:R-:W1:Y:S07]  /*4dc0*/  LDCU UR16, c[0x0][0x3b8] ;  /* 0x00007700ff1077ac */ /* 0x000e6e0008000800 */
[----:B------:R-:W1:Y:S01]  /*4dd0*/  LDC.64 R10, c[0x0][0x408] ;  /* 0x00010200ff0a7b82 */ /* 0x000e620000000a00 */
[----:B0-----:R-:W-:-:S02]  /*4de0*/  UIADD3 UR9, UP0, UPT, UR4, 0x8, URZ ;  /* 0x0000000804097890 */ /* 0x001fc4000ff1e0ff */
[----:B------:R-:W-:Y:S02]  /*4df0*/  ULOP3.LUT UR4, UR6, 0x7ffffffc, URZ, 0xc0, !UPT ;  /* 0x7ffffffc06047892 */ /* 0x000fe4000f8ec0ff */
[----:B------:R-:W-:Y:S02]  /*4e00*/  UIADD3.X UR10, UPT, UPT, URZ, UR5, URZ, UP0, !UPT ;  /* 0x00000005ff0a7290 */ /* 0x000fe400087fe4ff */
[----:B--2---:R-:W-:Y:S01]  /*4e10*/  UIADD3 UR7, UP0, UPT, UR12, 0x8, URZ ;  /* 0x000000080c077890 */ /* 0x004fe2000ff1e0ff */
[----:B------:R-:W0:Y:S01]  /*4e20*/  LDC.64 R12, c[0x0][0x400] ;  /* 0x00010000ff0c7b82 */ /* 0x000e220000000a00 */
[----:B---3--:R-:W-:Y:S01]  /*4e30*/  UIADD3 UR5, UP1, UPT, UR14, 0x8, URZ ;  /* 0x000000080e057890 */ /* 0x008fe2000ff3e0ff */
[----:B------:R-:W-:Y:S01]  /*4e40*/  MOV R4, UR4 ;  /* 0x0000000400047c02 */ /* 0x000fe20008000f00 */
[----:B------:R-:W-:Y:S02]  /*4e50*/  UIADD3.X UR8, UPT, UPT, URZ, UR13, URZ, UP0, !UPT ;  /* 0x0000000dff087290 */ /* 0x000fe400087fe4ff */
[----:B------:R-:W-:Y:S01]  /*4e60*/  UIADD3.X UR6, UPT, UPT, URZ, UR15, URZ, UP1, !UPT ;  /* 0x0000000fff067290 */ /* 0x000fe20008ffe4ff */
[----:B------:R-:W-:Y:S01]  /*4e70*/  MOV R20, UR7 ;  /* 0x0000000700147c02 */ /* 0x000fe20008000f00 */
[----:B------:R-:W-:Y:S01]  /*4e80*/  UIADD3 UR12, UPT, UPT, -UR4, URZ, URZ ;  /* 0x000000ff040c7290 */ /* 0x000fe2000fffe1ff */
[----:B------:R-:W2:Y:S01]  /*4e90*/  LDC.64 R14, c[0x0][0x408] ;  /* 0x00010200ff0e7b82 */ /* 0x000ea20000000a00 */
[----:B------:R-:W-:-:S02]  /*4ea0*/  MOV R28, UR5 ;  /* 0x00000005001c7c02 */ /* 0x000fc40008000f00 */
[----:B------:R-:W-:Y:S02]  /*4eb0*/  MOV R21, UR8 ;  /* 0x0000000800157c02 */ /* 0x000fe40008000f00 */
[----:B------:R-:W-:-:S03]  /*4ec0*/  MOV R31, UR6 ;  /* 0x00000006001f7c02 */ /* 0x000fc60008000f00 */
[----:B------:R-:W3:Y:S04]  /*4ed0*/  LDC.64 R18, c[0x0][0x3d8] ;  /* 0x0000f600ff127b82 */ /* 0x000ee80000000a00 */
.L_x_564:
[----:B------:R-:W1:Y:S01]  /*4ee0*/  LDG.E R29, desc[UR36][R20.64+-0x8] ;  /* 0xfffff824141d7981 */ /* 0x000e62000c1e1900 */
[----:B0-----:R-:W-:Y:S01]  /*4ef0*/  MOV R22, UR9 ;  /* 0x0000000900167c02 */ /* 0x001fe20008000f00 */
[----:B------:R-:W-:-:S04]  /*4f00*/  IMAD.U32 R23, RZ, RZ, UR10 ;  /* 0x0000000aff177e24 */ /* 0x000fc8000f8e00ff */
[----:B------:R-:W-:-:S05]  /*4f10*/  IMAD.WIDE R22, R25, 0x4, R22 ;  /* 0x0000000419167825 */ /* 0x000fca00078e0216 */
[----:B------:R-:W5:Y:S01]  /*4f20*/  LDG.E R0, desc[UR36][R22.64+-0x8] ;  /* 0xfffff82416007981 */ /* 0x000f62000c1e1900 */
[----:B-1----:R-:W-:-:S04]  /*4f30*/  IMAD R27, R2, UR16, R29 ;  /* 0x00000010021b7c24 */ /* 0x002fc8000f8e021d */
[----:B----4-:R-:W-:-:S05]  /*4f40*/  IMAD.WIDE R26, R27, 0x4, R8 ;  /* 0x000000041b1a7825 */ /* 0x010fca00078e0208 */
[----:B------:R1:W5:Y:S02]  /*4f50*/  LDG.E R3, desc[UR36][R26.64] ;  /* 0x000000241a037981 */ /* 0x000364000c1e1900 */
[----:B-1----:R-:W-:Y:S02]  /*4f60*/  MOV R26, R28 ;  /* 0x0000001c001a7202 */ /* 0x002fe40000000f00 */
[----:B------:R-:W-:Y:S01]  /*4f70*/  MOV R27, R31 ;  /* 0x0000001f001b7202 */ /* 0x000fe20000000f00 */
[----:B---3--:R-:W-:-:S04]  /*4f80*/  IMAD.WIDE R28, R29, 0x4, R18 ;  /* 0x000000041d1c7825 */ /* 0x008fc800078e0212 */
[----:B------:R-:W3:Y:S04]  /*4f90*/  LDG.E R31, desc[UR36][R26.64+-0x8] ;  /* 0xfffff8241a1f7981 */ /* 0x000ee8000c1e1900 */
[----:B------:R-:W4:Y:S01]  /*4fa0*/  LDG.E R29, desc[UR36][R28.64] ;  /* 0x000000241c1d7981 */ /* 0x000f22000c1e1900 */
[----:B-----5:R-:W-:-:S04]  /*4fb0*/  FADD R0, R0, -R3 ;  /* 0x8000000300007221 */ /* 0x020fc80000000000 */
[----:B---3--:R-:W-:-:S04]  /*4fc0*/  FADD R0, R0, -R31 ;  /* 0x8000001f00007221 */ /* 0x008fc80000000000 */
[----:B----4-:R-:W-:-:S05]  /*4fd0*/  FADD R0, R0, R29 ;  /* 0x0000001d00007221 */ /* 0x010fca0000000000 */
[----:B------:R1:W-:Y:S04]  /*4fe0*/  STG.E desc[UR36][R22.64+-0x8], R0 ;  /* 0xfffff80016007986 */ /* 0x0003e8000c101924 */
[----:B------:R-:W3:Y:S02]  /*4ff0*/  LDG.E R37, desc[UR36][R20.64+-0x8] ;  /* 0xfffff82414257981 */ /* 0x000ee4000c1e1900 */
[----:B---3--:R-:W-:-:S06]  /*5000*/  IMAD.WIDE R30, R37, 0x4, R6 ;  /* 0x00000004251e7825 */ /* 0x008fcc00078e0206 */
[----:B------:R-:W3:Y:S01]  /*5010*/  LDG.E R30, desc[UR36][R30.64] ;  /* 0x000000241e1e7981 */ /* 0x000ee2000c1e1900 */
[----:B------:R-:W-:Y:S01]  /*5020*/  BSSY.RECONVERGENT B2, `(.L_x_556) ;  /* 0x000000e000027945 */ /* 0x000fe20003800200 */
[----:B---3--:R-:W-:-:S04]  /*5030*/  I2FP.F32.S32 R33, R30 ;  /* 0x0000001e00217245 */ /* 0x008fc80000201400 */
[----:B------:R-:W3:Y:S08]  /*5040*/  MUFU.RCP R3, R33 ;  /* 0x0000002100037308 */ /* 0x000ef00000001000 */
[----:B------:R-:W4:Y:S01]  /*5050*/  FCHK P0, R0, R33 ;  /* 0x0000002100007302 */ /* 0x000f220000000000 */
[----:B---3--:R-:W-:-:S04]  /*5060*/  FFMA R32, -R33, R3, 1 ;  /* 0x3f80000021207423 */ /* 0x008fc80000000103 */
[----:B------:R-:W-:-:S04]  /*5070*/  FFMA R3, R3, R32, R3 ;  /* 0x0000002003037223 */ /* 0x000fc80000000003 */
[----:B------:R-:W-:-:S04]  /*5080*/  FFMA R28, R0, R3, RZ ;  /* 0x00000003001c7223 */ /* 0x000fc800000000ff */
[----:B------:R-:W-:-:S04]  /*5090*/  FFMA R29, -R33, R28, R0 ;  /* 0x0000001c211d7223 */ /* 0x000fc80000000100 */
[----:B------:R-:W-:Y:S01]  /*50a0*/  FFMA R3, R3, R29, R28 ;  /* 0x0000001d03037223 */ /* 0x000fe2000000001c */
[----:B-1--4-:R-:W-:Y:S06]  /*50b0*/  @!P0 BRA `(.L_x_557) ;  /* 0x0000000000108947 */ /* 0x012fec0003800000 */
[----:B------:R-:W-:Y:S02]  /*50c0*/  MOV R3, R33 ;  /* 0x0000002100037202 */ /* 0x000fe40000000f00 */
[----:B------:R-:W-:-:S07]  /*50d0*/  MOV R28, 0x50f0 ;  /* 0x000050f0001c7802 */ /* 0x000fce0000000f00 */
[----:B0-2---:R-:W-:Y:S05]  /*50e0*/  CALL.REL.NOINC `($__internal_11_$__cuda_sm3x_div_rn_noftz_f32_slowpath) ;  /* 0x0000007c00107944 */ /* 0x005fea0003c00000 */
[----:B------:R-:W-:-:S07]  /*50f0*/  MOV R3, R0 ;  /* 0x0000000000037202 */ /* 0x000fce0000000f00 */
.L_x_557:
[----:B------:R-:W-:Y:S05]  /*5100*/  BSYNC.RECONVERGENT B2 ;  /* 0x0000000000027941 */ /* 0x000fea0003800200 */
.L_x_556:
[----:B------:R-:W-:-:S04]  /*5110*/  IMAD R29, R2, UR16, R37 ;  /* 0x00000010021d7c24 */ /* 0x000fc8000f8e0225 */
[----:B--2---:R-:W-:-:S05]  /*5120*/  IMAD.WIDE R28, R29, 0x4, R14 ;  /* 0x000000041d1c7825 */ /* 0x004fca00078e020e */
[----:B------:R-:W2:Y:S02]  /*5130*/  LDG.E R0, desc[UR36][R28.64] ;  /* 0x000000241c007981 */ /* 0x000ea4000c1e1900 */
[----:B--2---:R-:W-:-:S05]  /*5140*/  FADD R3, R0, R3 ;  /* 0x0000000300037221 */ /* 0x004fca0000000000 */
[----:B------:R1:W-:Y:S04]  /*5150*/  STG.E desc[UR36][R28.64], R3 ;  /* 0x000000031c007986 */ /* 0x0003e8000c101924 */
[----:B------:R-:W2:Y:S04]  /*5160*/  LDG.E R33, desc[UR36][R20.64+-0x4] ;  /* 0xfffffc2414217981 */ /* 0x000ea8000c1e1900 */
[----:B------:R-:W3:Y:S04]  /*5170*/  LDG.E R0, desc[UR36][R22.64+-0x4] ;  /* 0xfffffc2416007981 */ /* 0x000ee8000c1e1900 */
[----:B------:R-:W4:Y:S01]  /*5180*/  LDG.E R35, desc[UR36][R26.64+-0x4] ;  /* 0xfffffc241a237981 */ /* 0x000f22000c1e1900 */
[----:B--2---:R-:W-:-:S04]  /*5190*/  IMAD R31, R2, UR16, R33 ;  /* 0x00000010021f7c24 */ /* 0x004fc8000f8e0221 */
[----:B0-----:R-:W-:-:S04]  /*51a0*/  IMAD.WIDE R30, R31, 0x4, R12 ;  /* 0x000000041f1e7825 */ /* 0x001fc800078e020c */
[----:B------:R-:W-:Y:S02]  /*51b0*/  IMAD.WIDE R32, R33, 0x4, R18 ;  /* 0x0000000421207825 */ /* 0x000fe400078e0212 */
[----:B------:R-:W3:Y:S04]  /*51c0*/  LDG.E R31, desc[UR36][R30.64] ;  /* 0x000000241e1f7981 */ /* 0x000ee8000c1e1900 */
[----:B------:R-:W2:Y:S01]  /*51d0*/  LDG.E R33, desc[UR36][R32.64] ;  /* 0x0000002420217981 */ /* 0x000ea2000c1e1900 */
[----:B---3--:R-:W-:-:S04]  /*51e0*/  FADD R0, R0, -R31 ;  /* 0x8000001f00007221 */ /* 0x008fc80000000000 */
[----:B----4-:R-:W-:-:S04]  /*51f0*/  FADD R0, R0, -R35 ;  /* 0x8000002300007221 */ /* 0x010fc80000000000 */
[----:B--2---:R-:W-:-:S05]  /*5200*/  FADD R0, R0, R33 ;  /* 0x0000002100007221 */ /* 0x004fca0000000000 */
[----:B------:R0:W-:Y:S04]  /*5210*/  STG.E desc[UR36][R22.64+-0x4], R0 ;  /* 0xfffffc0016007986 */ /* 0x0001e8000c101924 */
        /* <DEDUP_REMOVED lines=15> */
[----:B------:R-:W-:Y:S05]  /*5310*/  CALL.REL.NOINC `($__internal_11_$__cuda_sm3x_div_rn_noftz_f32_slowpath) ;  /* 0x0000007800847944 */ /* 0x000fea0003c00000 */
[----:B------:R-:W-:-:S07]  /*5320*/  MOV R3, R0 ;  /* 0x0000000000037202 */ /* 0x000fce0000000f00 */
.L_x_559:
[----:B------:R-:W-:Y:S05]  /*5330*/  BSYNC.RECONVERGENT B2 ;  /* 0x0000000000027941 */ /* 0x000fea0003800200 */
.L_x_558:
[----:B------:R-:W-:-:S04]  /*5340*/  IMAD R29, R2, UR16, R37 ;  /* 0x00000010021d7c24 */ /* 0x000fc8000f8e0225 */
[----:B------:R-:W-:-:S05]  /*5350*/  IMAD.WIDE R28, R29, 0x4, R14 ;  /* 0x000000041d1c7825 */ /* 0x000fca00078e020e */
[----:B------:R-:W2:Y:S02]  /*5360*/  LDG.E R0, desc[UR36][R28.64] ;  /* 0x000000241c007981 */ /* 0x000ea4000c1e1900 */
[----:B--2---:R-:W-:-:S05]  /*5370*/  FADD R3, R0, R3 ;  /* 0x0000000300037221 */ /* 0x004fca0000000000 */
[----:B------:R0:W-:Y:S04]  /*5380*/  STG.E desc[UR36][R28.64], R3 ;  /* 0x000000031c007986 */ /* 0x0001e8000c101924 */
[----:B------:R-:W2:Y:S04]  /*5390*/  LDG.E R33, desc[UR36][R20.64] ;  /* 0x0000002414217981 */ /* 0x000ea8000c1e1900 */
[----:B------:R-:W3:Y:S04]  /*53a0*/  LDG.E R0, desc[UR36][R22.64] ;  /* 0x0000002416007981 */ /* 0x000ee8000c1e1900 */
[----:B------:R-:W4:Y:S01]  /*53b0*/  LDG.E R35, desc[UR36][R26.64] ;  /* 0x000000241a237981 */ /* 0x000f22000c1e1900 */
[----:B--2---:R-:W-:-:S04]  /*53c0*/  IMAD R31, R2, UR16, R33 ;  /* 0x00000010021f7c24 */ /* 0x004fc8000f8e0221 */
[----:B------:R-:W-:-:S04]  /*53d0*/  IMAD.WIDE R30, R31, 0x4, R12 ;  /* 0x000000041f1e7825 */ /* 0x000fc800078e020c */
[----:B------:R-:W-:Y:S02]  /*53e0*/  IMAD.WIDE R32, R33, 0x4, R18 ;  /* 0x0000000421207825 */ /* 0x000fe400078e0212 */
[----:B------:R-:W3:Y:S04]  /*53f0*/  LDG.E R31, desc[UR36][R30.64] ;  /* 0x000000241e1f7981 */ /* 0x000ee8000c1e1900 */
[----:B------:R-:W2:Y:S01]  /*5400*/  LDG.E R33, desc[UR36][R32.64] ;  /* 0x0000002420217981 */ /* 0x000ea2000c1e1900 */
[----:B---3--:R-:W-:-:S04]  /*5410*/  FADD R0, R0, -R31 ;  /* 0x8000001f00007221 */ /* 0x008fc80000000000 */
[----:B----4-:R-:W-:-:S04]  /*5420*/  FADD R0, R0, -R35 ;  /* 0x8000002300007221 */ /* 0x010fc80000000000 */
[----:B--2---:R-:W-:-:S05]  /*5430*/  FADD R0, R0, R33 ;  /* 0x0000002100007221 */ /* 0x004fca0000000000 */
[----:B------:R1:W-:Y:S04]  /*5440*/  STG.E desc[UR36][R22.64], R0 ;  /* 0x0000000016007986 */ /* 0x0003e8000c101924 */
        /* <DEDUP_REMOVED lines=13> */
[----:B------:R-:W-:Y:S02]  /*5520*/  MOV R3, R35 ;  /* 0x0000002300037202 */ /* 0x000fe40000000f00 */
[----:B------:R-:W-:-:S07]  /*5530*/  MOV R28, 0x5550 ;  /* 0x00005550001c7802 */ /* 0x000fce0000000f00 */
[----:B------:R-:W-:Y:S05]  /*5540*/  CALL.REL.NOINC `($__internal_11_$__cuda_sm3x_div_rn_noftz_f32_slowpath) ;  /* 0x0000007400f87944 */ /* 0x000fea0003c00000 */
[----:B------:R-:W-:-:S07]  /*5550*/  MOV R3, R0 ;  /* 0x0000000000037202 */ /* 0x000fce0000000f00 */
.L_x_561:
[----:B------:R-:W-:Y:S05]  /*5560*/  BSYNC.RECONVERGENT B2 ;  /* 0x0000000000027941 */ /* 0x000fea0003800200 */
.L_x_560:
        /* <DEDUP_REMOVED lines=34> */
.L_x_563:
[----:B------:R-:W-:Y:S05]  /*5790*/  BSYNC.RECONVERGENT B2 ;  /* 0x0000000000027941 */ /* 0x000fea0003800200 */
.L_x_562:
[----:B------:R-:W-:-:S04]  /*57a0*/  IMAD R23, R2, UR16, R37 ;  /* 0x0000001002177c24 */ /* 0x000fc8000f8e0225 */
[----:B------:R-:W-:-:S05]  /*57b0*/  IMAD.WIDE R22, R23, 0x4, R10 ;  /* 0x0000000417167825 */ /* 0x000fca00078e020a */
[----:B------:R-:W2:Y:S01]  /*57c0*/  LDG.E R0, desc[UR36][R22.64] ;  /* 0x0000002416007981 */ /* 0x000ea2000c1e1900 */
[----:B------:R-:W-:Y:S01]  /*57d0*/  UIADD3 UR12, UPT, UPT, UR12, 0x4, URZ ;  /* 0x000000040c0c7890 */ /* 0x000fe2000fffe0ff */
[----:B------:R-:W-:Y:S02]  /*57e0*/  IADD3 R20, P0, PT, R20, 0x10, RZ ;  /* 0x0000001014147810 */ /* 0x000fe40007f1e0ff */
[----:B------:R-:W-:Y:S01]  /*57f0*/  IADD3 R28, P1, PT, R26, 0x10, RZ ;  /* 0x000000101a1c7810 */ /* 0x000fe20007f3e0ff */
[----:B------:R-:W-:Y:S01]  /*5800*/  UISETP.NE.AND UP0, UPT, UR12, URZ, UPT ;  /* 0x000000ff0c00728c */ /* 0x000fe2000bf05270 */
[----:B------:R-:W-:Y:S01]  /*5810*/  IADD3 R25, PT, PT, R25, 0x4, RZ ;  /* 0x0000000419197810 */ /* 0x000fe20007ffe0ff */
[----:B------:R-:W-:Y:S01]  /*5820*/  IMAD.X R21, RZ, RZ, R21, P0 ;  /* 0x000000ffff157224 */ /* 0x000fe200000e0615 */
[----:B------:R-:W-:Y:S01]  /*5830*/  IADD3.X R31, PT, PT, RZ, R27, RZ, P1, !PT ;  /* 0x0000001bff1f7210 */ /* 0x000fe20000ffe4ff */
[----:B--2---:R-:W-:-:S05]  /*5840*/  FADD R3, R0, R3 ;  /* 0x0000000300037221 */ /* 0x004fca0000000000 */
[----:B------:R0:W-:Y:S01]  /*5850*/  STG.E desc[UR36][R22.64], R3 ;  /* 0x0000000316007986 */ /* 0x0001e2000c101924 */
[----:B------:R-:W-:Y:S05]  /*5860*/  BRA.U UP0, `(.L_x_564) ;  /* 0xfffffff5009c7547 */ /* 0x000fea000b83ffff */
.L_x_555:
[----:B------:R-:W-:-:S09]  /*5870*/  UISETP.NE.AND UP0, UPT, UR11, URZ, UPT ;  /* 0x000000ff0b00728c */ /* 0x000fd2000bf05270 */
[----:B------:R-:W-:Y:S05]  /*5880*/  BRA.U !UP0, `(.L_x_554) ;  /* 0x00000009083c7547 */ /* 0x000fea000b800000 */
[----:B------:R-:W-:-:S09]  /*5890*/  UISETP.NE.AND UP0, UPT, UR11, 0x1, UPT ;  /* 0x000000010b00788c */ /* 0x000fd2000bf05270 */
[----:B------:R-:W-:Y:S05]  /*58a0*/  BRA.U !UP0, `(.L_x_565) ;  /* 0x0000000508647547 */ /* 0x000fea000b800000 */
[----:B------:R-:W1:Y:S01]  /*58b0*/  LDC.64 R6, c[0x0][0x3c0] ;  /* 0x0000f000ff067b82 */ /* 0x000e620000000a00 */
[----:B------:R-:W2:Y:S07]  /*58c0*/  LDCU UR4, c[0x0][0x3b8] ;  /* 0x00007700ff0477ac */ /* 0x000eae0008000800 */
[----:B------:R-:W3:Y:S08]  /*58d0*/  LDC.64 R12, c[0x0][0x400] ;  /* 0x00010000ff0c7b82 */ /* 0x000ef00000000a00 */
[----:B------:R-:W4:Y:S01]  /*58e0*/  LDC.64 R8, c[0x0][0x3f8] ;  /* 0x0000fe00ff087b82 */ /* 0x000f220000000a00 */
[----:B-1----:R-:W-:-:S07]  /*58f0*/  IMAD.WIDE.U32 R6, R4, 0x4, R6 ;  /* 0x0000000404067825 */ /* 0x002fce00078e0006 */
[----:B------:R-:W1:Y:S01]  /*5900*/  LDC.64 R10, c[0x0][0x3d0] ;  /* 0x0000f400ff0a7b82 */ /* 0x000e620000000a00 */
[----:B------:R-:W2:Y:S01]  /*5910*/  LDG.E R19, desc[UR36][R6.64] ;  /* 0x0000002406137981 */ /* 0x000ea2000c1e1900 */
[----:B0-----:R-:W-:-:S06]  /*5920*/  IADD3 R3, PT, PT, R5, R4, RZ ;  /* 0x0000000405037210 */ /* 0x001fcc0007ffe0ff */
[----:B------:R-:W0:Y:S01]  /*5930*/  LDC.64 R14, c[0x0][0x3d8] ;  /* 0x0000f600ff0e7b82 */ /* 0x000e220000000a00 */
[----:B----4-:R-:W-:-:S05]  /*5940*/  IMAD.WIDE R8, R3, 0x4, R8 ;  /* 0x0000000403087825 */ /* 0x010fca00078e0208 */
[----:B------:R-:W4:Y:S01]  /*5950*/  LDG.E R0, desc[UR36][R8.64] ;  /* 0x0000002408007981 */ /* 0x000f22000c1e1900 */
[----:B-1----:R-:W-:-:S05]  /*5960*/  IMAD.WIDE.U32 R10, R4, 0x4, R10 ;  /* 0x00000004040a7825 */ /* 0x002fca00078e000a */
[----:B------:R-:W5:Y:S01]  /*5970*/  LDG.E R3, desc[UR36][R10.64] ;  /* 0x000000240a037981 */ /* 0x000f62000c1e1900 */
[----:B--2---:R-:W-:-:S04]  /*5980*/  IMAD R21, R2, UR4, R19 ;  /* 0x0000000402157c24 */ /* 0x004fc8000f8e0213 */
[----:B---3--:R-:W-:-:S04]  /*5990*/  IMAD.WIDE R12, R21, 0x4, R12 ;  /* 0x00000004150c7825 */ /* 0x008fc800078e020c */
[----:B0-----:R-:W-:Y:S02]  /*59a0*/  IMAD.WIDE R14, R19, 0x4, R14 ;  /* 0x00000004130e7825 */ /* 0x001fe400078e020e */
[----:B------:R-:W4:Y:S04]  /*59b0*/  LDG.E R13, desc[UR36][R12.64] ;  /* 0x000000240c0d7981 */ /* 0x000f28000c1e1900 */
[----:B------:R-:W2:Y:S01]  /*59c0*/  LDG.E R15, desc[UR36][R14.64] ;  /* 0x000000240e0f7981 */ /* 0x000ea2000c1e1900 */
[----:B----4-:R-:W-:Y:S02]  /*59d0*/  FADD R0, R0, -R13 ;  /* 0x8000000d00007221 */ /* 0x010fe40000000000 */
[----:B------:R-:W0:Y:S02]  /*59e0*/  LDC.64 R12, c[0x0][0x3c8] ;  /* 0x0000f200ff0c7b82 */ /* 0x000e240000000a00 */
[----:B-----5:R-:W-:-:S04]  /*59f0*/  FADD R0, R0, -R3 ;  /* 0x8000000300007221 */ /* 0x020fc80000000000 */
        /* <DEDUP_REMOVED lines=19> */
.L_x_567:
[----:B------:R-:W-:Y:S05]  /*5b30*/  BSYNC.RECONVERGENT B2 ;  /* 0x0000000000027941 */ /* 0x000fea0003800200 */
.L_x_566:
[----:B------:R-:W0:Y:S01]  /*5b40*/  LDC.64 R12, c[0x0][0x408] ;  /* 0x00010200ff0c7b82 */ /* 0x000e220000000a00 */
[----:B------:R-:W1:Y:S02]  /*5b50*/  LDCU UR4, c[0x0][0x3b8] ;  /* 0x00007700ff0477ac */ /* 0x000e640008000800 */
[----:B-1----:R-:W-:-:S05]  /*5b60*/  IMAD R15, R2, UR4, R19 ;  /* 0x00000004020f7c24 */ /* 0x002fca000f8e0213 */
[----:B------:R-:W1:Y:S01]  /*5b70*/  LDC.64 R18, c[0x0][0x3d8] ;  /* 0x0000f600ff127b82 */ /* 0x000e620000000a00 */
[----:B0-----:R-:W-:-:S05]  /*5b80*/  IMAD.WIDE R12, R15, 0x4, R12 ;  /* 0x000000040f0c7825 */ /* 0x001fca00078e020c */
[----:B------:R-:W2:Y:S02]  /*5b90*/  LDG.E R0, desc[UR36][R12.64] ;  /* 0x000000240c007981 */ /* 0x000ea4000c1e1900 */
[----:B------:R-:W0:Y:S01]  /*5ba0*/  LDC.64 R14, c[0x0][0x400] ;  /* 0x00010000ff0e7b82 */ /* 0x000e220000000a00 */
[----:B--2---:R-:W-:-:S05]  /*5bb0*/  FADD R3, R0, R3 ;  /* 0x0000000300037221 */ /* 0x004fca0000000000 */
[----:B------:R2:W-:Y:S04]  /*5bc0*/  STG.E desc[UR36][R12.64], R3 ;  /* 0x000000030c007986 */ /* 0x0005e8000c101924 */
[----:B------:R-:W3:Y:S04]  /*5bd0*/  LDG.E R21, desc[UR36][R6.64+0x4] ;  /* 0x0000042406157981 */ /* 0x000ee8000c1e1900 */
[----:B------:R-:W4:Y:S04]  /*5be0*/  LDG.E R0, desc[UR36][R8.64+0x4] ;  /* 0x0000042408007981 */ /* 0x000f28000c1e1900 */
[----:B------:R-:W5:Y:S01]  /*5bf0*/  LDG.E R11, desc[UR36][R10.64+0x4] ;  /* 0x000004240a0b7981 */ /* 0x000f62000c1e1900 */
[----:B--2---:R-:W2:Y:S01]  /*5c00*/  LDC.64 R12, c[0x0][0x3c8] ;  /* 0x0000f200ff0c7b82 */ /* 0x004ea20000000a00 */
[----:B---3--:R-:W-:-:S04]  /*5c10*/  IMAD R23, R2, UR4, R21 ;  /* 0x0000000402177c24 */ /* 0x008fc8000f8e0215 */
[----:B0-----:R-:W-:-:S04]  /*5c20*/  IMAD.WIDE R14, R23, 0x4, R14 ;  /* 0x00000004170e7825 */ /* 0x001fc800078e020e */
[----:B-1----:R-:W-:Y:S02]  /*5c30*/  IMAD.WIDE R18, R21, 0x4, R18 ;  /* 0x0000000415127825 */ /* 0x002fe400078e0212 */
[----:B------:R-:W4:Y:S04]  /*5c40*/  LDG.E R15, desc[UR36][R14.64] ;  /* 0x000000240e0f7981 */ /* 0x000f28000c1e1900 */
[----:B------:R-:W3:Y:S01]  /*5c50*/  LDG.E R19, desc[UR36][R18.64] ;  /* 0x0000002412137981 */ /* 0x000ee2000c1e1900 */
[----:B----4-:R-:W-:-:S04]  /*5c60*/  FADD R0, R0, -R15 ;  /* 0x8000000f00007221 */ /* 0x010fc80000000000 */
[----:B-----5:R-:W-:-:S04]  /*5c70*/  FADD R0, R0, -R11 ;  /* 0x8000000b00007221 */ /* 0x020fc80000000000 */
[----:B---3--:R-:W-:-:S05]  /*5c80*/  FADD R0, R0, R19 ;  /* 0x0000001300007221 */ /* 0x008fca0000000000 */
[----:B------:R0:W-:Y:S04]  /*5c90*/  STG.E desc[UR36][R8.64+0x4], R0 ;  /* 0x0000040008007986 */ /* 0x0001e8000c101924 */
        /* <DEDUP_REMOVED lines=10> */
[----:B0-----:R-:W-:-:S04]  /*5d40*/  FFMA R8, -R15, R10, R0 ;  /* 0x0000000a0f087223 */ /* 0x001fc80000000100 */
[----:B------:R-:W-:Y:S01]  /*5d50*/  FFMA R3, R3, R8, R10 ;  /* 0x0000000803037223 */ /* 0x000fe2000000000a */
[----:B--2---:R-:W-:Y:S06]  /*5d60*/  @!P0 BRA `(.L_x_569) ;  /* 0x0000000000108947 */ /* 0x004fec0003800000 */
[----:B------:R-:W-:Y:S02]  /*5d70*/  MOV R3, R15 ;  /* 0x0000000f00037202 */ /* 0x000fe40000000f00 */
[----:B------:R-:W-:-:S07]  /*5d80*/  MOV R28, 0x5da0 ;  /* 0x00005da0001c7802 */ /* 0x000fce0000000f00 */
[----:B------:R-:W-:Y:S05]  /*5d90*/  CALL.REL.NOINC `($__internal_11_$__cuda_sm3x_div_rn_noftz_f32_slowpath) ;  /* 0x0000006c00e47944 */ /* 0x000fea0003c00000 */
[----:B------:R-:W-:-:S07]  /*5da0*/  MOV R3, R0 ;  /* 0x0000000000037202 */ /* 0x000fce0000000f00 */
.L_x_569:
[----:B------:R-:W-:Y:S05]  /*5db0*/  BSYNC.RECONVERGENT B2 ;  /* 0x0000000000027941 */ /* 0x000fea0003800200 */
.L_x_568:
[----:B------:R-:W0:Y:S01]  /*5dc0*/  LDC.64 R6, c[0x0][0x408] ;  /* 0x00010200ff067b82 */ /* 0x000e220000000a00 */
[----:B------:R-:W1:Y:S02]  /*5dd0*/  LDCU UR4, c[0x0][0x3b8] ;  /* 0x00007700ff0477ac */ /* 0x000e640008000800 */
[----:B-1----:R-:W-:-:S04]  /*5de0*/  IMAD R9, R2, UR4, R21 ;  /* 0x0000000402097c24 */ /* 0x002fc8000f8e0215 */
[----:B0-----:R-:W-:-:S05]  /*5df0*/  IMAD.WIDE R6, R9, 0x4, R6 ;  /* 0x0000000409067825 */ /* 0x001fca00078e0206 */
[----:B------:R-:W2:Y:S01]  /*5e00*/  LDG.E R0, desc[UR36][R6.64] ;  /* 0x0000002406007981 */ /* 0x000ea2000c1e1900 */
[----:B------:R-:W-:Y:S01]  /*5e10*/  IADD3 R4, PT, PT, R4, 0x2, RZ ;  /* 0x0000000204047810 */ /* 0x000fe20007ffe0ff */
[----:B--2---:R-:W-:-:S05]  /*5e20*/  FADD R3, R0, R3 ;  /* 0x0000000300037221 */ /* 0x004fca0000000000 */
[----:B------:R1:W-:Y:S02]  /*5e30*/  STG.E desc[UR36][R6.64], R3 ;  /* 0x0000000306007986 */ /* 0x0003e4000c101924 */
.L_x_565:
[----:B------:R-:W2:Y:S02]  /*5e40*/  LDCU UR4, c[0x0][0x384] ;  /* 0x00007080ff0477ac */ /* 0x000ea40008000800 */
[----:B--2---:R-:W-:-:S04]  /*5e50*/  ULOP3.LUT UR4, UR4, 0x1, URZ, 0xc0, !UPT ;  /* 0x0000000104047892 */ /* 0x004fc8000f8ec0ff */
[----:B------:R-:W-:-:S09]  /*5e60*/  UISETP.NE.U32.AND UP0, UPT, UR4, 0x1, UPT ;  /* 0x000000010400788c */ /* 0x000fd2000bf05070 */
[----:B------:R-:W-:Y:S05]  /*5e70*/  BRA.U UP0, `(.L_x_554) ;  /* 0x0000000100c07547 */ /* 0x000fea000b800000 */
[----:B------:R-:W2:Y:S01]  /*5e80*/  LDC.64 R8, c[0x0][0x3c0] ;  /* 0x0000f000ff087b82 */ /* 0x000ea20000000a00 */
[----:B------:R-:W3:Y:S07]  /*5e90*/  LDCU UR4, c[0x0][0x3b8] ;  /* 0x00007700ff0477ac */ /* 0x000eee0008000800 */
[----:B------:R-:W4:Y:S08]  /*5ea0*/  LDC.64 R10, c[0x0][0x400] ;  /* 0x00010000ff0a7b82 */ /* 0x000f300000000a00 */
[----:B-1----:R-:W1:Y:S01]  /*5eb0*/  LDC.64 R6, c[0x0][0x3f8] ;  /* 0x0000fe00ff067b82 */ /* 0x002e620000000a00 */
[----:B--2---:R-:W-:-:S07]  /*5ec0*/  IMAD.WIDE.U32 R8, R4, 0x4, R8 ;  /* 0x0000000404087825 */ /* 0x004fce00078e0008 */
[----:B------:R-:W2:Y:S01]  /*5ed0*/  LDC.64 R12, c[0x0][0x3d0] ;  /* 0x0000f400ff0c7b82 */ /* 0x000ea20000000a00 */
[----:B0-----:R-:W3:Y:S01]  /*5ee0*/  LDG.E R3, desc[UR36][R8.64] ;  /* 0x0000002408037981 */ /* 0x001ee2000c1e1900 */
[----:B------:R-:W-:-:S06]  /*5ef0*/  IADD3 R5, PT, PT, R5, R4, RZ ;  /* 0x0000000405057210 */ /* 0x000fcc0007ffe0ff */
[----:B------:R-:W0:Y:S01]  /*5f00*/  LDC.64 R14, c[0x0][0x3d8] ;  /* 0x0000f600ff0e7b82 */ /* 0x000e220000000a00 */
[----:B-1----:R-:W-:-:S05]  /*5f10*/  IMAD.WIDE R6, R5, 0x4, R6 ;  /* 0x0000000405067825 */ /* 0x002fca00078e0206 */
[----:B------:R-:W5:Y:S01]  /*5f20*/  LDG.E R0, desc[UR36][R6.64] ;  /* 0x0000002406007981 */ /* 0x000f62000c1e1900 */
[----:B--2---:R-:W-:-:S06]  /*5f30*/  IMAD.WIDE.U32 R4, R4, 0x4, R12 ;  /* 0x0000000404047825 */ /* 0x004fcc00078e000c */
[----:B------:R-:W2:Y:S01]  /*5f40*/  LDG.E R5, desc[UR36][R4.64] ;  /* 0x0000002404057981 */ /* 0x000ea2000c1e1900 */
[----:B---3--:R-:W-:-:S04]  /*5f50*/  IMAD R19, R2, UR4, R3 ;  /* 0x0000000402137c24 */ /* 0x008fc8000f8e0203 */
[----:B----4-:R-:W-:-:S04]  /*5f60*/  IMAD.WIDE R10, R19, 0x4, R10 ;  /* 0x00000004130a7825 */ /* 0x010fc800078e020a */
[----:B0-----:R-:W-:Y:S02]  /*5f70*/  IMAD.WIDE R12, R3, 0x4, R14 ;  /* 0x00000004030c7825 */ /* 0x001fe400078e020e */
[----:B------:R-:W5:Y:S01]  /*5f80*/  LDG.E R11, desc[UR36][R10.64] ;  /* 0x000000240a0b7981 */ /* 0x000f62000c1e1900 */
[----:B------:R-:W0:Y:S03]  /*5f90*/  LDC.64 R14, c[0x0][0x3c8] ;  /* 0x0000f200ff0e7b82 */ /* 0x000e260000000a00 */
[----:B------:R-:W3:Y:S01]  /*5fa0*/  LDG.E R13, desc[UR36][R12.64] ;  /* 0x000000240c0d7981 */ /* 0x000ee2000c1e1900 */
[----:B-----5:R-:W-:-:S04]  /*5fb0*/  FADD R0, R0, -R11 ;  /* 0x8000000b00007221 */ /* 0x020fc80000000000 */
[----:B--2---:R-:W-:-:S04]  /*5fc0*/  FADD R0, R0, -R5 ;  /* 0x8000000500007221 */ /* 0x004fc80000000000 */
[----:B---3--:R-:W-:-:S05]  /*5fd0*/  FADD R0, R0, R13 ;  /* 0x0000000d00007221 */ /* 0x008fca0000000000 */
        /* <DEDUP_REMOVED lines=17> */
[----:B------:R-:W-:-:S07]  /*60f0*/  IMAD.MOV.U32 R3, RZ, RZ, R0 ;  /* 0x000000ffff037224 */ /* 0x000fce00078e0000 */
.L_x_571:
[----:B------:R-:W-:Y:S05]  /*6100*/  BSYNC.RECONVERGENT B2 ;  /* 0x0000000000027941 */ /* 0x000fea0003800200 */
.L_x_570:
[----:B------:R-:W0:Y:S01]  /*6110*/  LDC.64 R4, c[0x0][0x408] ;  /* 0x00010200ff047b82 */ /* 0x000e220000000a00 */
[----:B------:R-:W1:Y:S02]  /*6120*/  LDCU UR4, c[0x0][0x3b8] ;  /* 0x00007700ff0477ac */ /* 0x000e640008000800 */
[----:B-1----:R-:W-:-:S04]  /*6130*/  IMAD R7, R2, UR4, R9 ;  /* 0x0000000402077c24 */ /* 0x002fc8000f8e0209 */
[----:B0-----:R-:W-:-:S05]  /*6140*/  IMAD.WIDE R4, R7, 0x4, R4 ;  /* 0x0000000407047825 */ /* 0x001fca00078e0204 */
[----:B------:R-:W2:Y:S02]  /*6150*/  LDG.E R0, desc[UR36][R4.64] ;  /* 0x0000002404007981 */ /* 0x000ea4000c1e1900 */
[----:B--2---:R-:W-:-:S05]  /*6160*/  FADD R3, R0, R3 ;  /* 0x0000000300037221 */ /* 0x004fca0000000000 */
[----:B------:R4:W-:Y:S02]  /*6170*/  STG.E desc[UR36][R4.64], R3 ;  /* 0x0000000304007986 */ /* 0x0009e4000c101924 */
.L_x_554:
[----:B------:R-:W5:Y:S02]  /*6180*/  LDC R9, c[0x0][0x3b8] ;  /* 0x0000ee00ff097b82 */ /* 0x000f640000000800 */
[----:B-----5:R-:W-:-:S13]  /*6190*/  ISETP.GE.AND P0, PT, R9, 0x1, PT ;  /* 0x000000010900780c */ /* 0x020fda0003f06270 */
[----:B------:R-:W-:Y:S05]  /*61a0*/  @!P0 BRA `(.L_x_572) ;  /* 0x0000000000dc8947 */ /* 0x000fea0003800000 */
[C---:B------:R-:W-:Y:S01]  /*61b0*/  IADD3 R0, PT, PT, R9.reuse, -0x1, RZ ;  /* 0xffffffff09007810 */ /* 0x040fe20007ffe0ff */
[----:B------:R-:W-:Y:S01]  /*61c0*/  IMAD R11, R2, R9, RZ ;  /* 0x00000009020b7224 */ /* 0x000fe200078e02ff */
[----:B-12---:R-:W-:Y:S02]  /*61d0*/  LOP3.LUT R6, R9, 0x7, RZ, 0xc0, !PT ;  /* 0x0000000709067812 */ /* 0x006fe400078ec0ff */
[----:B------:R-:W-:Y:S01]  /*61e0*/  ISETP.GE.U32.AND P0, PT, R0, 0x7, PT ;  /* 0x000000070000780c */ /* 0x000fe20003f06070 */
[----:B------:R-:W-:Y:S01]  /*61f0*/  HFMA2 R0, -RZ, RZ, 0, 0 ;  /* 0x00000000ff007431 */ /* 0x000fe200000001ff */
[----:B------:R-:W-:-:S11]  /*6200*/  ISETP.NE.AND P1, PT, R6, RZ, PT ;  /* 0x000000ff0600720c */ /* 0x000fd60003f25270 */
[----:B------:R-:W-:Y:S05]  /*6210*/  @!P0 BRA `(.L_x_573) ;  /* 0x0000000000548947 */ /* 0x000fea0003800000 */
[----:B------:R-:W1:Y:S01]  /*6220*/  LDCU.64 UR4, c[0x0][0x410] ;  /* 0x00008200ff0477ac */ /* 0x000e620008000a00 */
[----:B------:R-:W-:Y:S02]  /*6230*/  LOP3.LUT R0, R9, 0x7ffffff8, RZ, 0xc0, !PT ;  /* 0x7ffffff809007812 */ /* 0x000fe400078ec0ff */
[----:B------:R-:W-:Y:S02]  /*6240*/  MOV R7, R11 ;  /* 0x0000000b00077202 */ /* 0x000fe40000000f00 */
[----:B0--34-:R-:W-:Y:S01]  /*6250*/  IADD3 R3, PT, PT, -R0, RZ, RZ ;  /* 0x000000ff00037210 */ /* 0x019fe20007ffe1ff */
[----:B-1----:R-:W-:-:S04]  /*6260*/  UIADD3 UR4, UP0, UPT, UR4, 0x10, URZ ;  /* 0x0000001004047890 */ /* 0x002fc8000ff1e0ff */
[----:B------:R-:W-:-:S12]  /*6270*/  UIADD3.X UR5, UPT, UPT, URZ, UR5, URZ, UP0, !UPT ;  /* 0x00000005ff057290 */ /* 0x000fd800087fe4ff */
.L_x_574:
[----:B-1----:R-:W-:Y:S02]  /*6280*/  MOV R4, UR4 ;  /* 0x0000000400047c02 */ /* 0x002fe40008000f00 */
[----:B------:R-:W-:Y:S02]  /*6290*/  MOV R5, UR5 ;  /* 0x0000000500057c02 */ /* 0x000fe40008000f00 */
[----:B------:R-:W-:Y:S01]  /*62a0*/  IADD3 R3, PT, PT, R3, 0x8, RZ ;  /* 0x0000000803037810 */ /* 0x000fe20007ffe0ff */
[----:B------:R-:W-:-:S03]  /*62b0*/  IMAD.WIDE R4, R7, 0x4, R4 ;  /* 0x0000000407047825 */ /* 0x000fc600078e0204 */
[----:B------:R-:W-:Y:S02]  /*62c0*/  ISETP.NE.AND P0, PT, R3, RZ, PT ;  /* 0x000000ff0300720c */ /* 0x000fe40003f05270 */
[----:B------:R-:W-:Y:S01]  /*62d0*/  IADD3 R7, PT, PT, R7, 0x8, RZ ;  /* 0x0000000807077810 */ /* 0x000fe20007ffe0ff */
        /* <DEDUP_REMOVED lines=9> */
.L_x_573:
[----:B------:R-:W-:Y:S05]  /*6370*/  @!P1 BRA `(.L_x_572) ;  /* 0x0000000000689947 */ /* 0x000fea0003800000 */
[----:B------:R-:W-:Y:S02]  /*6380*/  ISETP.GE.U32.AND P0, PT, R6, 0x4, PT ;  /* 0x000000040600780c */ /* 0x000fe40003f06070 */
[----:B------:R-:W-:-:S04]  /*6390*/  LOP3.LUT R7, R9, 0x3, RZ, 0xc0, !PT ;  /* 0x0000000309077812 */ /* 0x000fc800078ec0ff */
[----:B------:R-:W-:-:S07]  /*63a0*/  ISETP.NE.AND P1, PT, R7, RZ, PT ;  /* 0x000000ff0700720c */ /* 0x000fce0003f25270 */
[----:B------:R-:W-:Y:S06]  /*63b0*/  @!P0 BRA `(.L_x_575) ;  /* 0x0000000000208947 */ /* 0x000fec0003800000 */
[----:B01-34-:R-:W0:Y:S01]  /*63c0*/  LDC.64 R4, c[0x0][0x410] ;  /* 0x00010400ff047b82 */ /* 0x01be220000000a00 */
[----:B------:R-:W-:Y:S02]  /*63d0*/  IADD3 R3, PT, PT, R11, R0, RZ ;  /* 0x000000000b037210 */ /* 0x000fe40007ffe0ff */
[----:B------:R-:W-:-:S03]  /*63e0*/  IADD3 R0, PT, PT, R0, 0x4, RZ ;  /* 0x0000000400007810 */ /* 0x000fc60007ffe0ff */
[----:B0-----:R-:W-:-:S05]  /*63f0*/  IMAD.WIDE R4, R3, 0x4, R4 ;  /* 0x0000000403047825 */ /* 0x001fca00078e0204 */
[----:B------:R2:W-:Y:S04]  /*6400*/  STG.E desc[UR36][R4.64], RZ ;  /* 0x000000ff04007986 */ /* 0x0005e8000c101924 */
[----:B------:R2:W-:Y:S04]  /*6410*/  STG.E desc[UR36][R4.64+0x4], RZ ;  /* 0x000004ff04007986 */ /* 0x0005e8000c101924 */
[----:B------:R2:W-:Y:S04]  /*6420*/  STG.E desc[UR36][R4.64+0x8], RZ ;  /* 0x000008ff04007986 */ /* 0x0005e8000c101924 */
[----:B------:R2:W-:Y:S02]  /*6430*/  STG.E desc[UR36][R4.64+0xc], RZ ;  /* 0x00000cff04007986 */ /* 0x0005e4000c101924 */
.L_x_575:
[----:B------:R-:W-:Y:S05]  /*6440*/  @!P1 BRA `(.L_x_572) ;  /* 0x0000000000349947 */ /* 0x000fea0003800000 */
[----:B------:R-:W-:Y:S02]  /*6450*/  LOP3.LUT R9, R9, 0x1, RZ, 0xc0, !PT ;  /* 0x0000000109097812 */ /* 0x000fe400078ec0ff */
[----:B------:R-:W-:Y:S02]  /*6460*/  ISETP.NE.AND P0, PT, R7, 0x1, PT ;  /* 0x000000010700780c */ /* 0x000fe40003f05270 */
[----:B------:R-:W-:-:S11]  /*6470*/  ISETP.NE.U32.AND P1, PT, R9, 0x1, PT ;  /* 0x000000010900780c */ /* 0x000fd60003f25070 */
[----:B01234-:R-:W0:Y:S01]  /*6480*/  @P0 LDC.64 R4, c[0x0][0x410] ;  /* 0x00010400ff040b82 */ /* 0x01fe220000000a00 */
[----:B------:R-:W-:Y:S01]  /*6490*/  @P0 IMAD.IADD R7, R11, 0x1, R0 ;  /* 0x000000010b070824 */ /* 0x000fe200078e0200 */
[----:B------:R-:W-:-:S04]  /*64a0*/  @P0 IADD3 R0, PT, PT, R0, 0x2, RZ ;  /* 0x0000000200000810 */ /* 0x000fc80007ffe0ff */
[----:B------:R-:W-:Y:S02]  /*64b0*/  @!P1 IADD3 R3, PT, PT, R11, R0, RZ ;  /* 0x000000000b039210 */ /* 0x000fe40007ffe0ff */
[----:B------:R-:W1:Y:S01]  /*64c0*/  @!P1 LDC.64 R8, c[0x0][0x410] ;  /* 0x00010400ff089b82 */ /* 0x000e620000000a00 */
[----:B0-----:R-:W-:-:S05]  /*64d0*/  @P0 IMAD.WIDE R6, R7, 0x4, R4 ;  /* 0x0000000407060825 */ /* 0x001fca00078e0204 */
[----:B------:R0:W-:Y:S01]  /*64e0*/  @P0 STG.E desc[UR36][R6.64], RZ ;  /* 0x000000ff06000986 */ /* 0x0001e2000c101924 */
[----:B-1----:R-:W-:-:S03]  /*64f0*/  @!P1 IMAD.WIDE R4, R3, 0x4, R8 ;  /* 0x0000000403049825 */ /* 0x002fc600078e0208 */
[----:B------:R0:W-:Y:S04]  /*6500*/  @P0 STG.E desc[UR36][R6.64+0x4], RZ ;  /* 0x000004ff06000986 */ /* 0x0001e8000c101924 */
[----:B------:R0:W-:Y:S02]  /*6510*/  @!P1 STG.E desc[UR36][R4.64], RZ ;  /* 0x000000ff04009986 */ /* 0x0001e4000c101924 */
.L_x_572:
[----:B------:R-:W5:Y:S02]  /*6520*/  LDCU UR5, c[0x0][0x384] ;  /* 0x00007080ff0577ac */ /* 0x000f640008000800 */
[----:B-----5:R-:W-:-:S09]  /*6530*/  UISETP.GE.AND UP0, UPT, UR5, 0x1, UPT ;  /* 0x000000010500788c */ /* 0x020fd2000bf06270 */
[----:B------:R-:W-:Y:S05]  /*6540*/  BRA.U !UP0, `(.L_x_576) ;  /* 0x0000001508d07547 */ /* 0x000fea000b800000 */
[----:B------:R-:W5:Y:S01]  /*6550*/  LDCU UR4, c[0x0][0x380] ;  /* 0x00007000ff0477ac */ /* 0x000f620008000800 */
[----:B01234-:R-:W-:Y:S01]  /*6560*/  MOV R4, 0x1 ;  /* 0x0000000100047802 */ /* 0x01ffe20000000f00 */
[----:B-----5:R-:W0:Y:S08]  /*6570*/  I2F.F64 R6, UR4 ;  /* 0x0000000400067d12 */ /* 0x020e300008201c00 */
        /* <DEDUP_REMOVED lines=10> */
[----:B------:R-:W-:Y:S01]  /*6620*/  FSETP.GT.AND P0, PT, |R0|, 1.469367938527859385e-39, PT ;  /* 0x001000000000780b */ /* 0x000fe20003f04200 */
[----:B------:R-:W-:-:S12]  /*6630*/  IMAD R0, R2, UR5, RZ ;  /* 0x0000000502007c24 */ /* 0x000fd8000f8e02ff */
[----:B------:R-:W-:Y:S05]  /*6640*/  @P0 BRA `(.L_x_577) ;  /* 0x0000000000200947 */ /* 0x000fea0003800000 */
[----:B------:R-:W-:Y:S02]  /*6650*/  MOV R30, R6 ;  /* 0x00000006001e7202 */ /* 0x000fe40000000f00 */
[----:B------:R-:W-:Y:S02]  /*6660*/  MOV R31, R7 ;  /* 0x00000007001f7202 */ /* 0x000fe40000000f00 */
[----:B------:R-:W-:Y:S02]  /*6670*/  MOV R28, RZ ;  /* 0x000000ff001c7202 */ /* 0x000fe40000000f00 */
[----:B------:R-:W-:Y:S02]  /*6680*/  MOV R29, 0xc0000000 ;  /* 0xc0000000001d7802 */ /* 0x000fe40000000f00 */
[----:B------:R-:W-:-:S07]  /*6690*/  MOV R25, 0x66b0 ;  /* 0x000066b000197802 */ /* 0x000fce0000000f00 */
[----:B------:R-:W-:Y:S05]  /*66a0*/  CALL.REL.NOINC `($__internal_9_$__cuda_sm20_div_rn_f64_full) ;  /* 0x0000005c00c87944 */ /* 0x000fea0003c00000 */
[----:B------:R-:W-:Y:S02]  /*66b0*/  MOV R4, R26 ;  /* 0x0000001a00047202 */ /* 0x000fe40000000f00 */
[----:B------:R-:W-:-:S07]  /*66c0*/  MOV R5, R27 ;  /* 0x0000001b00057202 */ /* 0x000fce0000000f00 */
.L_x_577:
[----:B------:R-:W0:Y:S01]  /*66d0*/  LDCU UR4, c[0x0][0x384] ;  /* 0x00007080ff0477ac */ /* 0x000e220008000800 */
[----:B------:R-:W-:Y:S01]  /*66e0*/  DADD R6, R4, 1 ;  /* 0x3ff0000004067429 */ /* 0x000fe20000000000 */
[----:B------:R-:W-:Y:S01]  /*66f0*/  MOV R3, RZ ;  /* 0x000000ff00037202 */ /* 0x000fe20000000f00 */
[----:B0-----:R-:W-:Y:S02]  /*6700*/  UIADD3 UR5, UPT, UPT, UR4, -0x1, URZ ;  /* 0xffffffff04057890 */ /* 0x001fe4000fffe0ff */
[----:B------:R-:W-:Y:S02]  /*6710*/  ULOP3.LUT UR10, UR4, 0x3, URZ, 0xc0, !UPT ;  /* 0x00000003040a7892 */ /* 0x000fe4000f8ec0ff */
[----:B------:R-:W-:-:S09]  /*6720*/  UISETP.GE.U32.AND UP0, UPT, UR5, 0x3, UPT ;  /* 0x000000030500788c */ /* 0x000fd2000bf06070 */
[----:B------:R-:W-:Y:S05]  /*6730*/  BRA.U !UP0, `(.L_x_578) ;  /* 0x0000000908d47547 */ /* 0x000fea000b800000 */
[----:B------:R-:W0:Y:S01]  /*6740*/  LDCU.64 UR8, c[0x0][0x3c0] ;  /* 0x00007800ff0877ac */ /* 0x000e220008000a00 */
[----:B------:R-:W1:Y:S01]  /*6750*/  LDC.64 R8, c[0x0][0x3c8] ;  /* 0x0000f200ff087b82 */ /* 0x000e620000000a00 */
[----:B------:R-:W-:Y:S01]  /*6760*/  IMAD.MOV.U32 R18, RZ, RZ, R0 ;  /* 0x000000ffff127224 */ /* 0x000fe200078e0000 */
[----:B------:R-:W2:Y:S01]  /*6770*/  LDCU.64 UR6, c[0x0][0x3f8] ;  /* 0x00007f00ff0677ac */ /* 0x000ea20008000a00 */
[----:B------:R-:W-:-:S05]  /*6780*/  ULOP3.LUT UR4, UR4, 0x7ffffffc, URZ, 0xc0, !UPT ;  /* 0x7ffffffc04047892 */ /* 0x000fca000f8ec0ff */
[----:B------:R-:W3:Y:S01]  /*6790*/  LDC.64 R10, c[0x0][0x410] ;  /* 0x00010400ff0a7b82 */ /* 0x000ee20000000a00 */
[----:B------:R-:W4:Y:S01]  /*67a0*/  LDCU UR11, c[0x0][0x3b8] ;  /* 0x00007700ff0b77ac */ /* 0x000f220008000800 */
[----:B------:R-:W-:Y:S01]  /*67b0*/  MOV R3, UR4 ;  /* 0x0000000400037c02 */ /* 0x000fe20008000f00 */
[----:B------:R-:W-:-:S05]  /*67c0*/  UIADD3 UR5, UPT, UPT, -UR4, URZ, URZ ;  /* 0x000000ff04057290 */ /* 0x000fca000fffe1ff */
[----:B------:R-:W1:Y:S01]  /*67d0*/  LDC.64 R12, c[0x0][0x408] ;  /* 0x00010200ff0c7b82 */ /* 0x000e620000000a00 */
[----:B0-----:R-:W-:-:S04]  /*67e0*/  UIADD3 UR8, UP1, UPT, UR8, 0x8, URZ ;  /* 0x0000000808087890 */ /* 0x001fc8000ff3e0ff */
[----:B------:R-:W-:Y:S02]  /*67f0*/  UIADD3.X UR9, UPT, UPT, URZ, UR9, URZ, UP1, !UPT ;  /* 0x00000009ff097290 */ /* 0x000fe40008ffe4ff */
[----:B--2---:R-:W-:Y:S01]  /*6800*/  UIADD3 UR6, UP0, UPT, UR6, 0x8, URZ ;  /* 0x0000000806067890 */ /* 0x004fe2000ff1e0ff */
[----:B------:R-:W-:-:S03]  /*6810*/  MOV R14, UR8 ;  /* 0x00000008000e7c02 */ /* 0x000fc60008000f00 */
[----:B------:R-:W-:Y:S01]  /*6820*/  MOV R15, UR9 ;  /* 0x00000009000f7c02 */ /* 0x000fe20008000f00 */
[----:B----4-:R-:W-:-:S12]  /*6830*/  UIADD3.X UR7, UPT, UPT, URZ, UR7, URZ, UP0, !UPT ;  /* 0x00000007ff077290 */ /* 0x010fd800087fe4ff */
.L_x_587:
[----:B------:R-:W1:Y:S01]  /*6840*/  LDG.E R5, desc[UR36][R14.64+-0x8] ;  /* 0xfffff8240e057981 */ /* 0x000e62000c1e1900 */
[----:B0-----:R-:W-:Y:S02]  /*6850*/  MOV R20, UR6 ;  /* 0x0000000600147c02 */ /* 0x001fe40008000f00 */
[----:B------:R-:W-:-:S03]  /*6860*/  MOV R21, UR7 ;  /* 0x0000000700157c02 */ /* 0x000fc60008000f00 */
[----:B------:R-:W-:-:S05]  /*6870*/  IMAD.WIDE R20, R18, 0x4, R20 ;  /* 0x0000000412147825 */ /* 0x000fca00078e0214 */
[----:B------:R-:W2:Y:S01]  /*6880*/  LDG.E R19, desc[UR36][R20.64+-0x8] ;  /* 0xfffff82414137981 */ /* 0x000ea2000c1e1900 */
[----:B-1----:R-:W-:-:S06]  /*6890*/  IMAD.WIDE R22, R5, 0x4, R8 ;  /* 0x0000000405167825 */ /* 0x002fcc00078e0208 */
[----:B------:R-:W4:Y:S01]  /*68a0*/  LDG.E R22, desc[UR36][R22.64] ;  /* 0x0000002416167981 */ /* 0x000f22000c1e1900 */
[----:B------:R-:W-:-:S04]  /*68b0*/  IMAD R39, R2, UR11, R5 ;  /* 0x0000000b02277c24 */ /* 0x000fc8000f8e0205 */
[----:B------:R-:W-:-:S06]  /*68c0*/  IMAD.WIDE R4, R39, 0x4, R12 ;  /* 0x0000000427047825 */ /* 0x000fcc00078e020c */
[----:B------:R-:W2:Y:S01]  /*68d0*/  LDG.E R4, desc[UR36][R4.64] ;  /* 0x0000002404047981 */ /* 0x000ea2000c1e1900 */
[----:B------:R-:W-:Y:S01]  /*68e0*/  BSSY.RECONVERGENT B0, `(.L_x_579) ;  /* 0x0000019000007945 */ /* 0x000fe20003800200 */
[----:B----4-:R-:W-:-:S04]  /*68f0*/  IADD3 R25, PT, PT, R22, -0x1, RZ ;  /* 0xffffffff16197810 */ /* 0x010fc80007ffe0ff */
[----:B------:R-:W0:Y:S02]  /*6900*/  I2F.F64 R26, R25 ;  /* 0x00000019001a7312 */ /* 0x000e240000201c00 */
        /* <DEDUP_REMOVED lines=19> */
[----:B---3--:R-:W-:Y:S05]  /*6a40*/  CALL.REL.NOINC `($__internal_9_$__cuda_sm20_div_rn_f64_full) ;  /* 0x0000005800e07944 */ /* 0x008fea0003c00000 */
[----:B------:R-:W-:Y:S02]  /*6a50*/  MOV R4, R26 ;  /* 0x0000001a00047202 */ /* 0x000fe40000000f00 */
[----:B------:R-:W-:-:S07]  /*6a60*/  MOV R5, R27 ;  /* 0x0000001b00057202 */ /* 0x000fce0000000f00 */
.L_x_580:
[----:B------:R-:W-:Y:S05]  /*6a70*/  BSYNC.RECONVERGENT B0 ;  /* 0x0000000000007941 */ /* 0x000fea0003800200 */
.L_x_579:
[----:B---3--:R-:W-:-:S05]  /*6a80*/  IMAD.WIDE R22, R39, 0x4, R10 ;  /* 0x0000000427167825 */ /* 0x008fca00078e020a */
[----:B------:R-:W2:Y:S02]  /*6a90*/  LDG.E R19, desc[UR36][R22.64] ;  /* 0x0000002416137981 */ /* 0x000ea4000c1e1900 */
[----:B--2---:R-:W0:Y:S02]  /*6aa0*/  F2F.F64.F32 R26, R19 ;  /* 0x00000013001a7310 */ /* 0x004e240000201800 */
[----:B0-----:R-:W-:-:S10]  /*6ab0*/  DADD R26, R26, R4 ;  /* 0x000000001a1a7229 */ /* 0x001fd40000000004 */
[----:B------:R-:W0:Y:S02]  /*6ac0*/  F2F.F32.F64 R27, R26 ;  /* 0x0000001a001b7310 */ /* 0x000e240000301000 */
[----:B0-----:R0:W-:Y:S04]  /*6ad0*/  STG.E desc[UR36][R22.64], R27 ;  /* 0x0000001b16007986 */ /* 0x0011e8000c101924 */
[----:B------:R-:W2:Y:S04]  /*6ae0*/  LDG.E R5, desc[UR36][R14.64+-0x4] ;  /* 0xfffffc240e057981 */ /* 0x000ea8000c1e1900 */
[----:B------:R-:W3:Y:S01]  /*6af0*/  LDG.E R25, desc[UR36][R20.64+-0x4] ;  /* 0xfffffc2414197981 */ /* 0x000ee2000c1e1900 */
[----:B--2---:R-:W-:-:S06]  /*6b00*/  IMAD.WIDE R28, R5, 0x4, R8 ;  /* 0x00000004051c7825 */ /* 0x004fcc00078e0208 */
[----:B------:R-:W2:Y:S01]  /*6b10*/  LDG.E R28, desc[UR36][R28.64] ;  /* 0x000000241c1c7981 */ /* 0x000ea2000c1e1900 */
[----:B------:R-:W-:-:S04]  /*6b20*/  IMAD R39, R2, UR11, R5 ;  /* 0x0000000b02277c24 */ /* 0x000fc8000f8e0205 */
[----:B------:R-:W-:-:S06]  /*6b30*/  IMAD.WIDE R4, R39, 0x4, R12 ;  /* 0x0000000427047825 */ /* 0x000fcc00078e020c */
[----:B------:R-:W3:Y:S01]  /*6b40*/  LDG.E R4, desc[UR36][R4.64] ;  /* 0x0000002404047981 */ /* 0x000ee2000c1e1900 */
[----:B0-----:R-:W-:Y:S01]  /*6b50*/  IMAD.MOV.U32 R22, RZ, RZ, 0x1 ;  /* 0x00000001ff167424 */ /* 0x001fe200078e00ff */
[----:B------:R-:W-:Y:S01]  /*6b60*/  BSSY.RECONVERGENT B0, `(.L_x_581) ;  /* 0x0000018000007945 */ /* 0x000fe20003800200 */
[----:B--2---:R-:W-:-:S04]  /*6b70*/  IADD3 R19, PT, PT, R28, -0x1, RZ ;  /* 0xffffffff1c137810 */ /* 0x004fc80007ffe0ff */
[----:B------:R-:W0:Y:S02]  /*6b80*/  I2F.F64 R30, R19 ;  /* 0x00000013001e7312 */ /* 0x000e240000201c00 */
[----:B0-----:R-:W-:-:S06]  /*6b90*/  DMUL R30, R6, R30 ;  /* 0x0000001e061e7228 */ /* 0x001fcc0000000000 */
[----:B------:R-:W0:Y:S01]  /*6ba0*/  MUFU.RCP64H R23, R31 ;  /* 0x0000001f00177308 */ /* 0x000e220000001800 */
[----:B---3--:R-:W-:Y:S01]  /*6bb0*/  FADD R25, R25, -R4 ;  /* 0x8000000419197221 */ /* 0x008fe20000000000 */
        /* <DEDUP_REMOVED lines=15> */
[----:B------:R-:W-:Y:S05]  /*6cb0*/  CALL.REL.NOINC `($__internal_9_$__cuda_sm20_div_rn_f64_full) ;  /* 0x0000005800447944 */ /* 0x000fea0003c00000 */
[----:B------:R-:W-:Y:S02]  /*6cc0*/  MOV R4, R26 ;  /* 0x0000001a00047202 */ /* 0x000fe40000000f00 */
[----:B------:R-:W-:-:S07]  /*6cd0*/  MOV R5, R27 ;  /* 0x0000001b00057202 */ /* 0x000fce0000000f00 */
.L_x_582:
[----:B------:R-:W-:Y:S05]  /*6ce0*/  BSYNC.RECONVERGENT B0 ;  /* 0x0000000000007941 */ /* 0x000fea0003800200 */
.L_x_581:
[----:B------:R-:W-:-:S05]  /*6cf0*/  IMAD.WIDE R22, R39, 0x4, R10 ;  /* 0x0000000427167825 */ /* 0x000fca00078e020a */
        /* <DEDUP_REMOVED lines=12> */
[----:B0-----:R-:W-:Y:S01]  /*6dc0*/  MOV R22, 0x1 ;  /* 0x0000000100167802 */ /* 0x001fe20000000f00 */
        /* <DEDUP_REMOVED lines=24> */
.L_x_584:
[----:B------:R-:W-:Y:S05]  /*6f50*/  BSYNC.RECONVERGENT B0 ;  /* 0x0000000000007941 */ /* 0x000fea0003800200 */
.L_x_583:
        /* <DEDUP_REMOVED lines=38> */
.L_x_586:
[----:B------:R-:W-:Y:S05]  /*71c0*/  BSYNC.RECONVERGENT B0 ;  /* 0x0000000000007941 */ /* 0x000fea0003800200 */
.L_x_585:
[----:B------:R-:W-:-:S05]  /*71d0*/  IMAD.WIDE R20, R39, 0x4, R10 ;  /* 0x0000000427147825 */ /* 0x000fca00078e020a */
[----:B------:R-:W2:Y:S01]  /*71e0*/  LDG.E R19, desc[UR36][R20.64] ;  /* 0x0000002414137981 */ /* 0x000ea2000c1e1900 */
[----:B------:R-:W-:Y:S01]  /*71f0*/  UIADD3 UR5, UPT, UPT, UR5, 0x4, URZ ;  /* 0x0000000405057890 */ /* 0x000fe2000fffe0ff */
[----:B------:R-:W-:Y:S01]  /*7200*/  IADD3 R14, P0, PT, R14, 0x10, RZ ;  /* 0x000000100e0e7810 */ /* 0x000fe20007f1e0ff */
[----:B------:R-:W-:Y:S02]  /*7210*/  VIADD R18, R18, 0x4 ;  /* 0x0000000412127836 */ /* 0x000fe40000000000 */
[----:B------:R-:W-:Y:S01]  /*7220*/  UISETP.NE.AND UP0, UPT, UR5, URZ, UPT ;  /* 0x000000ff0500728c */ /* 0x000fe2000bf05270 */
[----:B------:R-:W-:Y:S01]  /*7230*/  IADD3.X R15, PT, PT, RZ, R15, RZ, P0, !PT ;  /* 0x0000000fff0f7210 */ /* 0x000fe200007fe4ff */
[----:B--2---:R-:W0:Y:S02]  /*7240*/  F2F.F64.F32 R22, R19 ;  /* 0x0000001300167310 */ /* 0x004e240000201800 */
[----:B0-----:R-:W-:-:S10]  /*7250*/  DADD R22, R22, R4 ;  /* 0x0000000016167229 */ /* 0x001fd40000000004 */
[----:B------:R-:W0:Y:S02]  /*7260*/  F2F.F32.F64 R23, R22 ;  /* 0x0000001600177310 */ /* 0x000e240000301000 */
[----:B0-----:R0:W-:Y:S01]  /*7270*/  STG.E desc[UR36][R20.64], R23 ;  /* 0x0000001714007986 */ /* 0x0011e2000c101924 */
[----:B------:R-:W-:Y:S05]  /*7280*/  BRA.U UP0, `(.L_x_587) ;  /* 0xfffffff5006c7547 */ /* 0x000fea000b83ffff */
.L_x_578:
        /* <DEDUP_REMOVED lines=10> */
[----:B------:R-:W3:Y:S01]  /*7330*/  LDG.E R19, desc[UR36][R10.64] ;  /* 0x000000240a137981 */ /* 0x000ee2000c1e1900 */
[----:B------:R-:W-:-:S05]  /*7340*/  IADD3 R15, PT, PT, R0, R3, RZ ;  /* 0x00000003000f7210 */ /* 0x000fca0007ffe0ff */
[----:B-1----:R-:W-:-:S05]  /*7350*/  IMAD.WIDE R8, R15, 0x4, R8 ;  /* 0x000000040f087825 */ /* 0x002fca00078e0208 */
[----:B------:R-:W5:Y:S01]  /*7360*/  LDG.E R18, desc[UR36][R8.64] ;  /* 0x0000002408127981 */ /* 0x000f62000c1e1900 */
[----:B---3--:R-:W-:-:S06]  /*7370*/  IMAD.WIDE R12, R19, 0x4, R12 ;  /* 0x00000004130c7825 */ /* 0x008fcc00078e020c */
[----:B------:R-:W3:Y:S01]  /*7380*/  LDG.E R12, desc[UR36][R12.64] ;  /* 0x000000240c0c7981 */ /* 0x000ee2000c1e1900 */
[----:B--2---:R-:W-:-:S04]  /*7390*/  IMAD R39, R2, UR4, R19 ;  /* 0x0000000402277c24 */ /* 0x004fc8000f8e0213 */
[----:B----4-:R-:W-:-:S06]  /*73a0*/  IMAD.WIDE R4, R39, 0x4, R4 ;  /* 0x0000000427047825 */ /* 0x010fcc00078e0204 */
[----:B------:R-:W5:Y:S01]  /*73b0*/  LDG.E R5, desc[UR36][R4.64] ;  /* 0x0000002404057981 */ /* 0x000f62000c1e1900 */
[----:B------:R-:W-:Y:S01]  /*73c0*/  BSSY.RECONVERGENT B0, `(.L_x_589) ;  /* 0x000001d000007945 */ /* 0x000fe20003800200 */
[----:B---3--:R-:W-:-:S04]  /*73d0*/  IADD3 R22, PT, PT, R12, -0x1, RZ ;  /* 0xffffffff0c167810 */ /* 0x008fc80007ffe0ff */
[----:B------:R-:W0:Y:S02]  /*73e0*/  I2F.F64 R12, R22 ;  /* 0x00000016000c7312 */ /* 0x000e240000201c00 */
[----:B0-----:R-:W-:-:S06]  /*73f0*/  DMUL R20, R6, R12 ;  /* 0x0000000c06147228 */ /* 0x001fcc0000000000 */
[----:B------:R-:W0:Y:S01]  /*7400*/  MUFU.RCP64H R13, R21 ;  /* 0x00000015000d7308 */ /* 0x000e220000001800 */
[----:B------:R-:W-:Y:S01]  /*7410*/  MOV R12, 0x1 ;  /* 0x00000001000c7802 */ /* 0x000fe20000000f00 */
[----:B-----5:R-:W-:-:S05]  /*7420*/  FADD R18, R18, -R5 ;  /* 0x8000000512127221 */ /* 0x020fca0000000000 */
        /* <DEDUP_REMOVED lines=14> */
[----:B------:R-:W-:Y:S02]  /*7510*/  MOV R28, R18 ;  /* 0x00000012001c7202 */ /* 0x000fe40000000f00 */
[----:B------:R-:W-:Y:S02]  /*7520*/  MOV R29, R19 ;  /* 0x00000013001d7202 */ /* 0x000fe40000000f00 */
[----:B------:R-:W-:Y:S02]  /*7530*/  MOV R30, R20 ;  /* 0x00000014001e7202 */ /* 0x000fe40000000f00 */
[----:B------:R-:W-:Y:S02]  /*7540*/  MOV R31, R21 ;  /* 0x00000015001f7202 */ /* 0x000fe40000000f00 */
[----:B------:R-:W-:-:S07]  /*7550*/  MOV R25, 0x7570 ;  /* 0x0000757000197802 */ /* 0x000fce0000000f00 */
[----:B------:R-:W-:Y:S05]  /*7560*/  CALL.REL.NOINC `($__internal_9_$__cuda_sm20_div_rn_f64_full) ;  /* 0x0000005000187944 */ /* 0x000fea0003c00000 */
[----:B------:R-:W-:Y:S02]  /*7570*/  MOV R4, R26 ;  /* 0x0000001a00047202 */ /* 0x000fe40000000f00 */
[----:B------:R-:W-:-:S07]  /*7580*/  MOV R5, R27 ;  /* 0x0000001b00057202 */ /* 0x000fce0000000f00 */
.L_x_590:
[----:B------:R-:W-:Y:S05]  /*7590*/  BSYNC.RECONVERGENT B0 ;  /* 0x0000000000007941 */ /* 0x000fea0003800200 */
.L_x_589:
[----:B------:R-:W0:Y:S01]  /*75a0*/  LDC.64 R12, c[0x0][0x410] ;  /* 0x00010400ff0c7b82 */ /* 0x000e220000000a00 */
[----:B------:R-:W1:Y:S07]  /*75b0*/  LDCU UR4, c[0x0][0x3b8] ;  /* 0x00007700ff0477ac */ /* 0x000e6e0008000800 */
[----:B------:R-:W2:Y:S01]  /*75c0*/  LDC.64 R18, c[0x0][0x3c8] ;  /* 0x0000f200ff127b82 */ /* 0x000ea20000000a00 */
[----:B0-----:R-:W-:-:S05]  /*75d0*/  IMAD.WIDE R12, R39, 0x4, R12 ;  /* 0x00000004270c7825 */ /* 0x001fca00078e020c */
[----:B------:R-:W3:Y:S02]  /*75e0*/  LDG.E R20, desc[UR36][R12.64] ;  /* 0x000000240c147981 */ /* 0x000ee4000c1e1900 */
[----:B---3--:R-:W0:Y:S02]  /*75f0*/  F2F.F64.F32 R14, R20 ;  /* 0x00000014000e7310 */ /* 0x008e240000201800 */
[----:B0-----:R-:W-:Y:S01]  /*7600*/  DADD R14, R14, R4 ;  /* 0x000000000e0e7229 */ /* 0x001fe20000000004 */
[----:B------:R-:W0:Y:S09]  /*7610*/  LDC.64 R4, c[0x0][0x408] ;  /* 0x00010200ff047b82 */ /* 0x000e320000000a00 */
[----:B------:R-:W3:Y:S02]  /*7620*/  F2F.F32.F64 R15, R14 ;  /* 0x0000000e000f7310 */ /* 0x000ee40000301000 */
[----:B---3--:R3:W-:Y:S04]  /*7630*/  STG.E desc[UR36][R12.64], R15 ;  /* 0x0000000f0c007986 */ /* 0x0087e8000c101924 */
[----:B------:R-:W2:Y:S04]  /*7640*/  LDG.E R11, desc[UR36][R10.64+0x4] ;  /* 0x000004240a0b7981 */ /* 0x000ea8000c1e1900 */
[----:B------:R-:W4:Y:S01]  /*7650*/  LDG.E R8, desc[UR36][R8.64+0x4] ;  /* 0x0000042408087981 */ /* 0x000f22000c1e1900 */
[----:B--2---:R-:W-:-:S06]  /*7660*/  IMAD.WIDE R18, R11, 0x4, R18 ;  /* 0x000000040b127825 */ /* 0x004fcc00078e0212 */
[----:B------:R-:W2:Y:S01]  /*7670*/  LDG.E R18, desc[UR36][R18.64] ;  /* 0x0000002412127981 */ /* 0x000ea2000c1e1900 */
[----:B-1----:R-:W-:-:S04]  /*7680*/  IMAD R39, R2, UR4, R11 ;  /* 0x0000000402277c24 */ /* 0x002fc8000f8e020b */
[----:B0-----:R-:W-:-:S06]  /*7690*/  IMAD.WIDE R4, R39, 0x4, R4 ;  /* 0x0000000427047825 */ /* 0x001fcc00078e0204 */
[----:B------:R-:W4:Y:S01]  /*76a0*/  LDG.E R5, desc[UR36][R4.64] ;  /* 0x0000002404057981 */ /* 0x000f22000c1e1900 */
[----:B------:R-:W-:Y:S01]  /*76b0*/  BSSY.RECONVERGENT B0, `(.L_x_591) ;  /* 0x000001d000007945 */ /* 0x000fe20003800200 */
[----:B--2---:R-:W-:-:S04]  /*76c0*/  IADD3 R22, PT, PT, R18, -0x1, RZ ;  /* 0xffffffff12167810 */ /* 0x004fc80007ffe0ff */
[----:B------:R-:W0:Y:S02]  /*76d0*/  I2F.F64 R10, R22 ;  /* 0x00000016000a7312 */ /* 0x000e240000201c00 */
[----:B0-----:R-:W-:-:S06]  /*76e0*/  DMUL R20, R6, R10 ;  /* 0x0000000a06147228 */ /* 0x001fcc0000000000 */
[----:B------:R-:W3:Y:S01]  /*76f0*/  MUFU.RCP64H R11, R21 ;  /* 0x00000015000b7308 */ /* 0x000ee20000001800 */
[----:B------:R-:W-:-:S06]  /*7700*/  MOV R10, 0x1 ;  /* 0x00000001000a7802 */ /* 0x000fcc0000000f00 */
[----:B---3--:R-:W-:-:S08]  /*7710*/  DFMA R12, -R20, R10, 1 ;  /* 0x3ff00000140c742b */ /* 0x008fd0000000010a */
[----:B------:R-:W-:-:S08]  /*7720*/  DFMA R12, R12, R12, R12 ;  /* 0x0000000c0c0c722b */ /* 0x000fd0000000000c */
[----:B------:R-:W-:Y:S01]  /*7730*/  DFMA R12, R10, R12, R10 ;  /* 0x0000000c0a0c722b */ /* 0x000fe2000000000a */
[----:B----4-:R-:W-:-:S04]  /*7740*/  FADD R10, R8, -R5 ;  /* 0x80000005080a7221 */ /* 0x010fc80000000000 */
[----:B------:R-:W-:-:S03]  /*7750*/  FMUL R14, R10, R10 ;  /* 0x0000000a0a0e7220 */ /* 0x000fc60000400000 */
[----:B------:R-:W-:-:S03]  /*7760*/  DFMA R4, -R20, R12, 1 ;  /* 0x3ff000001404742b */ /* 0x000fc6000000010c */
[----:B------:R-:W0:Y:S05]  /*7770*/  F2F.F64.F32 R14, R14 ;  /* 0x0000000e000e7310 */ /* 0x000e2a0000201800 */
        /* <DEDUP_REMOVED lines=9> */
[----:B------:R-:W-:Y:S02]  /*7810*/  MOV R29, R15 ;  /* 0x0000000f001d7202 */ /* 0x000fe40000000f00 */
[----:B------:R-:W-:Y:S02]  /*7820*/  MOV R30, R20 ;  /* 0x00000014001e7202 */ /* 0x000fe40000000f00 */
[----:B------:R-:W-:Y:S02]  /*7830*/  MOV R31, R21 ;  /* 0x00000015001f7202 */ /* 0x000fe40000000f00 */
[----:B------:R-:W-:-:S07]  /*7840*/  MOV R25, 0x7860 ;  /* 0x0000786000197802 */ /* 0x000fce0000000f00 */
[----:B------:R-:W-:Y:S05]  /*7850*/  CALL.REL.NOINC `($__internal_9_$__cuda_sm20_div_rn_f64_full) ;  /* 0x0000004c005c7944 */ /* 0x000fea0003c00000 */
[----:B------:R-:W-:Y:S02]  /*7860*/  MOV R4, R26 ;  /* 0x0000001a00047202 */ /* 0x000fe40000000f00 */
[----:B------:R-:W-:-:S07]  /*7870*/  MOV R5, R27 ;  /* 0x0000001b00057202 */ /* 0x000fce0000000f00 */
.L_x_592:
[----:B------:R-:W-:Y:S05]  /*7880*/  BSYNC.RECONVERGENT B0 ;  /* 0x0000000000007941 */ /* 0x000fea0003800200 */
.L_x_591:
[----:B------:R-:W0:Y:S02]  /*7890*/  LDC.64 R8, c[0x0][0x410] ;  /* 0x00010400ff087b82 */ /* 0x000e240000000a00 */
[----:B0-----:R-:W-:-:S05]  /*78a0*/  IMAD.WIDE R8, R39, 0x4, R8 ;  /* 0x0000000427087825 */ /* 0x001fca00078e0208 */
[----:B------:R-:W2:Y:S01]  /*78b0*/  LDG.E R12, desc[UR36][R8.64] ;  /* 0x00000024080c7981 */ /* 0x000ea2000c1e1900 */
[----:B------:R-:W-:Y:S01]  /*78c0*/  IADD3 R3, PT, PT, R3, 0x2, RZ ;  /* 0x0000000203037810 */ /* 0x000fe20007ffe0ff */
[----:B--2---:R-:W0:Y:S02]  /*78d0*/  F2F.F64.F32 R10, R12 ;  /* 0x0000000c000a7310 */ /* 0x004e240000201800 */
[----:B0-----:R-:W-:-:S10]  /*78e0*/  DADD R10, R10, R4 ;  /* 0x000000000a0a7229 */ /* 0x001fd40000000004 */
[----:B------:R-:W0:Y:S02]  /*78f0*/  F2F.F32.F64 R11, R10 ;  /* 0x0000000a000b7310 */ /* 0x000e240000301000 */
[----:B0-----:R1:W-:Y:S02]  /*7900*/  STG.E desc[UR36][R8.64], R11 ;  /* 0x0000000b08007986 */ /* 0x0013e4000c101924 */
.L_x_588:
[----:B------:R-:W2:Y:S02]  /*7910*/  LDCU UR4, c[0x0][0x384] ;  /* 0x00007080ff0477ac */ /* 0x000ea40008000800 */
[----:B--2---:R-:W-:-:S04]  /*7920*/  ULOP3.LUT UR4, UR4, 0x1, URZ, 0xc0, !UPT ;  /* 0x0000000104047892 */ /* 0x004fc8000f8ec0ff */
[----:B------:R-:W-:-:S09]  /*7930*/  UISETP.NE.U32.AND UP0, UPT, UR4, 0x1, UPT ;  /* 0x000000010400788c */ /* 0x000fd2000bf05070 */
[----:B------:R-:W-:Y:S05]  /*7940*/  BRA.U UP0, `(.L_x_576) ;  /* 0x0000000100d07547 */ /* 0x000fea000b800000 */
[----:B-1----:R-:W1:Y:S01]  /*7950*/  LDC.64 R8, c[0x0][0x3c0] ;  /* 0x0000f000ff087b82 */ /* 0x002e620000000a00 */
[----:B------:R-:W2:Y:S07]  /*7960*/  LDCU UR4, c[0x0][0x3b8] ;  /* 0x00007700ff0477ac */ /* 0x000eae0008000800 */
[----:B------:R-:W3:Y:S08]  /*7970*/  LDC.64 R12, c[0x0][0x3c8] ;  /* 0x0000f200ff0c7b82 */ /* 0x000ef00000000a00 */
[----:B------:R-:W4:Y:S01]  /*7980*/  LDC.64 R4, c[0x0][0x3f8] ;  /* 0x0000fe00ff047b82 */ /* 0x000f220000000a00 */
[----:B-1----:R-:W-:-:S07]  /*7990*/  IMAD.WIDE.U32 R8, R3, 0x4, R8 ;  /* 0x0000000403087825 */ /* 0x002fce00078e0008 */
[----:B------:R-:W1:Y:S01]  /*79a0*/  LDC.64 R10, c[0x0][0x408] ;  /* 0x00010200ff0a7b82 */ /* 0x000e620000000a00 */
[----:B------:R-:W3:Y:S01]  /*79b0*/  LDG.E R9, desc[UR36][R8.64] ;  /* 0x0000002408097981 */ /* 0x000ee2000c1e1900 */
[----:B------:R-:W-:-:S05]  /*79c0*/  IADD3 R3, PT, PT, R0, R3, RZ ;  /* 0x0000000300037210 */ /* 0x000fca0007ffe0ff */
[----:B----4-:R-:W-:-:S06]  /*79d0*/  IMAD.WIDE R4, R3, 0x4, R4 ;  /* 0x0000000403047825 */ /* 0x010fcc00078e0204 */
[----:B------:R-:W4:Y:S01]  /*79e0*/  LDG.E R4, desc[UR36][R4.64] ;  /* 0x0000002404047981 */ /* 0x000f22000c1e1900 */
[----:B---3--:R-:W-:-:S06]  /*79f0*/  IMAD.WIDE R12, R9, 0x4, R12 ;  /* 0x00000004090c7825 */ /* 0x008fcc00078e020c */
[----:B------:R-:W3:Y:S01]  /*7a00*/  LDG.E R12, desc[UR36][R12.64] ;  /* 0x000000240c0c7981 */ /* 0x000ee2000c1e1900 */
[----:B--2---:R-:W-:-:S04]  /*7a10*/  IMAD R15, R2, UR4, R9 ;  /* 0x00000004020f7c24 */ /* 0x004fc8000f8e0209 */
[----:B-1----:R-:W-:-:S06]  /*7a20*/  IMAD.WIDE R10, R15, 0x4, R10 ;  /* 0x000000040f0a7825 */ /* 0x002fcc00078e020a */
[----:B------:R-:W4:Y:S01]  /*7a30*/  LDG.E R11, desc[UR36][R10.64] ;  /* 0x000000240a0b7981 */ /* 0x000f22000c1e1900 */
[----:B------:R-:W-:Y:S01]  /*7a40*/  BSSY.RECONVERGENT B0, `(.L_x_593) ;  /* 0x000001d000007945 */ /* 0x000fe20003800200 */
[----:B---3--:R-:W-:-:S04]  /*7a50*/  IADD3 R3, PT, PT, R12, -0x1, RZ ;  /* 0xffffffff0c037810 */ /* 0x008fc80007ffe0ff */
[----:B------:R-:W1:Y:S02]  /*7a60*/  I2F.F64 R8, R3 ;  /* 0x0000000300087312 */ /* 0x000e640000201c00 */
[----:B-1----:R-:W-:-:S06]  /*7a70*/  DMUL R12, R6, R8 ;  /* 0x00000008060c7228 */ /* 0x002fcc0000000000 */
[----:B------:R-:W1:Y:S01]  /*7a80*/  MUFU.RCP64H R7, R13 ;  /* 0x0000000d00077308 */ /* 0x000e620000001800 */
[----:B------:R-:W-:-:S06]  /*7a90*/  MOV R6, 0x1 ;  /* 0x0000000100067802 */ /* 0x000fcc0000000f00 */
[----:B-1----:R-:W-:-:S08]  /*7aa0*/  DFMA R8, -R12, R6, 1 ;  /* 0x3ff000000c08742b */ /* 0x002fd00000000106 */
[----:B------:R-:W-:Y:S01]  /*7ab0*/  DFMA R8, R8, R8, R8 ;  /* 0x000000080808722b */ /* 0x000fe20000000008 */
[----:B----4-:R-:W-:-:S07]  /*7ac0*/  FADD R0, R4, -R11 ;  /* 0x8000000b04007221 */ /* 0x010fce0000000000 */
[----:B------:R-:W-:Y:S01]  /*7ad0*/  DFMA R8, R6, R8, R6 ;  /* 0x000000080608722b */ /* 0x000fe20000000006 */
[----:B------:R-:W-:-:S04]  /*7ae0*/  FMUL R0, R0, R0 ;  /* 0x0000000000007220 */ /* 0x000fc80000400000 */
[----:B------:R-:W1:Y:S03]  /*7af0*/  F2F.F64.F32 R10, R0 ;  /* 0x00000000000a7310 */ /* 0x000e660000201800 */
[----:B------:R-:W-:-:S08]  /*7b00*/  DFMA R4, -R12, R8, 1 ;  /* 0x3ff000000c04742b */ /* 0x000fd00000000108 */
[----:B------:R-:W-:-:S08]  /*7b10*/  DFMA R4, R8, R4, R8 ;  /* 0x000000040804722b */ /* 0x000fd00000000008 */
[----:B-1----:R-:W-:-:S08]  /*7b20*/  DMUL R6, R10, R4 ;  /* 0x000000040a067228 */ /* 0x002fd00000000000 */
        /* <DEDUP_REMOVED lines=8> */
[----:B------:R-:W-:Y:S02]  /*7bb0*/  MOV R29, R11 ;  /* 0x0000000b001d7202 */ /* 0x000fe40000000f00 */
[----:B------:R-:W-:Y:S02]  /*7bc0*/  MOV R31, R13 ;  /* 0x0000000d001f7202 */ /* 0x000fe40000000f00 */
[----:B------:R-:W-:-:S07]  /*7bd0*/  MOV R25, 0x7bf0 ;  /* 0x00007bf000197802 */ /* 0x000fce0000000f00 */
[----:B0-----:R-:W-:Y:S05]  /*7be0*/  CALL.REL.NOINC `($__internal_9_$__cuda_sm20_div_rn_f64_full) ;  /* 0x0000004800787944 */ /* 0x001fea0003c00000 */
[----:B------:R-:W-:Y:S02]  /*7bf0*/  MOV R4, R26 ;  /* 0x0000001a00047202 */ /* 0x000fe40000000f00 */
[----:B------:R-:W-:-:S07]  /*7c00*/  MOV R5, R27 ;  /* 0x0000001b00057202 */ /* 0x000fce0000000f00 */
.L_x_594:
[----:B------:R-:W-:Y:S05]  /*7c10*/  BSYNC.RECONVERGENT B0 ;  /* 0x0000000000007941 */ /* 0x000fea0003800200 */
.L_x_593:
[----:B------:R-:W1:Y:S02]  /*7c20*/  LDC.64 R6, c[0x0][0x410] ;  /* 0x00010400ff067b82 */ /* 0x000e640000000a00 */
[----:B-1----:R-:W-:-:S05]  /*7c30*/  IMAD.WIDE R6, R15, 0x4, R6 ;  /* 0x000000040f067825 */ /* 0x002fca00078e0206 */
[----:B------:R-:W2:Y:S02]  /*7c40*/  LDG.E R0, desc[UR36][R6.64] ;  /* 0x0000002406007981 */ /* 0x000ea4000c1e1900 */
[----:B--2---:R-:W1:Y:S02]  /*7c50*/  F2F.F64.F32 R8, R0 ;  /* 0x0000000000087310 */ /* 0x004e640000201800 */
[----:B-1----:R-:W-:-:S10]  /*7c60*/  DADD R8, R8, R4 ;  /* 0x0000000008087229 */ /* 0x002fd40000000004 */
[----:B------:R-:W1:Y:S02]  /*7c70*/  F2F.F32.F64 R9, R8 ;  /* 0x0000000800097310 */ /* 0x000e640000301000 */
[----:B-1----:R1:W-:Y:S02]  /*7c80*/  STG.E desc[UR36][R6.64], R9 ;  /* 0x0000000906007986 */ /* 0x0023e4000c101924 */
.L_x_576:
[----:B01-34-:R-:W0:Y:S01]  /*7c90*/  LDC R3, c[0x0][0x3b8] ;  /* 0x0000ee00ff037b82 */ /* 0x01be220000000800 */
[----:B------:R-:W1:Y:S01]  /*7ca0*/  LDCU UR40, c[0x0][0x3ec] ;  /* 0x00007d80ff2877ac */ /* 0x000e620008000800 */
[----:B------:R-:W-:Y:S01]  /*7cb0*/  BSSY.RECONVERGENT B6, `(.L_x_595) ;  /* 0x000019b000067945 */ /* 0x000fe20003800200 */
[----:B------:R-:W3:Y:S01]  /*7cc0*/  LDCU UR41, c[0x0][0x380] ;  /* 0x00007000ff2977ac */ /* 0x000ee20008000800 */
[----:B------:R-:W4:Y:S01]  /*7cd0*/  LDCU.64 UR38, c[0x0][0x3e8] ;  /* 0x00007d00ff2677ac */ /* 0x000f220008000a00 */
[----:B0-----:R-:W-:-:S04]  /*7ce0*/  ISETP.GE.AND P0, PT, R3, 0x1, PT ;  /* 0x000000010300780c */ /* 0x001fc80003f06270 */
[----:B------:R-:W-:-:S13]  /*7cf0*/  ISETP.GT.OR P0, PT, R2, 0x1, !P0 ;  /* 0x000000010200780c */ /* 0x000fda0004704670 */
[----:B-1-34-:R-:W-:Y:S05]  /*7d00*/  @P0 BRA `(.L_x_596) ;  /* 0x0000001800540947 */ /* 0x01afea0003800000 */
[C---:B------:R-:W-:Y:S01]  /*7d10*/  IADD3 R0, PT, PT, R3.reuse, -0x1, RZ ;  /* 0xffffffff03007810 */ /* 0x040fe20007ffe0ff */
[----:B------:R-:W-:Y:S01]  /*7d20*/  IMAD R26, R2, R3, RZ ;  /* 0x00000003021a7224 */ /* 0x000fe200078e02ff */
[----:B------:R-:W-:Y:S02]  /*7d30*/  LOP3.LUT R31, R3, 0xf, RZ, 0xc0, !PT ;  /* 0x0000000f031f7812 */ /* 0x000fe400078ec0ff */
[----:B------:R-:W-:Y:S02]  /*7d40*/  ISETP.GE.U32.AND P0, PT, R0, 0xf, PT ;  /* 0x0000000f0000780c */ /* 0x000fe40003f06070 */
[----:B------:R-:W-:-:S11]  /*7d50*/  MOV R25, RZ ;  /* 0x000000ff00197202 */ /* 0x000fd60000000f00 */
[----:B------:R-:W-:Y:S05]  /*7d60*/  @!P0 BRA `(.L_x_597) ;  /* 0x0000000c00408947 */ /* 0x000fea0003800000 */
[----:B------:R-:W0:Y:S01]  /*7d70*/  LDC.64 R28, c[0x0][0x400] ;  /* 0x00010000ff1c7b82 */ /* 0x000e220000000a00 */
[----:B------:R-:W-:Y:S01]  /*7d80*/  LOP3.LUT R25, R3, 0x7ffffff0, RZ, 0xc0, !PT ;  /* 0x7ffffff003197812 */ /* 0x000fe200078ec0ff */
[----:B------:R-:W-:Y:S01]  /*7d90*/  BSSY.RECONVERGENT B7, `(.L_x_597) ;  /* 0x00000cd000077945 */ /* 0x000fe20003800200 */
[----:B------:R-:W-:Y:S02]  /*7da0*/  MOV R27, R26 ;  /* 0x0000001a001b7202 */ /* 0x000fe40000000f00 */
[----:B------:R-:W-:Y:S02]  /*7db0*/  IADD3 R18, PT, PT, -R25, RZ, RZ ;  /* 0x000000ff19127210 */ /* 0x000fe40007ffe1ff */
[----:B0-----:R-:W-:-:S04]  /*7dc0*/  IADD3 R28, P0, PT, R28, 0x20, RZ ;  /* 0x000000201c1c7810 */ /* 0x001fc80007f1e0ff */
[----:B------:R-:W-:-:S09]  /*7dd0*/  IADD3.X R29, PT, PT, RZ, R29, RZ, P0, !PT ;  /* 0x0000001dff1d7210 */ /* 0x000fd200007fe4ff */
.L_x_614:
[----:B------:R-:W-:Y:S01]  /*7de0*/  IMAD.WIDE R22, R27, 0x4, R28 ;  /* 0x000000041b167825 */ /* 0x000fe200078e021c */
[----:B------:R-:W-:Y:S01]  /*7df0*/  MOV R19, 0x20 ;  /* 0x0000002000137802 */ /* 0x000fe20000000f00 */
[----:B------:R-:W0:Y:S03]  /*7e00*/  LDCU.64 UR4, c[0x4][0x18] ;  /* 0x01000300ff0477ac */ /* 0x000e260008000a00 */
[----:B------:R-:W3:Y:S01]  /*7e10*/  LDG.E R0, desc[UR36][R22.64+-0x20] ;  /* 0xffffe02416007981 */ /* 0x000ee2000c1e1900 */
[----:B------:R1:W4:Y:S01]  /*7e20*/  LDC.64 R10, c[0x4][R19] ;  /* 0x01000000130a7b82 */ /* 0x0003220000000a00 */
[----:B------:R-:W-:Y:S01]  /*7e30*/  IADD3 R18, PT, PT, R18, 0x10, RZ ;  /* 0x0000001012127810 */ /* 0x000fe20007ffe0ff */
[----:B--2---:R-:W-:Y:S01]  /*7e40*/  IMAD.MOV.U32 R6, RZ, RZ, R17 ;  /* 0x000000ffff067224 */ /* 0x004fe200078e0011 */
[----:B------:R1:W-:Y:S01]  /*7e50*/  STL [R1], R2 ;  /* 0x0000000201007387 */ /* 0x0003e20000100800 */
[----:B------:R-:W-:-:S02]  /*7e60*/  MOV R7, R16 ;  /* 0x0000001000077202 */ /* 0x000fc40000000f00 */
[----:B------:R-:W-:-:S04]  /*7e70*/  ISETP.NE.AND P0, PT, R18, RZ, PT ;  /* 0x000000ff1200720c */ /* 0x000fc80003f05270 */
[----:B------:R-:W-:Y:S02]  /*7e80*/  P2R R30, PR, RZ, 0x1 ;  /* 0x00000001ff1e7803 */ /* 0x000fe40000000000 */
[----:B0-----:R-:W-:Y:S02]  /*7e90*/  MOV R4, UR4 ;  /* 0x0000000400047c02 */ /* 0x001fe40008000f00 */
[----:B------:R-:W-:Y:S01]  /*7ea0*/  MOV R5, UR5 ;  /* 0x0000000500057c02 */ /* 0x000fe20008000f00 */
[----:B---3--:R-:W0:Y:S02]  /*7eb0*/  F2F.F64.F32 R8, R0 ;  /* 0x0000000000087310 */ /* 0x008e240000201800 */
[----:B0---4-:R1:W-:Y:S04]  /*7ec0*/  STL.64 [R1+0x8], R8 ;  /* 0x0000080801007387 */ /* 0x0113e80000100a00 */
[----:B------:R-:W-:-:S07]  /*7ed0*/  LEPC R20, `(.L_x_598) ;  /* 0x000000001014794e */ /* 0x000fce0000000000 */
[----:B-1----:R-:W-:Y:S05]  /*7ee0*/  CALL.ABS.NOINC R10 ;  /* 0x000000000a007343 */ /* 0x002fea0003c00000 */
.L_x_598:
[----:B------:R-:W2:Y:S01]  /*7ef0*/  LDG.E R0, desc[UR36][R22.64+-0x1c] ;  /* 0xffffe42416007981 */ /* 0x000ea2000c1e1900 */
[----:B------:R0:W1:Y:S01]  /*7f00*/  LDC.64 R10, c[0x4][R19] ;  /* 0x01000000130a7b82 */ /* 0x0000620000000a00 */
[----:B------:R-:W3:Y:S01]  /*7f10*/  LDCU.64 UR4, c[0x4][0x18] ;  /* 0x01000300ff0477ac */ /* 0x000ee20008000a00 */
[----:B------:R-:W-:Y:S01]  /*7f20*/  MOV R6, R17 ;  /* 0x0000001100067202 */ /* 0x000fe20000000f00 */
[----:B------:R0:W-:Y:S01]  /*7f30*/  STL [R1], R2 ;  /* 0x0000000201007387 */ /* 0x0001e20000100800 */
[----:B------:R-:W-:Y:S02]  /*7f40*/  MOV R7, R16 ;  /* 0x0000001000077202 */ /* 0x000fe40000000f00 */
[----:B---3--:R-:W-:Y:S02]  /*7f50*/  MOV R4, UR4 ;  /* 0x0000000400047c02 */ /* 0x008fe40008000f00 */
[----:B------:R-:W-:Y:S01]  /*7f60*/  MOV R5, UR5 ;  /* 0x0000000500057c02 */ /* 0x000fe20008000f00 */
[----:B--2---:R-:W2:Y:S02]  /*7f70*/  F2F.F64.F32 R8, R0 ;  /* 0x0000000000087310 */ /* 0x004ea40000201800 */
[----:B-12---:R0:W-:Y:S04]  /*7f80*/  STL.64 [R1+0x8], R8 ;  /* 0x0000080801007387 */ /* 0x0061e80000100a00 */
[----:B------:R-:W-:-:S07]  /*7f90*/  LEPC R20, `(.L_x_599) ;  /* 0x000000001014794e */ /* 0x000fce0000000000 */
[----:B0-----:R-:W-:Y:S05]  /*7fa0*/  CALL.ABS.NOINC R10 ;  /* 0x000000000a007343 */ /* 0x001fea0003c00000 */
.L_x_599:
        /* <DEDUP_REMOVED lines=12> */
.L_x_600:
[----:B------:R-:W2:Y:S01]  /*8070*/  LDG.E R0, desc[UR36][R22.64+-0x14] ;  /* 0xffffec2416007981 */ /* 0x000ea2000c1e1900 */
[----:B------:R0:W1:Y:S01]  /*8080*/  LDC.64 R10, c[0x4][R19] ;  /* 0x01000000130a7b82 */ /* 0x0000620000000a00 */
[----:B------:R-:W3:Y:S01]  /*8090*/  LDCU.64 UR4, c[0x4][0x18] ;  /* 0x01000300ff0477ac */ /* 0x000ee20008000a00 */
[----:B------:R-:W-:Y:S01]  /*80a0*/  IMAD.MOV.U32 R6, RZ, RZ, R17 ;  /* 0x000000ffff067224 */ /* 0x000fe200078e0011 */
        /* <DEDUP_REMOVED lines=8> */
.L_x_601:
        /* <DEDUP_REMOVED lines=12> */
.L_x_602:
        /* <DEDUP_REMOVED lines=12> */
.L_x_603:
        /* <DEDUP_REMOVED lines=12> */
.L_x_604:
        /* <DEDUP_REMOVED lines=12> */
.L_x_605:
        /* <DEDUP_REMOVED lines=12> */
.L_x_606:
        /* <DEDUP_REMOVED lines=12> */
.L_x_607:
        /* <DEDUP_REMOVED lines=12> */
.L_x_608:
        /* <DEDUP_REMOVED lines=12> */
.L_x_609:
        /* <DEDUP_REMOVED lines=12> */
.L_x_610:
        /* <DEDUP_REMOVED lines=12> */
.L_x_611:
        /* <DEDUP_REMOVED lines=12> */
.L_x_612:
        /* <DEDUP_REMOVED lines=12> */
.L_x_613:
[----:B------:R-:W-:Y:S02]  /*8a30*/  ISETP.NE.AND P6, PT, R30, RZ, PT ;  /* 0x000000ff1e00720c */ /* 0x000fe40003fc5270 */
[----:B------:R-:W-:-:S11]  /*8a40*/  IADD3 R27, PT, PT, R27, 0x10, RZ ;  /* 0x000000101b1b7810 */ /* 0x000fd60007ffe0ff */
[----:B------:R-:W-:Y:S05]  /*8a50*/  @P6 BRA `(.L_x_614) ;  /* 0xfffffff000e06947 */ /* 0x000fea000383ffff */
[----:B------:R-:W-:Y:S05]  /*8a60*/  BSYNC.RECONVERGENT B7 ;  /* 0x0000000000077941 */ /* 0x000fea0003800200 */
.L_x_597:
[----:B------:R-:W-:-:S13]  /*8a70*/  ISETP.NE.AND P0, PT, R31, RZ, PT ;  /* 0x000000ff1f00720c */ /* 0x000fda0003f05270 */
[----:B------:R-:W-:Y:S05]  /*8a80*/  @!P0 BRA `(.L_x_596) ;  /* 0x0000000800f48947 */ /* 0x000fea0003800000 */
[----:B------:R-:W0:Y:S01]  /*8a90*/  LDC R0, c[0x0][0x3b8] ;  /* 0x0000ee00ff007b82 */ /* 0x000e220000000800 */
[----:B------:R-:W-:Y:S02]  /*8aa0*/  ISETP.GE.U32.AND P0, PT, R31, 0x8, PT ;  /* 0x000000081f00780c */ /* 0x000fe40003f06070 */
[----:B0-----:R-:W-:-:S11]  /*8ab0*/  LOP3.LUT R27, R0, 0x7, RZ, 0xc0, !PT ;  /* 0x00000007001b7812 */ /* 0x001fd600078ec0ff */
[----:B------:R-:W-:Y:S05]  /*8ac0*/  @!P0 BRA `(.L_x_615) ;  /* 0x0000000400948947 */ /* 0x000fea0003800000 */
[----:B------:R-:W0:Y:S01]  /*8ad0*/  LDC.64 R18, c[0x0][0x400] ;  /* 0x00010000ff127b82 */ /* 0x000e220000000a00 */
[----:B------:R-:W-:Y:S01]  /*8ae0*/  IADD3 R3, PT, PT, R26, R25, RZ ;  /* 0x000000191a037210 */ /* 0x000fe20007ffe0ff */
[----:B------:R-:W2:Y:S04]  /*8af0*/  LDCU.64 UR4, c[0x4][0x18] ;  /* 0x01000300ff0477ac */ /* 0x000ea80008000a00 */
[----:B0-----:R-:W-:-:S05]  /*8b00*/  IMAD.WIDE R18, R3, 0x4, R18 ;  /* 0x0000000403127825 */ /* 0x001fca00078e0212 */
[----:B------:R-:W3:Y:S01]  /*8b10*/  LDG.E R0, desc[UR36][R18.64] ;  /* 0x0000002412007981 */ /* 0x000ee2000c1e1900 */
[----:B------:R-:W-:Y:S02]  /*8b20*/  MOV R22, 0x20 ;  /* 0x0000002000167802 */ /* 0x000fe40000000f00 */
[----:B--2---:R-:W-:Y:S01]  /*8b30*/  MOV R4, UR4 ;  /* 0x0000000400047c02 */ /* 0x004fe20008000f00 */
[----:B------:R0:W-:Y:S01]  /*8b40*/  STL [R1], R2 ;  /* 0x0000000201007387 */ /* 0x0001e20000100800 */
[----:B------:R0:W1:Y:S01]  /*8b50*/  LDC.64 R10, c[0x4][R22] ;  /* 0x01000000160a7b82 */ /* 0x0000620000000a00 */
[----:B------:R-:W-:Y:S02]  /*8b60*/  MOV R5, UR5 ;  /* 0x0000000500057c02 */ /* 0x000fe40008000f00 */
[----:B------:R-:W-:Y:S02]  /*8b70*/  MOV R6, R17 ;  /* 0x0000001100067202 */ /* 0x000fe40000000f00 */
[----:B------:R-:W-:Y:S01]  /*8b80*/  MOV R7, R16 ;  /* 0x0000001000077202 */ /* 0x000fe20000000f00 */
[----:B---3--:R-:W2:Y:S02]  /*8b90*/  F2F.F64.F32 R8, R0 ;  /* 0x0000000000087310 */ /* 0x008ea40000201800 */
[----:B-12---:R0:W-:Y:S04]  /*8ba0*/  STL.64 [R1+0x8], R8 ;  /* 0x0000080801007387 */ /* 0x0061e80000100a00 */
[----:B------:R-:W-:-:S07]  /*8bb0*/  LEPC R20, `(.L_x_616) ;  /* 0x000000001014794e */ /* 0x000fce0000000000 */
[----:B0-----:R-:W-:Y:S05]  /*8bc0*/  CALL.ABS.NOINC R10 ;  /* 0x000000000a007343 */ /* 0x001fea0003c00000 */
.L_x_616:
        /* <DEDUP_REMOVED lines=12> */
.L_x_617:
[----:B------:R-:W2:Y:S01]  /*8c90*/  LDG.E R0, desc[UR36][R18.64+0x8] ;  /* 0x0000082412007981 */ /* 0x000ea2000c1e1900 */
[----:B------:R0:W1:Y:S01]  /*8ca0*/  LDC.64 R10, c[0x4][R22] ;  /* 0x01000000160a7b82 */ /* 0x0000620000000a00 */
[----:B------:R-:W3:Y:S01]  /*8cb0*/  LDCU.64 UR4, c[0x4][0x18] ;  /* 0x01000300ff0477ac */ /* 0x000ee20008000a00 */
[----:B------:R-:W-:Y:S01]  /*8cc0*/  MOV R6, R17 ;  /* 0x0000001100067202 */ /* 0x000fe20000000f00 */
[----:B------:R0:W-:Y:S01]  /*8cd0*/  STL [R1], R2 ;  /* 0x0000000201007387 */ /* 0x0001e20000100800 */
[----:B------:R-:W-:Y:S01]  /*8ce0*/  MOV R7, R16 ;  /* 0x0000001000077202 */ /* 0x000fe20000000f00 */
[----:B---3--:R-:W-:Y:S01]  /*8cf0*/  IMAD.U32 R4, RZ, RZ, UR4 ;  /* 0x00000004ff047e24 */ /* 0x008fe2000f8e00ff */
[----:B------:R-:W-:Y:S01]  /*8d00*/  MOV R5, UR5 ;  /* 0x0000000500057c02 */ /* 0x000fe20008000f00 */
[----:B--2---:R-:W2:Y:S02]  /*8d10*/  F2F.F64.F32 R8, R0 ;  /* 0x0000000000087310 */ /* 0x004ea40000201800 */
[----:B-12---:R0:W-:Y:S04]  /*8d20*/  STL.64 [R1+0x8], R8 ;  /* 0x0000080801007387 */ /* 0x0061e80000100a00 */
[----:B------:R-:W-:-:S07]  /*8d30*/  LEPC R20, `(.L_x_618) ;  /* 0x000000001014794e */ /* 0x000fce0000000000 */
[----:B0-----:R-:W-:Y:S05]  /*8d40*/  CALL.ABS.NOINC R10 ;  /* 0x000000000a007343 */ /* 0x001fea0003c00000 */
.L_x_618:
        /* <DEDUP_REMOVED lines=12> */
.L_x_619:
        /* <DEDUP_REMOVED lines=12> */
.L_x_620:
        /* <DEDUP_REMOVED lines=12> */
.L_x_621:
        /* <DEDUP_REMOVED lines=12> */
.L_x_622:
[----:B------:R-:W2:Y:S01]  /*9050*/  LDG.E R0, desc[UR36][R18.64+0x1c] ;  /* 0x00001c2412007981 */ /* 0x000ea2000c1e1900 */
[----:B------:R-:W0:Y:S01]  /*9060*/  LDC.64 R22, c[0x4][R22] ;  /* 0x0100000016167b82 */ /* 0x000e220000000a00 */
[----:B------:R-:W1:Y:S01]  /*9070*/  LDCU.64 UR4, c[0x4][0x18] ;  /* 0x01000300ff0477ac */ /* 0x000e620008000a00 */
[----:B------:R-:W-:Y:S01]  /*9080*/  MOV R6, R17 ;  /* 0x0000001100067202 */ /* 0x000fe20000000f00 */
[----:B------:R3:W-:Y:S01]  /*9090*/  STL [R1], R2 ;  /* 0x0000000201007387 */ /* 0x0007e20000100800 */
[----:B------:R-:W-:Y:S02]  /*90a0*/  MOV R7, R16 ;  /* 0x0000001000077202 */ /* 0x000fe40000000f00 */
[----:B-1----:R-:W-:Y:S02]  /*90b0*/  MOV R4, UR4 ;  /* 0x0000000400047c02 */ /* 0x002fe40008000f00 */
[----:B------:R-:W-:Y:S01]  /*90c0*/  MOV R5, UR5 ;  /* 0x0000000500057c02 */ /* 0x000fe20008000f00 */
[----:B--2---:R-:W1:Y:S02]  /*90d0*/  F2F.F64.F32 R8, R0 ;  /* 0x0000000000087310 */ /* 0x004e640000201800 */
[----:B01----:R3:W-:Y:S04]  /*90e0*/  STL.64 [R1+0x8], R8 ;  /* 0x0000080801007387 */ /* 0x0037e80000100a00 */
[----:B------:R-:W-:-:S07]  /*90f0*/  LEPC R20, `(.L_x_623) ;  /* 0x000000001014794e */ /* 0x000fce0000000000 */
[----:B---3--:R-:W-:Y:S05]  /*9100*/  CALL.ABS.NOINC R22 ;  /* 0x0000000016007343 */ /* 0x008fea0003c00000 */
.L_x_623:
[----:B------:R-:W-:-:S07]  /*9110*/  VIADD R25, R25, 0x8 ;  /* 0x0000000819197836 */ /* 0x000fce0000000000 */
.L_x_615:
        /* <DEDUP_REMOVED lines=22> */
.L_x_625:
        /* <DEDUP_REMOVED lines=12> */
.L_x_626:
        /* <DEDUP_REMOVED lines=12> */
.L_x_627:
        /* <DEDUP_REMOVED lines=12> */
.L_x_628:
[----:B------:R-:W-:-:S07]  /*94c0*/  IADD3 R25, PT, PT, R25, 0x4, RZ ;  /* 0x0000000419197810 */ /* 0x000fce0007ffe0ff */
.L_x_624:
[----:B------:R-:W-:-:S13]  /*94d0*/  ISETP.NE.AND P0, PT, R27, RZ, PT ;  /* 0x000000ff1b00720c */ /* 0x000fda0003f05270 */
[----:B------:R-:W-:Y:S05]  /*94e0*/  @!P0 BRA `(.L_x_596) ;  /* 0x00000000005c8947 */ /* 0x000fea0003800000 */
[----:B------:R-:W-:Y:S02]  /*94f0*/  IADD3 R25, PT, PT, R26, R25, RZ ;  /* 0x000000191a197210 */ /* 0x000fe40007ffe0ff */
[----:B------:R-:W-:-:S07]  /*9500*/  IADD3 R18, PT, PT, -R27, RZ, RZ ;  /* 0x000000ff1b127210 */ /* 0x000fce0007ffe1ff */
.L_x_630:
[----:B--2---:R-:W0:Y:S01]  /*9510*/  LDC.64 R6, c[0x0][0x400] ;  /* 0x00010000ff067b82 */ /* 0x004e220000000a00 */
[----:B------:R-:W1:Y:S01]  /*9520*/  LDCU.64 UR4, c[0x4][0x18] ;  /* 0x01000300ff0477ac */ /* 0x000e620008000a00 */
[----:B0-----:R-:W-:-:S06]  /*9530*/  IMAD.WIDE R6, R25, 0x4, R6 ;  /* 0x0000000419067825 */ /* 0x001fcc00078e0206 */
[----:B------:R0:W2:Y:S01]  /*9540*/  LDG.E R7, desc[UR36][R6.64] ;  /* 0x0000002406077981 */ /* 0x0000a2000c1e1900 */
[----:B------:R-:W-:Y:S02]  /*9550*/  IADD3 R18, PT, PT, R18, 0x1, RZ ;  /* 0x0000000112127810 */ /* 0x000fe40007ffe0ff */
[----:B------:R-:W-:Y:S01]  /*9560*/  MOV R0, 0x20 ;  /* 0x0000002000007802 */ /* 0x000fe20000000f00 */
[----:B------:R3:W-:Y:S01]  /*9570*/  STL [R1], R2 ;  /* 0x0000000201007387 */ /* 0x0007e20000100800 */
[----:B------:R-:W-:Y:S02]  /*9580*/  ISETP.NE.AND P0, PT, R18, RZ, PT ;  /* 0x000000ff1200720c */ /* 0x000fe40003f05270 */
[----:B------:R4:W2:Y:S01]  /*9590*/  LDC.64 R10, c[0x4][R0] ;  /* 0x01000000000a7b82 */ /* 0x0008a20000000a00 */
[----:B-1----:R-:W-:Y:S02]  /*95a0*/  MOV R4, UR4 ;  /* 0x0000000400047c02 */ /* 0x002fe40008000f00 */
[----:B------:R-:W-:Y:S01]  /*95b0*/  MOV R5, UR5 ;  /* 0x0000000500057c02 */ /* 0x000fe20008000f00 */
[----:B0-----:R-:W-:Y:S01]  /*95c0*/  IMAD.MOV.U32 R6, RZ, RZ, R17 ;  /* 0x000000ffff067224 */ /* 0x001fe200078e0011 */
[----:B----4-:R-:W-:Y:S01]  /*95d0*/  P2R R0, PR, RZ, 0x1 ;  /* 0x00000001ff007803 */ /* 0x010fe20000000000 */
[----:B--2---:R0:W1:Y:S02]  /*95e0*/  F2F.F64.F32 R8, R7 ;  /* 0x0000000700087310 */ /* 0x0040640000201800 */
[----:B0-----:R-:W-:Y:S01]  /*95f0*/  MOV R7, R16 ;  /* 0x0000001000077202 */ /* 0x001fe20000000f00 */
[----:B-1----:R3:W-:Y:S06]  /*9600*/  STL.64 [R1+0x8], R8 ;  /* 0x0000080801007387 */ /* 0x0027ec0000100a00 */
[----:B------:R-:W-:-:S07]  /*9610*/  LEPC R20, `(.L_x_629) ;  /* 0x000000001014794e */ /* 0x000fce0000000000 */
[----:B---3--:R-:W-:Y:S05]  /*9620*/  CALL.ABS.NOINC R10 ;  /* 0x000000000a007343 */ /* 0x008fea0003c00000 */
.L_x_629:
[----:B------:R-:W-:Y:S02]  /*9630*/  ISETP.NE.AND P6, PT, R18, RZ, PT ;  /* 0x000000ff1200720c */ /* 0x000fe40003fc5270 */
[----:B------:R-:W-:-:S11]  /*9640*/  IADD3 R25, PT, PT, R25, 0x1, RZ ;  /* 0x0000000119197810 */ /* 0x000fd60007ffe0ff */
[----:B------:R-:W-:Y:S05]  /*9650*/  @P6 BRA `(.L_x_630) ;  /* 0xfffffffc00ac6947 */ /* 0x000fea000383ffff */
.L_x_596:
[----:B------:R-:W-:Y:S05]  /*9660*/  BSYNC.RECONVERGENT B6 ;  /* 0x0000000000067941 */ /* 0x000fea0003800200 */
.L_x_595:
[----:B------:R-:W0:Y:S02]  /*9670*/  LDC R3, c[0x0][0x3b8] ;  /* 0x0000ee00ff037b82 */ /* 0x000e240000000800 */
[----:B0-----:R-:W-:-:S13]  /*9680*/  ISETP.GE.AND P0, PT, R3, 0x2, PT ;  /* 0x000000020300780c */ /* 0x001fda0003f06270 */
[----:B------:R-:W-:Y:S05]  /*9690*/  @!P0 BRA `(.L_x_631) ;  /* 0x00000028007c8947 */ /* 0x000fea0003800000 */
[C---:B------:R-:W-:Y:S01]  /*96a0*/  IADD3 R0, PT, PT, R3.reuse, -0x1, RZ ;  /* 0xffffffff03007810 */ /* 0x040fe20007ffe0ff */
[----:B------:R-:W-:Y:S02]  /*96b0*/  HFMA2 R17, -RZ, RZ, 0, 0 ;  /* 0x00000000ff117431 */ /* 0x000fe400000001ff */
[-C--:B------:R-:W-:Y:S01]  /*96c0*/  IMAD R18, R2, R3.reuse, RZ ;  /* 0x0000000302127224 */ /* 0x080fe200078e02ff */
[----:B------:R-:W-:Y:S02]  /*96d0*/  I2FP.F32.U32 R16, R3 ;  /* 0x0000000300107245 */ /* 0x000fe40000201000 */
[----:B------:R-:W-:Y:S02]  /*96e0*/  ISETP.GE.U32.AND P0, PT, R0, 0x3, PT ;  /* 0x000000030000780c */ /* 0x000fe40003f06070 */
[----:B------:R-:W-:Y:S02]  /*96f0*/  LOP3.LUT R30, R3, 0x3, RZ, 0xc0, !PT ;  /* 0x00000003031e7812 */ /* 0x000fe400078ec0ff */
[----:B------:R-:W-:-:S09]  /*9700*/  MOV R19, RZ ;  /* 0x000000ff00137202 */ /* 0x000fd20000000f00 */
[----:B------:R-:W-:Y:S05]  /*9710*/  @!P0 BRA `(.L_x_632) ;  /* 0x0000001400dc8947 */ /* 0x000fea0003800000 */
[----:B--2---:R-:W0:Y:S01]  /*9720*/  LDC.64 R4, c[0x0][0x410] ;  /* 0x00010400ff047b82 */ /* 0x004e220000000a00 */
[----:B------:R-:W1:Y:S01]  /*9730*/  LDCU.64 UR6, c[0x0][0x3c8] ;  /* 0x00007900ff0677ac */ /* 0x000e620008000a00 */
[----:B------:R-:W-:Y:S01]  /*9740*/  LOP3.LUT R17, R3, 0x7ffffffc, RZ, 0xc0, !PT ;  /* 0x7ffffffc03117812 */ /* 0x000fe200078ec0ff */
[----:B------:R-:W-:Y:S01]  /*9750*/  BSSY.RECONVERGENT B2, `(.L_x_632) ;  /* 0x0000173000027945 */ /* 0x000fe20003800200 */
[----:B------:R-:W-:Y:S01]  /*9760*/  MOV R19, RZ ;  /* 0x000000ff00137202 */ /* 0x000fe20000000f00 */
[----:B------:R-:W2:Y:S01]  /*9770*/  LDCU.64 UR4, c[0x0][0x3e0] ;  /* 0x00007c00ff0477ac */ /* 0x000ea20008000a00 */
[----:B------:R-:W-:Y:S02]  /*9780*/  MOV R21, R18 ;  /* 0x0000001200157202 */ /* 0x000fe40000000f00 */
[----:B------:R-:W3:Y:S01]  /*9790*/  LDC.64 R6, c[0x0][0x400] ;  /* 0x00010000ff067b82 */ /* 0x000ee20000000a00 */
[----:B------:R-:W-:Y:S01]  /*97a0*/  IADD3 R31, PT, PT, -R17, RZ, RZ ;  /* 0x000000ff111f7210 */ /* 0x000fe20007ffe1ff */
[----:B-1----:R-:W-:-:S02]  /*97b0*/  UIADD3 UR6, UP0, UPT, UR6, 0x8, URZ ;  /* 0x0000000806067890 */ /* 0x002fc4000ff1e0ff */
[----:B--2---:R-:W-:Y:S01]  /*97c0*/  UIADD3 UR4, UP1, UPT, UR4, 0x8, URZ ;  /* 0x0000000804047890 */ /* 0x004fe2000ff3e0ff */
[----:B0-----:R-:W-:Y:S01]  /*97d0*/  IADD3 R4, P0, PT, R4, 0x8, RZ ;  /* 0x0000000804047810 */ /* 0x001fe20007f1e0ff */
[----:B------:R-:W-:Y:S02]  /*97e0*/  UIADD3.X UR7, UPT, UPT, URZ, UR7, URZ, UP0, !UPT ;  /* 0x00000007ff077290 */ /* 0x000fe400087fe4ff */
[----:B------:R-:W-:Y:S01]  /*97f0*/  MOV R8, UR6 ;  /* 0x0000000600087c02 */ /* 0x000fe20008000f00 */
[----:B------:R-:W-:Y:S01]  /*9800*/  UIADD3.X UR5, UPT, UPT, URZ, UR5, URZ, UP1, !UPT ;  /* 0x00000005ff057290 */ /* 0x000fe20008ffe4ff */
[----:B------:R-:W-:Y:S01]  /*9810*/  IADD3.X R5, PT, PT, RZ, R5, RZ, P0, !PT ;  /* 0x00000005ff057210 */ /* 0x000fe200007fe4ff */
[----:B------:R-:W-:Y:S01]  /*9820*/  IMAD.U32 R22, RZ, RZ, UR4 ;  /* 0x00000004ff167e24 */ /* 0x000fe2000f8e00ff */
[----:B------:R-:W-:Y:S02]  /*9830*/  MOV R9, UR7 ;  /* 0x0000000700097c02 */ /* 0x000fe40008000f00 */
[----:B---3--:R-:W-:-:S02]  /*9840*/  IADD3 R6, P1, PT, R6, 0x8, RZ ;  /* 0x0000000806067810 */ /* 0x008fc40007f3e0ff */
[----:B------:R-:W-:Y:S02]  /*9850*/  MOV R23, UR5 ;  /* 0x0000000500177c02 */ /* 0x000fe40008000f00 */
[----:B------:R-:W-:-:S09]  /*9860*/  IADD3.X R7, PT, PT, RZ, R7, RZ, P1, !PT ;  /* 0x00000007ff077210 */ /* 0x000fd20000ffe4ff */
.L_x_677:
[----:B------:R-:W2:Y:S01]  /*9870*/  LDG.E R3, desc[UR36][R8.64+-0x8] ;  /* 0xfffff82408037981 */ /* 0x000ea2000c1e1900 */
[----:B------:R-:W-:-:S05]  /*9880*/  IMAD.WIDE R10, R21, 0x4, R4 ;  /* 0x00000004150a7825 */ /* 0x000fca00078e0204 */
[----:B------:R-:W3:Y:S01]  /*9890*/  LDG.E R0, desc[UR36][R10.64+-0x8] ;  /* 0xfffff8240a007981 */ /* 0x000ee2000c1e1900 */
[----:B------:R-:W-:Y:S01]  /*98a0*/  BSSY.RECONVERGENT B3, `(.L_x_633) ;  /* 0x0000011000037945 */ /* 0x000fe20003800200 */
[----:B--2---:R-:W-:-:S04]  /*98b0*/  I2FP.F32.S32 R25, R3 ;  /* 0x0000000300197245 */ /* 0x004fc80000201400 */
[----:B------:R-:W0:Y:S08]  /*98c0*/  MUFU.RCP R3, R25 ;  /* 0x0000001900037308 */ /* 0x000e300000001000 */
[----:B---3--:R-:W1:Y:S01]  /*98d0*/  FCHK P0, R0, R25 ;  /* 0x0000001900007302 */ /* 0x008e620000000000 */
[----:B0-----:R-:W-:-:S04]  /*98e0*/  FFMA R12, -R25, R3, 1 ;  /* 0x3f800000190c7423 */ /* 0x001fc80000000103 */
[----:B------:R-:W-:Y:S01]  /*98f0*/  FFMA R3, R3, R12, R3 ;  /* 0x0000000c03037223 */ /* 0x000fe20000000003 */
[----:B------:R-:W-:-:S04]  /*9900*/  IMAD.WIDE R12, R21, 0x4, R6 ;  /* 0x00000004150c7825 */ /* 0x000fc800078e0206 */
[----:B------:R-:W-:-:S04]  /*9910*/  FFMA R14, R0, R3, RZ ;  /* 0x00000003000e7223 */ /* 0x000fc800000000ff */
[----:B------:R-:W-:-:S04]  /*9920*/  FFMA R15, -R25, R14, R0 ;  /* 0x0000000e190f7223 */ /* 0x000fc80000000100 */
[----:B------:R-:W-:Y:S01]  /*9930*/  FFMA R20, R3, R15, R14 ;  /* 0x0000000f03147223 */ /* 0x000fe2000000000e */
[----:B------:R-:W-:Y:S02]  /*9940*/  MOV R14, R22 ;  /* 0x00000016000e7202 */ /* 0x000fe40000000f00 */
[----:B------:R-:W-:Y:S01]  /*9950*/  MOV R15, R23 ;  /* 0x00000017000f7202 */ /* 0x000fe20000000f00 */
[----:B-1----:R-:W-:Y:S06]  /*9960*/  @!P0 BRA `(.L_x_634) ;  /* 0x0000000000108947 */ /* 0x002fec0003800000 */
[----:B------:R-:W-:Y:S02]  /*9970*/  MOV R3, R25 ;  /* 0x0000001900037202 */ /* 0x000fe40000000f00 */
[----:B------:R-:W-:-:S07]  /*9980*/  MOV R28, 0x99a0 ;  /* 0x000099a0001c7802 */ /* 0x000fce0000000f00 */
[----:B------:R-:W-:Y:S05]  /*9990*/  CALL.REL.NOINC `($__internal_11_$__cuda_sm3x_div_rn_noftz_f32_slowpath) ;  /* 0x0000003000e47944 */ /* 0x000fea0003c00000 */
[----:B------:R-:W-:-:S07]  /*99a0*/  MOV R20, R0 ;  /* 0x0000000000147202 */ /* 0x000fce0000000f00 */
.L_x_634:
[----:B------:R-:W-:Y:S05]  /*99b0*/  BSYNC.RECONVERGENT B3 ;  /* 0x0000000000037941 */ /* 0x000fea0003800200 */
.L_x_633:
[----:B------:R-:W2:Y:S04]  /*99c0*/  LDG.E R3, desc[UR36][R12.64+-0x8] ;  /* 0xfffff8240c037981 */ /* 0x000ea8000c1e1900 */
[----:B------:R-:W3:Y:S01]  /*99d0*/  LDG.E R0, desc[UR36][R14.64+-0x8] ;  /* 0xfffff8240e007981 */ /* 0x000ee2000c1e1900 */
[----:B------:R-:W-:Y:S01]  /*99e0*/  FADD R27, R20, UR39 ;  /* 0x00000027141b7e21 */ /* 0x000fe20008000000 */
[----:B------:R-:W-:Y:S03]  /*99f0*/  BSSY.RECONVERGENT B3, `(.L_x_635) ;  /* 0x0000011000037945 */ /* 0x000fe60003800200 */
        /* <DEDUP_REMOVED lines=14> */
[----:B------:R-:W-:Y:S05]  /*9ae0*/  CALL.REL.NOINC `($__internal_11_$__cuda_sm3x_div_rn_noftz_f32_slowpath) ;  /* 0x0000003000907944 */ /* 0x000fea0003c00000 */
[----:B------:R-:W-:-:S07]  /*9af0*/  MOV R25, R0 ;  /* 0x0000000000197202 */ /* 0x000fce0000000f00 */
.L_x_636:
[----:B------:R-:W-:Y:S05]  /*9b00*/  BSYNC.RECONVERGENT B3 ;  /* 0x0000000000037941 */ /* 0x000fea0003800200 */
.L_x_635:
[----:B------:R-:W0:Y:S01]  /*9b10*/  MUFU.RCP R0, R27 ;  /* 0x0000001b00007308 */ /* 0x000e220000001000 */
[----:B------:R-:W-:Y:S01]  /*9b20*/  FMUL R26, R20, UR40 ;  /* 0x00000028141a7c20 */ /* 0x000fe20008400000 */
        /* <DEDUP_REMOVED lines=12> */
[----:B------:R-:W-:-:S07]  /*9bf0*/  MOV R3, R0 ;  /* 0x0000000000037202 */ /* 0x000fce0000000f00 */
.L_x_638:
[----:B------:R-:W-:Y:S05]  /*9c00*/  BSYNC.RECONVERGENT B3 ;  /* 0x0000000000037941 */ /* 0x000fea0003800200 */
.L_x_637:
[----:B------:R-:W-:Y:S01]  /*9c10*/  FADD R3, R3, R20 ;  /* 0x0000001403037221 */ /* 0x000fe20000000000 */
[----:B------:R-:W-:Y:S03]  /*9c20*/  BSSY.RECONVERGENT B0, `(.L_x_639) ;  /* 0x000000e000007945 */ /* 0x000fe60003800200 */
[----:B------:R-:W-:Y:S01]  /*9c30*/  VIADD R0, R3, 0xf3000000 ;  /* 0xf300000003007836 */ /* 0x000fe20000000000 */
[----:B------:R0:W1:Y:S04]  /*9c40*/  MUFU.RSQ R20, R3 ;  /* 0x0000000300147308 */ /* 0x0000680000001400 */
[----:B------:R-:W-:-:S13]  /*9c50*/  ISETP.GT.U32.AND P0, PT, R0, 0x727fffff, PT ;  /* 0x727fffff0000780c */ /* 0x000fda0003f04070 */
[----:B01----:R-:W-:Y:S05]  /*9c60*/  @!P0 BRA `(.L_x_640) ;  /* 0x0000000000148947 */ /* 0x003fea0003800000 */
[----:B------:R-:W-:Y:S02]  /*9c70*/  MOV R0, R3 ;  /* 0x0000000300007202 */ /* 0x000fe40000000f00 */
[----:B------:R-:W-:-:S07]  /*9c80*/  MOV R28, 0x9ca0 ;  /* 0x00009ca0001c7802 */ /* 0x000fce0000000f00 */
[----:B------:R-:W-:Y:S05]  /*9c90*/  CALL.REL.NOINC `($__internal_10_$__cuda_sm20_sqrt_rn_f32_slowpath) ;  /* 0x0000002c00cc7944 */ /* 0x000fea0003c00000 */
[----:B------:R-:W-:Y:S01]  /*9ca0*/  MOV R0, R3 ;  /* 0x0000000300007202 */ /* 0x000fe20000000f00 */
[----:B------:R-:W-:Y:S06]  /*9cb0*/  BRA `(.L_x_641) ;  /* 0x0000000000107947 */ /* 0x000fec0003800000 */
.L_x_640:
[----:B------:R-:W-:Y:S01]  /*9cc0*/  FMUL.FTZ R0, R3, R20 ;  /* 0x0000001403007220 */ /* 0x000fe20000410000 */
[----:B------:R-:W-:-:S03]  /*9cd0*/  FMUL.FTZ R20, R20, 0.5 ;  /* 0x3f00000014147820 */ /* 0x000fc60000410000 */
[----:B------:R-:W-:-:S04]  /*9ce0*/  FFMA R3, -R0, R0, R3 ;  /* 0x0000000000037223 */ /* 0x000fc80000000103 */
[----:B------:R-:W-:-:S07]  /*9cf0*/  FFMA R0, R3, R20, R0 ;  /* 0x0000001403007223 */ /* 0x000fce0000000000 */
.L_x_641:
[----:B------:R-:W-:Y:S05]  /*9d00*/  BSYNC.RECONVERGENT B0 ;  /* 0x0000000000007941 */ /* 0x000fea0003800200 */
.L_x_639:
        /* <DEDUP_REMOVED lines=15> */
.L_x_643:
[----:B------:R-:W-:Y:S05]  /*9e00*/  BSYNC.RECONVERGENT B3 ;  /* 0x0000000000037941 */ /* 0x000fea0003800200 */
.L_x_642:
[----:B------:R-:W2:Y:S04]  /*9e10*/  LDG.E R3, desc[UR36][R8.64+-0x4] ;  /* 0xfffffc2408037981 */ /* 0x000ea8000c1e1900 */
[----:B------:R-:W3:Y:S01]  /*9e20*/  LDG.E R0, desc[UR36][R10.64+-0x4] ;  /* 0xfffffc240a007981 */ /* 0x000ee2000c1e1900 */
        /* <DEDUP_REMOVED lines=13> */
[----:B------:R-:W-:Y:S05]  /*9f00*/  CALL.REL.NOINC `($__internal_11_$__cuda_sm3x_div_rn_noftz_f32_slowpath) ;  /* 0x0000002c00887944 */ /* 0x000fea0003c00000 */
[----:B------:R-:W-:-:S07]  /*9f10*/  MOV R22, R0 ;  /* 0x0000000000167202 */ /* 0x000fce0000000f00 */
.L_x_645:
[----:B------:R-:W-:Y:S05]  /*9f20*/  BSYNC.RECONVERGENT B3 ;  /* 0x0000000000037941 */ /* 0x000fea0003800200 */
.L_x_644:
[----:B------:R-:W2:Y:S04]  /*9f30*/  LDG.E R3, desc[UR36][R12.64+-0x4] ;  /* 0xfffffc240c037981 */ /* 0x000ea8000c1e1900 */
[----:B------:R-:W3:Y:S01]  /*9f40*/  LDG.E R0, desc[UR36][R14.64+-0x4] ;  /* 0xfffffc240e007981 */ /* 0x000ee2000c1e1900 */
[----:B------:R-:W-:Y:S01]  /*9f50*/  FADD R23, R22, UR39 ;  /* 0x0000002716177e21 */ /* 0x000fe20008000000 */
[----:B------:R-:W-:Y:S03]  /*9f60*/  BSSY.RECONVERGENT B3, `(.L_x_646) ;  /* 0x0000011000037945 */ /* 0x000fe60003800200 */
        /* <DEDUP_REMOVED lines=16> */
.L_x_647:
[----:B------:R-:W-:Y:S05]  /*a070*/  BSYNC.RECONVERGENT B3 ;  /* 0x0000000000037941 */ /* 0x000fea0003800200 */
.L_x_646:
        /* <DEDUP_REMOVED lines=14> */
[----:B------:R-:W-:-:S07]  /*a160*/  IMAD.MOV.U32 R3, RZ, RZ, R0 ;  /* 0x000000ffff037224 */ /* 0x000fce00078e0000 */
.L_x_649:
[----:B------:R-:W-:Y:S05]  /*a170*/  BSYNC.RECONVERGENT B3 ;  /* 0x0000000000037941 */ /* 0x000fea0003800200 */
.L_x_648:
[----:B------:R-:W-:Y:S01]  /*a180*/  FADD R3, R3, R22 ;  /* 0x0000001603037221 */ /* 0x000fe20000000000 */
[----:B------:R-:W-:Y:S03]  /*a190*/  BSSY.RECONVERGENT B0, `(.L_x_650) ;  /* 0x000000e000007945 */ /* 0x000fe60003800200 */
[----:B------:R0:W1:Y:S01]  /*a1a0*/  MUFU.RSQ R20, R3 ;  /* 0x0000000300147308 */ /* 0x0000620000001400 */
[----:B------:R-:W-:-:S04]  /*a1b0*/  IADD3 R0, PT, PT, R3, -0xd000000, RZ ;  /* 0xf300000003007810 */ /* 0x000fc80007ffe0ff */
[----:B------:R-:W-:-:S13]  /*a1c0*/  ISETP.GT.U32.AND P0, PT, R0, 0x727fffff, PT ;  /* 0x727fffff0000780c */ /* 0x000fda0003f04070 */
[----:B01----:R-:W-:Y:S05]  /*a1d0*/  @!P0 BRA `(.L_x_651) ;  /* 0x0000000000148947 */ /* 0x003fea0003800000 */
[----:B------:R-:W-:Y:S02]  /*a1e0*/  MOV R0, R3 ;  /* 0x0000000300007202 */ /* 0x000fe40000000f00 */
[----:B------:R-:W-:-:S07]  /*a1f0*/  MOV R28, 0xa210 ;  /* 0x0000a210001c7802 */ /* 0x000fce0000000f00 */
[----:B------:R-:W-:Y:S05]  /*a200*/  CALL.REL.NOINC `($__internal_10_$__cuda_sm20_sqrt_rn_f32_slowpath) ;  /* 0x0000002800707944 */ /* 0x000fea0003c00000 */
[----:B------:R-:W-:Y:S01]  /*a210*/  MOV R0, R3 ;  /* 0x0000000300007202 */ /* 0x000fe20000000f00 */
[----:B------:R-:W-:Y:S06]  /*a220*/  BRA `(.L_x_652) ;  /* 0x0000000000107947 */ /* 0x000fec0003800000 */
.L_x_651:
[----:B------:R-:W-:Y:S01]  /*a230*/  FMUL.FTZ R0, R3, R20 ;  /* 0x0000001403007220 */ /* 0x000fe20000410000 */
[----:B------:R-:W-:-:S03]  /*a240*/  FMUL.FTZ R20, R20, 0.5 ;  /* 0x3f00000014147820 */ /* 0x000fc60000410000 */
[----:B------:R-:W-:-:S04]  /*a250*/  FFMA R3, -R0, R0, R3 ;  /* 0x0000000000037223 */ /* 0x000fc80000000103 */
[----:B------:R-:W-:-:S07]  /*a260*/  FFMA R0, R3, R20, R0 ;  /* 0x0000001403007223 */ /* 0x000fce0000000000 */
.L_x_652:
[----:B------:R-:W-:Y:S05]  /*a270*/  BSYNC.RECONVERGENT B0 ;  /* 0x0000000000007941 */ /* 0x000fea0003800200 */
.L_x_650:
        /* <DEDUP_REMOVED lines=15> */
.L_x_654:
[----:B------:R-:W-:Y:S05]  /*a370*/  BSYNC.RECONVERGENT B3 ;  /* 0x0000000000037941 */ /* 0x000fea0003800200 */
.L_x_653:
        /* <DEDUP_REMOVED lines=17> */
.L_x_656:
[----:B------:R-:W-:Y:S05]  /*a490*/  BSYNC.RECONVERGENT B3 ;  /* 0x0000000000037941 */ /* 0x000fea0003800200 */
.L_x_655:
        /* <DEDUP_REMOVED lines=20> */
.L_x_658:
[----:B------:R-:W-:Y:S05]  /*a5e0*/  BSYNC.RECONVERGENT B3 ;  /* 0x0000000000037941 */ /* 0x000fea0003800200 */
.L_x_657:
        /* <DEDUP_REMOVED lines=13> */
[----:B------:R-:W-:Y:S05]  /*a6c0*/  CALL.REL.NOINC `($__internal_11_$__cuda_sm3x_div_rn_noftz_f32_slowpath) ;  /* 0x0000002400987944 */ /* 0x000fea0003c00000 */
.L_x_660:
[----:B------:R-:W-:Y:S05]  /*a6d0*/  BSYNC.RECONVERGENT B3 ;  /* 0x0000000000037941 */ /* 0x000fea0003800200 */
.L_x_659:
[----:B------:R-:W-:Y:S01]  /*a6e0*/  FADD R0, R0, R19 ;  /* 0x0000001300007221 */ /* 0x000fe20000000000 */
[----:B------:R-:W-:Y:S03]  /*a6f0*/  BSSY.RECONVERGENT B0, `(.L_x_661) ;  /* 0x000000c000007945 */ /* 0x000fe60003800200 */
[----:B------:R0:W1:Y:S01]  /*a700*/  MUFU.RSQ R19, R0 ;  /* 0x0000000000137308 */ /* 0x0000620000001400 */
[----:B------:R-:W-:-:S04]  /*a710*/  IADD3 R3, PT, PT, R0, -0xd000000, RZ ;  /* 0xf300000000037810 */ /* 0x000fc80007ffe0ff */
[----:B------:R-:W-:-:S13]  /*a720*/  ISETP.GT.U32.AND P0, PT, R3, 0x727fffff, PT ;  /* 0x727fffff0300780c */ /* 0x000fda0003f04070 */
[----:B01----:R-:W-:Y:S05]  /*a730*/  @!P0 BRA `(.L_x_662) ;  /* 0x00000000000c8947 */ /* 0x003fea0003800000 */
[----:B------:R-:W-:-:S07]  /*a740*/  MOV R28, 0xa760 ;  /* 0x0000a760001c7802 */ /* 0x000fce0000000f00 */
[----:B------:R-:W-:Y:S05]  /*a750*/  CALL.REL.NOINC `($__internal_10_$__cuda_sm20_sqrt_rn_f32_slowpath) ;  /* 0x00000024001c7944 */ /* 0x000fea0003c00000 */
[----:B------:R-:W-:Y:S05]  /*a760*/  BRA `(.L_x_663) ;  /* 0x0000000000107947 */ /* 0x000fea0003800000 */
.L_x_662:
[----:B------:R-:W-:Y:S01]  /*a770*/  FMUL.FTZ R3, R0, R19 ;  /* 0x0000001300037220 */ /* 0x000fe20000410000 */
[----:B------:R-:W-:-:S03]  /*a780*/  FMUL.FTZ R19, R19, 0.5 ;  /* 0x3f00000013137820 */ /* 0x000fc60000410000 */
[----:B------:R-:W-:-:S04]  /*a790*/  FFMA R0, -R3, R3, R0 ;  /* 0x0000000303007223 */ /* 0x000fc80000000100 */
[----:B------:R-:W-:-:S07]  /*a7a0*/  FFMA R3, R0, R19, R3 ;  /* 0x0000001300037223 */ /* 0x000fce0000000003 */
.L_x_663:
[----:B------:R-:W-:Y:S05]  /*a7b0*/  BSYNC.RECONVERGENT B0 ;  /* 0x0000000000007941 */ /* 0x000fea0003800200 */
.L_x_661:
        /* <DEDUP_REMOVED lines=15> */
.L_x_665:
[----:B------:R-:W-:Y:S05]  /*a8b0*/  BSYNC.RECONVERGENT B3 ;  /* 0x0000000000037941 */ /* 0x000fea0003800200 */
.L_x_664:
        /* <DEDUP_REMOVED lines=17> */
.L_x_667:
[----:B------:R-:W-:Y:S05]  /*a9d0*/  BSYNC.RECONVERGENT B3 ;  /* 0x0000000000037941 */ /* 0x000fea0003800200 */
.L_x_666:
        /* <DEDUP_REMOVED lines=20> */
.L_x_669:
[----:B------:R-:W-:Y:S05]  /*ab20*/  BSYNC.RECONVERGENT B3 ;  /* 0x0000000000037941 */ /* 0x000fea0003800200 */
.L_x_668:
        /* <DEDUP_REMOVED lines=14> */
.L_x_671:
[----:B------:R-:W-:Y:S05]  /*ac10*/  BSYNC.RECONVERGENT B3 ;  /* 0x0000000000037941 */ /* 0x000fea0003800200 */
.L_x_670:
        /* <DEDUP_REMOVED lines=9> */
.L_x_673:
[----:B------:R-:W-:Y:S01]  /*acb0*/  FMUL.FTZ R3, R0, R11 ;  /* 0x0000000b00037220 */ /* 0x000fe20000410000 */
[----:B------:R-:W-:-:S03]  /*acc0*/  FMUL.FTZ R11, R11, 0.5 ;  /* 0x3f0000000b0b7820 */ /* 0x000fc60000410000 */
[----:B------:R-:W-:-:S04]  /*acd0*/  FFMA R0, -R3, R3, R0 ;  /* 0x0000000303007223 */ /* 0x000fc80000000100 */
[----:B------:R-:W-:-:S07]  /*ace0*/  FFMA R3, R0, R11, R3 ;  /* 0x0000000b00037223 */ /* 0x000fce0000000003 */
.L_x_674:
[----:B------:R-:W-:Y:S05]  /*acf0*/  BSYNC.RECONVERGENT B0 ;  /* 0x0000000000007941 */ /* 0x000fea0003800200 */
.L_x_672:
        /* <DEDUP_REMOVED lines=13> */
[----:B------:R-:W-:Y:S05]  /*add0*/  CALL.REL.NOINC `($__internal_11_$__cuda_sm3x_div_rn_noftz_f32_slowpath) ;  /* 0x0000001c00d47944 */ /* 0x000fea0003c00000 */
.L_x_676:
[----:B------:R-:W-:Y:S05]  /*ade0*/  BSYNC.RECONVERGENT B3 ;  /* 0x0000000000037941 */ /* 0x000fea0003800200 */
.L_x_675:
[----:B------:R-:W-:Y:S01]  /*adf0*/  IADD3 R31, PT, PT, R31, 0x4, RZ ;  /* 0x000000041f1f7810 */ /* 0x000fe20007ffe0ff */
[----:B------:R-:W-:Y:S01]  /*ae00*/  FADD R19, R25, R0 ;  /* 0x0000000019137221 */ /* 0x000fe20000000000 */
[----:B------:R-:W-:Y:S02]  /*ae10*/  IADD3 R8, P1, PT, R8, 0x10, RZ ;  /* 0x0000001008087810 */ /* 0x000fe40007f3e0ff */
[----:B------:R-:W-:Y:S02]  /*ae20*/  ISETP.NE.AND P0, PT, R31, RZ, PT ;  /* 0x000000ff1f00720c */ /* 0x000fe40003f05270 */
[----:B------:R-:W-:Y:S02]  /*ae30*/  IADD3 R22, P2, PT, R14, 0x10, RZ ;  /* 0x000000100e167810 */ /* 0x000fe40007f5e0ff */
[----:B------:R-:W-:Y:S02]  /*ae40*/  IADD3.X R9, PT, PT, RZ, R9, RZ, P1, !PT ;  /* 0x00000009ff097210 */ /* 0x000fe40000ffe4ff */
[----:B------:R-:W-:-:S02]  /*ae50*/  IADD3.X R23, PT, PT, RZ, R15, RZ, P2, !PT ;  /* 0x0000000fff177210 */ /* 0x000fc400017fe4ff */
[----:B------:R-:W-:-:S05]  /*ae60*/  IADD3 R21, PT, PT, R21, 0x4, RZ ;  /* 0x0000000415157810 */ /* 0x000fca0007ffe0ff */
[----:B------:R-:W-:Y:S05]  /*ae70*/  @P0 BRA `(.L_x_677) ;  /* 0xffffffe8007c0947 */ /* 0x000fea000383ffff */
[----:B------:R-:W-:Y:S05]  /*ae80*/  BSYNC.RECONVERGENT B2 ;  /* 0x0000000000027941 */ /* 0x000fea0003800200 */
.L_x_632:
[----:B------:R-:W-:-:S13]  /*ae90*/  ISETP.NE.AND P0, PT, R30, RZ, PT ;  /* 0x000000ff1e00720c */ /* 0x000fda0003f05270 */
[----:B------:R-:W-:Y:S05]  /*aea0*/  @!P0 BRA `(.L_x_678) ;  /* 0x0000001400008947 */ /* 0x000fea0003800000 */
[----:B------:R-:W-:-:S13]  /*aeb0*/  ISETP.NE.AND P0, PT, R30, 0x1, PT ;  /* 0x000000011e00780c */ /* 0x000fda0003f05270 */
[----:B------:R-:W-:Y:S05]  /*aec0*/  @!P0 BRA `(.L_x_679) ;  /* 0x0000000800e08947 */ /* 0x000fea0003800000 */
[----:B--2---:R-:W0:Y:S08]  /*aed0*/  LDC.64 R4, c[0x0][0x3c8] ;  /* 0x0000f200ff047b82 */ /* 0x004e300000000a00 */
[----:B------:R-:W1:Y:S01]  /*aee0*/  LDC.64 R6, c[0x0][0x410] ;  /* 0x00010400ff067b82 */ /* 0x000e620000000a00 */
[----:B------:R-:W-:Y:S01]  /*aef0*/  IADD3 R13, PT, PT, R18, R17, RZ ;  /* 0x00000011120d7210 */ /* 0x000fe20007ffe0ff */
[----:B0-----:R-:W-:-:S05]  /*af00*/  IMAD.WIDE.U32 R4, R17, 0x4, R4 ;  /* 0x0000000411047825 */ /* 0x001fca00078e0004 */
[----:B------:R-:W2:Y:S01]  /*af10*/  LDG.E R3, desc[UR36][R4.64] ;  /* 0x0000002404037981 */ /* 0x000ea2000c1e1900 */
[----:B-1----:R-:W-:-:S05]  /*af20*/  IMAD.WIDE R6, R13, 0x4, R6 ;  /* 0x000000040d067825 */ /* 0x002fca00078e0206 */
[----:B------:R-:W3:Y:S01]  /*af30*/  LDG.E R0, desc[UR36][R6.64] ;  /* 0x0000002406007981 */ /* 0x000ee2000c1e1900 */
        /* <DEDUP_REMOVED lines=14> */
.L_x_681:
[----:B------:R-:W-:Y:S05]  /*b020*/  BSYNC.RECONVERGENT B2 ;  /* 0x0000000000027941 */ /* 0x000fea0003800200 */
.L_x_680:
[----:B------:R-:W0:Y:S01]  /*b030*/  LDC.64 R8, c[0x0][0x400] ;  /* 0x00010000ff087b82 */ /* 0x000e220000000a00 */
[----:B------:R-:W1:Y:S07]  /*b040*/  LDCU.64 UR4, c[0x0][0x3e8] ;  /* 0x00007d00ff0477ac */ /* 0x000e6e0008000a00 */
[----:B------:R-:W2:Y:S01]  /*b050*/  LDC.64 R10, c[0x0][0x3e0] ;  /* 0x0000f800ff0a7b82 */ /* 0x000ea20000000a00 */
[----:B0-----:R-:W-:-:S05]  /*b060*/  IMAD.WIDE R8, R13, 0x4, R8 ;  /* 0x000000040d087825 */ /* 0x001fca00078e0208 */
[----:B------:R-:W3:Y:S01]  /*b070*/  LDG.E R3, desc[UR36][R8.64] ;  /* 0x0000002408037981 */ /* 0x000ee2000c1e1900 */
[----:B--2---:R-:W-:-:S05]  /*b080*/  IMAD.WIDE.U32 R10, R17, 0x4, R10 ;  /* 0x00000004110a7825 */ /* 0x004fca00078e000a */
[----:B------:R-:W2:Y:S01]  /*b090*/  LDG.E R0, desc[UR36][R10.64] ;  /* 0x000000240a007981 */ /* 0x000ea2000c1e1900 */
[----:B-1----:R-:W-:-:S04]  /*b0a0*/  FADD R15, R12, UR5 ;  /* 0x000000050c0f7e21 */ /* 0x002fc80008000000 */
[----:B------:R-:W0:Y:S01]  /*b0b0*/  MUFU.RCP R13, R15 ;  /* 0x0000000f000d7308 */ /* 0x000e220000001000 */
[----:B------:R-:W-:Y:S01]  /*b0c0*/  BSSY.RECONVERGENT B2, `(.L_x_682) ;  /* 0x0000010000027945 */ /* 0x000fe20003800200 */
[----:B0-----:R-:W-:-:S04]  /*b0d0*/  FFMA R14, -R15, R13, 1 ;  /* 0x3f8000000f0e7423 */ /* 0x001fc8000000010d */
[----:B------:R-:W-:Y:S01]  /*b0e0*/  FFMA R13, R13, R14, R13 ;  /* 0x0000000e0d0d7223 */ /* 0x000fe2000000000d */
[----:B---3--:R-:W-:-:S04]  /*b0f0*/  FADD R3, R3, -R24 ;  /* 0x8000001803037221 */ /* 0x008fc80000000000 */
[----:B--2---:R-:W-:-:S04]  /*b100*/  FADD R0, R3, -R0 ;  /* 0x8000000003007221 */ /* 0x004fc80000000000 */
        /* <DEDUP_REMOVED lines=11> */
.L_x_683:
[----:B------:R-:W-:Y:S05]  /*b1c0*/  BSYNC.RECONVERGENT B2 ;  /* 0x0000000000027941 */ /* 0x000fea0003800200 */
.L_x_682:
        /* <DEDUP_REMOVED lines=14> */
[----:B------:R-:W-:Y:S05]  /*b2b0*/  CALL.REL.NOINC `($__internal_11_$__cuda_sm3x_div_rn_noftz_f32_slowpath) ;  /* 0x00000018009c7944 */ /* 0x000fea0003c00000 */
[----:B------:R-:W-:-:S07]  /*b2c0*/  MOV R3, R0 ;  /* 0x0000000000037202 */ /* 0x000fce0000000f00 */
.L_x_685:
[----:B------:R-:W-:Y:S05]  /*b2d0*/  BSYNC.RECONVERGENT B2 ;  /* 0x0000000000027941 */ /* 0x000fea0003800200 */
.L_x_684:
        /* <DEDUP_REMOVED lines=11> */
.L_x_687:
[----:B------:R-:W-:Y:S01]  /*b390*/  FMUL.FTZ R0, R3, R12 ;  /* 0x0000000c03007220 */ /* 0x000fe20000410000 */
[----:B------:R-:W-:-:S03]  /*b3a0*/  FMUL.FTZ R12, R12, 0.5 ;  /* 0x3f0000000c0c7820 */ /* 0x000fc60000410000 */
[----:B------:R-:W-:-:S04]  /*b3b0*/  FFMA R3, -R0, R0, R3 ;  /* 0x0000000000037223 */ /* 0x000fc80000000103 */
[----:B------:R-:W-:-:S07]  /*b3c0*/  FFMA R0, R3, R12, R0 ;  /* 0x0000000c03007223 */ /* 0x000fce0000000000 */
.L_x_688:
[----:B------:R-:W-:Y:S05]  /*b3d0*/  BSYNC.RECONVERGENT B0 ;  /* 0x0000000000007941 */ /* 0x000fea0003800200 */
.L_x_686:
        /* <DEDUP_REMOVED lines=15> */
.L_x_690:
[----:B------:R-:W-:Y:S05]  /*b4d0*/  BSYNC.RECONVERGENT B2 ;  /* 0x0000000000027941 */ /* 0x000fea0003800200 */
.L_x_689:
        /* <DEDUP_REMOVED lines=17> */
.L_x_692:
[----:B------:R-:W-:Y:S05]  /*b5f0*/  BSYNC.RECONVERGENT B2 ;  /* 0x0000000000027941 */ /* 0x000fea0003800200 */
.L_x_691:
[----:B------:R-:W2:Y:S01]  /*b600*/  LDG.E R9, desc[UR36][R8.64+0x4] ;  /* 0x0000042408097981 */ /* 0x000ea2000c1e1900 */
        /* <DEDUP_REMOVED lines=20> */
.L_x_694:
[----:B------:R-:W-:Y:S05]  /*b750*/  BSYNC.RECONVERGENT B2 ;  /* 0x0000000000027941 */ /* 0x000fea0003800200 */
.L_x_693:
        /* <DEDUP_REMOVED lines=14> */
[----:B------:R-:W-:Y:S05]  /*b840*/  CALL.REL.NOINC `($__internal_11_$__cuda_sm3x_div_rn_noftz_f32_slowpath) ;  /* 0x0000001400387944 */ /* 0x000fea0003c00000 */
.L_x_696:
[----:B------:R-:W-:Y:S05]  /*b850*/  BSYNC.RECONVERGENT B2 ;  /* 0x0000000000027941 */ /* 0x000fea0003800200 */
.L_x_695:
        /* <DEDUP_REMOVED lines=9> */
.L_x_698:
[----:B------:R-:W-:Y:S01]  /*b8f0*/  FMUL.FTZ R3, R0, R5 ;  /* 0x0000000500037220 */ /* 0x000fe20000410000 */
[----:B------:R-:W-:-:S03]  /*b900*/  FMUL.FTZ R5, R5, 0.5 ;  /* 0x3f00000005057820 */ /* 0x000fc60000410000 */
[----:B------:R-:W-:-:S04]  /*b910*/  FFMA R0, -R3, R3, R0 ;  /* 0x0000000303007223 */ /* 0x000fc80000000100 */
[----:B------:R-:W-:-:S07]  /*b920*/  FFMA R3, R0, R5, R3 ;  /* 0x0000000500037223 */ /* 0x000fce0000000003 */
.L_x_699:
[----:B------:R-:W-:Y:S05]  /*b930*/  BSYNC.RECONVERGENT B0 ;  /* 0x0000000000007941 */ /* 0x000fea0003800200 */
.L_x_697:
        /* <DEDUP_REMOVED lines=14> */
.L_x_701:
[----:B------:R-:W-:Y:S05]  /*ba20*/  BSYNC.RECONVERGENT B2 ;  /* 0x0000000000027941 */ /* 0x000fea0003800200 */
.L_x_700:
[----:B------:R-:W-:Y:S01]  /*ba30*/  FADD R19, R19, R0 ;  /* 0x0000000013137221 */ /* 0x000fe20000000000 */
[----:B------:R-:W-:-:S07]  /*ba40*/  IADD3 R17, PT, PT, R17, 0x2, RZ ;  /* 0x0000000211117810 */ /* 0x000fce0007ffe0ff */
.L_x_679:
[----:B------:R-:W0:Y:S02]  /*ba50*/  LDCU UR4, c[0x0][0x3b8] ;  /* 0x00007700ff0477ac */ /* 0x000e240008000800 */
[----:B0-----:R-:W-:-:S04]  /*ba60*/  ULOP3.LUT UR4, UR4, 0x1, URZ, 0xc0, !UPT ;  /* 0x0000000104047892 */ /* 0x001fc8000f8ec0ff */
[----:B------:R-:W-:-:S09]  /*ba70*/  UISETP.NE.U32.AND UP0, UPT, UR4, 0x1, UPT ;  /* 0x000000010400788c */ /* 0x000fd2000bf05070 */
[----:B------:R-:W-:Y:S05]  /*ba80*/  BRA.U UP0, `(.L_x_678) ;  /* 0x0000000900087547 */ /* 0x000fea000b800000 */
[----:B--2---:R-:W0:Y:S08]  /*ba90*/  LDC.64 R6, c[0x0][0x3c8] ;  /* 0x0000f200ff067b82 */ /* 0x004e300000000a00 */
[----:B------:R-:W1:Y:S01]  /*baa0*/  LDC.64 R4, c[0x0][0x410] ;  /* 0x00010400ff047b82 */ /* 0x000e620000000a00 */
[----:B0-----:R-:W-:-:S06]  /*bab0*/  IMAD.WIDE.U32 R6, R17, 0x4, R6 ;  /* 0x0000000411067825 */ /* 0x001fcc00078e0006 */
[----:B------:R-:W2:Y:S01]  /*bac0*/  LDG.E R6, desc[UR36][R6.64] ;  /* 0x0000002406067981 */ /* 0x000ea2000c1e1900 */
[----:B------:R-:W-:-:S05]  /*bad0*/  IADD3 R11, PT, PT, R18, R17, RZ ;  /* 0x00000011120b7210 */ /* 0x000fca0007ffe0ff */
        /* <DEDUP_REMOVED lines=16> */
.L_x_703:
[----:B------:R-:W-:Y:S05]  /*bbe0*/  BSYNC.RECONVERGENT B2 ;  /* 0x0000000000027941 */ /* 0x000fea0003800200 */
.L_x_702:
[----:B------:R-:W0:Y:S01]  /*bbf0*/  LDC.64 R4, c[0x0][0x400] ;  /* 0x00010000ff047b82 */ /* 0x000e220000000a00 */
[----:B------:R-:W1:Y:S07]  /*bc00*/  LDCU.64 UR4, c[0x0][0x3e8] ;  /* 0x00007d00ff0477ac */ /* 0x000e6e0008000a00 */
[----:B------:R-:W2:Y:S01]  /*bc10*/  LDC.64 R6, c[0x0][0x3e0] ;  /* 0x0000f800ff067b82 */ /* 0x000ea20000000a00 */
[----:B0-----:R-:W-:-:S06]  /*bc20*/  IMAD.WIDE R4, R11, 0x4, R4 ;  /* 0x000000040b047825 */ /* 0x001fcc00078e0204 */
[----:B------:R-:W3:Y:S01]  /*bc30*/  LDG.E R5, desc[UR36][R4.64] ;  /* 0x0000002404057981 */ /* 0x000ee2000c1e1900 */
[----:B--2---:R-:W-:-:S06]  /*bc40*/  IMAD.WIDE.U32 R6, R17, 0x4, R6 ;  /* 0x0000000411067825 */ /* 0x004fcc00078e0006 */
        /* <DEDUP_REMOVED lines=19> */
.L_x_705:
[----:B------:R-:W-:Y:S05]  /*bd80*/  BSYNC.RECONVERGENT B2 ;  /* 0x0000000000027941 */ /* 0x000fea0003800200 */
.L_x_704:
        /* <DEDUP_REMOVED lines=16> */
.L_x_707:
[----:B------:R-:W-:Y:S05]  /*be90*/  BSYNC.RECONVERGENT B2 ;  /* 0x0000000000027941 */ /* 0x000fea0003800200 */
.L_x_706:
        /* <DEDUP_REMOVED lines=9> */
.L_x_709:
[----:B------:R-:W-:Y:S01]  /*bf30*/  FMUL.FTZ R3, R0, R5 ;  /* 0x0000000500037220 */ /* 0x000fe20000410000 */
[----:B------:R-:W-:-:S03]  /*bf40*/  FMUL.FTZ R5, R5, 0.5 ;  /* 0x3f00000005057820 */ /* 0x000fc60000410000 */
[----:B------:R-:W-:-:S04]  /*bf50*/  FFMA R0, -R3, R3, R0 ;  /* 0x0000000303007223 */ /* 0x000fc80000000100 */
[----:B------:R-:W-:-:S07]  /*bf60*/  FFMA R3, R0, R5, R3 ;  /* 0x0000000500037223 */ /* 0x000fce0000000003 */
.L_x_710:
[----:B------:R-:W-:Y:S05]  /*bf70*/  BSYNC.RECONVERGENT B0 ;  /* 0x0000000000007941 */ /* 0x000fea0003800200 */
.L_x_708:
        /* <DEDUP_REMOVED lines=14> */
.L_x_712:
[----:B------:R-:W-:Y:S05]  /*c060*/  BSYNC.RECONVERGENT B2 ;  /* 0x0000000000027941 */ /* 0x000fea0003800200 */
.L_x_711:
[----:B------:R-:W-:Y:S01]  /*c070*/  FADD R19, R19, R0 ;  /* 0x0000000013137221 */ /* 0x000fe20000000000 */
[----:B------:R-:W-:Y:S06]  /*c080*/  BRA `(.L_x_678) ;  /* 0x0000000000887947 */ /* 0x000fec0003800000 */
.L_x_631:
[----:B--2---:R-:W0:Y:S01]  /*c090*/  LDC.64 R4, c[0x0][0x410] ;  /* 0x00010400ff047b82 */ /* 0x004e220000000a00 */
[----:B------:R-:W-:Y:S01]  /*c0a0*/  IMAD R3, R2, R3, RZ ;  /* 0x0000000302037224 */ /* 0x000fe200078e02ff */
[----:B------:R-:W1:Y:S03]  /*c0b0*/  LDCU UR4, c[0x0][0x384] ;  /* 0x00007080ff0477ac */ /* 0x000e660008000800 */
[----:B0-----:R-:W-:-:S05]  /*c0c0*/  IMAD.WIDE R4, R3, 0x4, R4 ;  /* 0x0000000403047825 */ /* 0x001fca00078e0204 */
[----:B------:R-:W2:Y:S01]  /*c0d0*/  LDG.E R0, desc[UR36][R4.64] ;  /* 0x0000002404007981 */ /* 0x000ea2000c1e1900 */
[----:B-1----:R-:W-:Y:S01]  /*c0e0*/  I2FP.F32.S32 R3, UR4 ;  /* 0x0000000400037c45 */ /* 0x002fe20008201400 */
[----:B------:R-:W-:Y:S03]  /*c0f0*/  BSSY.RECONVERGENT B2, `(.L_x_713) ;  /* 0x000000c000027945 */ /* 0x000fe60003800200 */
        /* <DEDUP_REMOVED lines=9> */
[----:B------:R-:W-:Y:S05]  /*c190*/  CALL.REL.NOINC `($__internal_11_$__cuda_sm3x_div_rn_noftz_f32_slowpath) ;  /* 0x0000000800e47944 */ /* 0x000fea0003c00000 */
[----:B------:R-:W-:-:S07]  /*c1a0*/  MOV R6, R0 ;  /* 0x0000000000067202 */ /* 0x000fce0000000f00 */
.L_x_714:
[----:B------:R-:W-:Y:S05]  /*c1b0*/  BSYNC.RECONVERGENT B2 ;  /* 0x0000000000027941 */ /* 0x000fea0003800200 */
.L_x_713:
[----:B------:R-:W-:Y:S01]  /*c1c0*/  IADD3 R0, PT, PT, R6, -0xd000000, RZ ;  /* 0xf300000006007810 */ /* 0x000fe20007ffe0ff */
[----:B------:R0:W1:Y:S01]  /*c1d0*/  MUFU.RSQ R3, R6 ;  /* 0x0000000600037308 */ /* 0x0000620000001400 */
[----:B------:R-:W-:Y:S02]  /*c1e0*/  BSSY.RECONVERGENT B0, `(.L_x_678) ;  /* 0x000000c000007945 */ /* 0x000fe40003800200 */
[----:B------:R-:W-:-:S13]  /*c1f0*/  ISETP.GT.U32.AND P0, PT, R0, 0x727fffff, PT ;  /* 0x727fffff0000780c */ /* 0x000fda0003f04070 */
[----:B0-----:R-:W-:Y:S05]  /*c200*/  @!P0 BRA `(.L_x_715) ;  /* 0x0000000000148947 */ /* 0x001fea0003800000 */
[----:B------:R-:W-:Y:S02]  /*c210*/  MOV R0, R6 ;  /* 0x0000000600007202 */ /* 0x000fe40000000f00 */
[----:B------:R-:W-:-:S07]  /*c220*/  MOV R28, 0xc240 ;  /* 0x0000c240001c7802 */ /* 0x000fce0000000f00 */
[----:B-1----:R-:W-:Y:S05]  /*c230*/  CALL.REL.NOINC `($__internal_10_$__cuda_sm20_sqrt_rn_f32_slowpath) ;  /* 0x0000000800647944 */ /* 0x002fea0003c00000 */
[----:B------:R-:W-:Y:S01]  /*c240*/  MOV R19, R3 ;  /* 0x0000000300137202 */ /* 0x000fe20000000f00 */
[----:B------:R-:W-:Y:S06]  /*c250*/  BRA `(.L_x_716) ;  /* 0x0000000000107947 */ /* 0x000fec0003800000 */
.L_x_715:
[C---:B-1----:R-:W-:Y:S01]  /*c260*/  FMUL.FTZ R19, R3.reuse, R6 ;  /* 0x0000000603137220 */ /* 0x042fe20000410000 */
[----:B------:R-:W-:-:S03]  /*c270*/  FMUL.FTZ R0, R3, 0.5 ;  /* 0x3f00000003007820 */ /* 0x000fc60000410000 */
[----:B------:R-:W-:-:S04]  /*c280*/  FFMA R6, -R19, R19, R6 ;  /* 0x0000001313067223 */ /* 0x000fc80000000106 */
[----:B------:R-:W-:-:S07]  /*c290*/  FFMA R19, R6, R0, R19 ;  /* 0x0000000006137223 */ /* 0x000fce0000000013 */
.L_x_716:
[----:B------:R-:W-:Y:S05]  /*c2a0*/  BSYNC.RECONVERGENT B0 ;  /* 0x0000000000007941 */ /* 0x000fea0003800200 */
.L_x_678:
[----:B------:R-:W0:Y:S08]  /*c2b0*/  LDC R0, c[0x0][0x380] ;  /* 0x0000e000ff007b82 */ /* 0x000e300000000800 */
[----:B--2---:R-:W1:Y:S01]  /*c2c0*/  LDC.64 R4, c[0x0][0x3b0] ;  /* 0x0000ec00ff047b82 */ /* 0x004e620000000a00 */
[----:B0-----:R-:W-:Y:S01]  /*c2d0*/  ISETP.GE.AND P0, PT, R0, 0x1, PT ;  /* 0x000000010000780c */ /* 0x001fe20003f06270 */
[----:B-1----:R-:W-:-:S05]  /*c2e0*/  IMAD.WIDE R4, R2, 0x4, R4 ;  /* 0x0000000402047825 */ /* 0x002fca00078e0204 */
[----:B------:R0:W-:Y:S07]  /*c2f0*/  STG.E desc[UR36][R4.64], R19 ;  /* 0x0000001304007986 */ /* 0x0001ee000c101924 */
[----:B------:R-:W-:Y:S05]  /*c300*/  @!P0 EXIT ;  /* 0x000000000000894d */ /* 0x000fea0003800000 */
[----:B------:R-:W1:Y:S01]  /*c310*/  LDC.64 R6, c[0x0][0x3f0] ;  /* 0x0000fc00ff067b82 */ /* 0x000e620000000a00 */
[----:B------:R-:W-:Y:S01]  /*c320*/  HFMA2 R9, -RZ, RZ, 0, 0 ;  /* 0x00000000ff097431 */ /* 0x000fe200000001ff */
[----:B------:R-:W-:Y:S06]  /*c330*/  BSSY.RECONVERGENT B0, `(.L_x_717) ;  /* 0x0000009000007945 */ /* 0x000fec0003800200 */
.L_x_719:
[----:B01----:R-:W-:-:S06]  /*c340*/  IMAD.WIDE.U32 R4, R9, 0x4, R6 ;  /* 0x0000000409047825 */ /* 0x003fcc00078e0006 */
[----:B------:R-:W2:Y:S02]  /*c350*/  LDG.E R4, desc[UR36][R4.64] ;  /* 0x0000002404047981 */ /* 0x000ea4000c1e1900 */
[----:B--2---:R-:W-:-:S13]  /*c360*/  FSETP.GE.AND P0, PT, R4, R19, PT ;  /* 0x000000130400720b */ /* 0x004fda0003f06000 */
[----:B------:R-:W-:Y:S05]  /*c370*/  @P0 BRA `(.L_x_718) ;  /* 0x0000000000100947 */ /* 0x000fea0003800000 */
[----:B------:R-:W-:-:S04]  /*c380*/  IADD3 R9, PT, PT, R9, 0x1, RZ ;  /* 0x0000000109097810 */ /* 0x000fc80007ffe0ff */
[----:B------:R-:W-:-:S13]  /*c390*/  ISETP.NE.AND P0, PT, R9, UR41, PT ;  /* 0x0000002909007c0c */ /* 0x000fda000bf05270 */
[----:B------:R-:W-:Y:S05]  /*c3a0*/  @P0 BRA `(.L_x_719) ;  /* 0xfffffffc00e40947 */ /* 0x000fea000383ffff */
[----:B------:R-:W-:Y:S05]  /*c3b0*/  EXIT ;  /* 0x000000000000794d */ /* 0x000fea0003800000 */
.L_x_718:
[----:B------:R-:W-:Y:S05]  /*c3c0*/  BSYNC.RECONVERGENT B0 ;  /* 0x0000000000007941 */ /* 0x000fea0003800200 */
.L_x_717:
        /* <DEDUP_REMOVED lines=26> */
.L_x_721:
[----:B------:R-:W-:Y:S05]  /*c570*/  BSYNC.RECONVERGENT B0 ;  /* 0x0000000000007941 */ /* 0x000fea0003800200 */
.L_x_720:
[----:B------:R-:W0:Y:S01]  /*c580*/  LDC.64 R6, c[0x0][0x3a8] ;  /* 0x0000ea00ff067b82 */ /* 0x000e220000000a00 */
[----:B------:R-:W1:Y:S01]  /*c590*/  F2F.F32.F64 R5, R4 ;  /* 0x0000000400057310 */ /* 0x000e620000301000 */
[----:B0-----:R-:W-:-:S05]  /*c5a0*/  IMAD.WIDE R2, R2, 0x4, R6 ;  /* 0x0000000402027825 */ /* 0x001fca00078e0206 */
[----:B-1----:R-:W-:Y:S01]  /*c5b0*/  STG.E desc[UR36][R2.64], R5 ;  /* 0x0000000502007986 */ /* 0x002fe2000c101924 */
[----:B------:R-:W-:Y:S05]  /*c5c0*/  EXIT ;  /* 0x000000000000794d */ /* 0x000fea0003800000 */
        .weak           $__internal_9_$__cuda_sm20_div_rn_f64_full
        .type           $__internal_9_$__cuda_sm20_div_rn_f64_full,@function
        .size           $__internal_9_$__cuda_sm20_div_rn_f64_full,($__internal_10_$__cuda_sm20_sqrt_rn_f32_slowpath - $__internal_9_$__cuda_sm20_div_rn_f64_full)
$__internal_9_$__cuda_sm20_div_rn_f64_full:
[C---:B------:R-:W-:Y:S01]  /*c5d0*/  FSETP.GEU.AND P0, PT, |R31|.reuse, 1.469367938527859385e-39, PT ;  /* 0x001000001f00780b */ /* 0x040fe20003f0e200 */
[----:B------:R-:W-:Y:S01]  /*c5e0*/  HFMA2 R22, -RZ, RZ, 0, 5.9604644775390625e-08 ;  /* 0x00000001ff167431 */ /* 0x000fe200000001ff */
[----:B------:R-:W-:Y:S01]  /*c5f0*/  LOP3.LUT R4, R31, 0x800fffff, RZ, 0xc0, !PT ;  /* 0x800fffff1f047812 */ /* 0x000fe200078ec0ff */
[----:B------:R-:W-:Y:S01]  /*c600*/  IMAD.MOV.U32 R37, RZ, RZ, 0x1ca00000 ;  /* 0x1ca00000ff257424 */ /* 0x000fe200078e00ff */
[-C--:B------:R-:W-:Y:S01]  /*c610*/  MOV R34, R30.reuse ;  /* 0x0000001e00227202 */ /* 0x080fe20000000f00 */
[----:B------:R-:W-:Y:S01]  /*c620*/  BSSY.RECONVERGENT B1, `(.L_x_722) ;  /* 0x0000057000017945 */ /* 0x000fe20003800200 */
[----:B------:R-:W-:Y:S02]  /*c630*/  MOV R35, R31 ;  /* 0x0000001f00237202 */ /* 0x000fe40000000f00 */
[----:B------:R-:W-:Y:S02]  /*c640*/  LOP3.LUT R5, R4, 0x3ff00000, RZ, 0xfc, !PT ;  /* 0x3ff0000004057812 */ /* 0x000fe400078efcff */
[----:B------:R-:W-:-:S02]  /*c650*/  MOV R4, R30 ;  /* 0x0000001e00047202 */ /* 0x000fc40000000f00 */
[----:B------:R-:W-:Y:S01]  /*c660*/  MOV R33, R29 ;  /* 0x0000001d00217202 */ /* 0x000fe20000000f00 */
[----:B------:R-:W-:Y:S01]  /*c670*/  @!P0 DMUL R4, R34, 8.98846567431157953865e+307 ;  /* 0x7fe0000022048828 */ /* 0x000fe20000000000 */
[----:B------:R-:W-:Y:S02]  /*c680*/  LOP3.LUT R38, R31, 0x7ff00000, RZ, 0xc0, !PT ;  /* 0x7ff000001f267812 */ /* 0x000fe400078ec0ff */
[C---:B------:R-:W-:Y:S02]  /*c690*/  FSETP.GEU.AND P2, PT, |R33|.reuse, 1.469367938527859385e-39, PT ;  /* 0x001000002100780b */ /* 0x040fe40003f4e200 */
[----:B------:R-:W-:Y:S01]  /*c6a0*/  LOP3.LUT R40, R33, 0x7ff00000, RZ, 0xc0, !PT ;  /* 0x7ff0000021287812 */ /* 0x000fe200078ec0ff */
[----:B------:R-:W0:Y:S01]  /*c6b0*/  MUFU.RCP64H R23, R5 ;  /* 0x0000000500177308 */ /* 0x000e220000001800 */
[----:B------:R-:W-:Y:S02]  /*c6c0*/  MOV R32, R28 ;  /* 0x0000001c00207202 */ /* 0x000fe40000000f00 */
[----:B------:R-:W-:-:S02]  /*c6d0*/  ISETP.GE.U32.AND P1, PT, R40, R38, PT ;  /* 0x000000262800720c */ /* 0x000fc40003f26070 */
[----:B------:R-:W-:-:S05]  /*c6e0*/  MOV R36, R40 ;  /* 0x0000002800247202 */ /* 0x000fca0000000f00 */
[----:B------:R-:W-:-:S04]  /*c6f0*/  @!P2 LOP3.LUT R19, R35, 0x7ff00000, RZ, 0xc0, !PT ;  /* 0x7ff000002313a812 */ /* 0x000fc800078ec0ff */
[----:B------:R-:W-:Y:S01]  /*c700*/  @!P2 ISETP.GE.U32.AND P3, PT, R40, R19, PT ;  /* 0x000000132800a20c */ /* 0x000fe20003f66070 */
[----:B0-----:R-:W-:-:S03]  /*c710*/  DFMA R26, R22, -R4, 1 ;  /* 0x3ff00000161a742b */ /* 0x001fc60000000804 */
[----:B------:R-:W-:-:S04]  /*c720*/  @!P2 SEL R19, R37, 0x63400000, !P3 ;  /* 0x634000002513a807 */ /* 0x000fc80005800000 */
[----:B------:R-:W-:Y:S01]  /*c730*/  @!P2 LOP3.LUT R19, R19, 0x80000000, R33, 0xf8, !PT ;  /* 0x800000001313a812 */ /* 0x000fe200078ef821 */
[----:B------:R-:W-:-:S08]  /*c740*/  DFMA R26, R26, R26, R26 ;  /* 0x0000001a1a1a722b */ /* 0x000fd0000000001a */
[----:B------:R-:W-:Y:S01]  /*c750*/  DFMA R28, R22, R26, R22 ;  /* 0x0000001a161c722b */ /* 0x000fe20000000016 */
[----:B------:R-:W-:Y:S02]  /*c760*/  SEL R23, R37, 0x63400000, !P1 ;  /* 0x6340000025177807 */ /* 0x000fe40004800000 */
[----:B------:R-:W-:Y:S02]  /*c770*/  @!P2 LOP3.LUT R27, R19, 0x100000, RZ, 0xfc, !PT ;  /* 0x00100000131ba812 */ /* 0x000fe400078efcff */
[----:B------:R-:W-:Y:S02]  /*c780*/  LOP3.LUT R23, R23, 0x800fffff, R33, 0xf8, !PT ;  /* 0x800fffff17177812 */ /* 0x000fe400078ef821 */
[----:B------:R-:W-:Y:S01]  /*c790*/  MOV R22, R32 ;  /* 0x0000002000167202 */ /* 0x000fe20000000f00 */
[----:B------:R-:W-:Y:S01]  /*c7a0*/  DFMA R30, R28, -R4, 1 ;  /* 0x3ff000001c1e742b */ /* 0x000fe20000000804 */
[----:B------:R-:W-:Y:S02]  /*c7b0*/  @!P2 MOV R26, RZ ;  /* 0x000000ff001aa202 */ /* 0x000fe40000000f00 */
[----:B------:R-:W-:-:S02]  /*c7c0*/  MOV R19, R38 ;  /* 0x0000002600137202 */ /* 0x000fc40000000f00 */
[----:B------:R-:W-:Y:S02]  /*c7d0*/  @!P0 LOP3.LUT R19, R5, 0x7ff00000, RZ, 0xc0, !PT ;  /* 0x7ff0000005138812 */ /* 0x000fe400078ec0ff */
[----:B------:R-:W-:Y:S02]  /*c7e0*/  @!P2 DFMA R22, R22, 2, -R26 ;  /* 0x400000001616a82b */ /* 0x000fe4000000081a */
[----:B------:R-:W-:-:S08]  /*c7f0*/  DFMA R30, R28, R30, R28 ;  /* 0x0000001e1c1e722b */ /* 0x000fd0000000001c */
[----:B------:R-:W-:Y:S01]  /*c800*/  @!P2 LOP3.LUT R36, R23, 0x7ff00000, RZ, 0xc0, !PT ;  /* 0x7ff000001724a812 */ /* 0x000fe200078ec0ff */
[----:B------:R-:W-:-:S03]  /*c810*/  DMUL R26, R30, R22 ;  /* 0x000000161e1a7228 */ /* 0x000fc60000000000 */
[----:B------:R-:W-:-:S04]  /*c820*/  IADD3 R38, PT, PT, R36, -0x1, RZ ;  /* 0xffffffff24267810 */ /* 0x000fc80007ffe0ff */
[----:B------:R-:W-:Y:S01]  /*c830*/  ISETP.GT.U32.AND P0, PT, R38, 0x7feffffe, PT ;  /* 0x7feffffe2600780c */ /* 0x000fe20003f04070 */
[----:B------:R-:W-:Y:S01]  /*c840*/  DFMA R28, R26, -R4, R22 ;  /* 0x800000041a1c722b */ /* 0x000fe20000000016 */
[----:B------:R-:W-:-:S04]  /*c850*/  IADD3 R38, PT, PT, R19, -0x1, RZ ;  /* 0xffffffff13267810 */ /* 0x000fc80007ffe0ff */
[----:B------:R-:W-:-:S03]  /*c860*/  ISETP.GT.U32.OR P0, PT, R38, 0x7feffffe, P0 ;  /* 0x7feffffe2600780c */ /* 0x000fc60000704470 */
[----:B------:R-:W-:-:S10]  /*c870*/  DFMA R30, R30, R28, R26 ;  /* 0x0000001c1e1e722b */ /* 0x000fd4000000001a */
[----:B------:R-:W-:Y:S05]  /*c880*/  @P0 BRA `(.L_x_723) ;  /* 0x00000000006c0947 */ /* 0x000fea0003800000 */
[----:B------:R-:W-:Y:S02]  /*c890*/  LOP3.LUT R27, R35, 0x7ff00000, RZ, 0xc0, !PT ;  /* 0x7ff00000231b7812 */ /* 0x000fe400078ec0ff */
[----:B------:R-:W-:Y:S02]  /*c8a0*/  MOV R28, RZ ;  /* 0x000000ff001c7202 */ /* 0x000fe40000000f00 */
[CC--:B------:R-:W-:Y:S02]  /*c8b0*/  VIADDMNMX R19, R40.reuse, -R27.reuse, 0xb9600000, !PT ;  /* 0xb960000028137446 */ /* 0x0c0fe4000780091b */
[----:B------:R-:W-:Y:S02]  /*c8c0*/  ISETP.GE.U32.AND P0, PT, R40, R27, PT ;  /* 0x0000001b2800720c */ /* 0x000fe40003f06070 */
[----:B------:R-:W-:Y:S02]  /*c8d0*/  VIMNMX R19, PT, PT, R19, 0x46a00000, PT ;  /* 0x46a0000013137848 */ /* 0x000fe40003fe0100 */
[----:B------:R-:W-:-:S04]  /*c8e0*/  SEL R26, R37, 0x63400000, !P0 ;  /* 0x63400000251a7807 */ /* 0x000fc80004000000 */
[----:B------:R-:W-:-:S04]  /*c8f0*/  IADD3 R19, PT, PT, -R26, R19, RZ ;  /* 0x000000131a137210 */ /* 0x000fc80007ffe1ff */
        /* <DEDUP_REMOVED lines=20> */
.L_x_723:
        /* <DEDUP_REMOVED lines=16> */
.L_x_726:
[----:B------:R-:W-:Y:S02]  /*cb40*/  LOP3.LUT R27, R35, 0x80000, RZ, 0xfc, !PT ;  /* 0x00080000231b7812 */ /* 0x000fe400078efcff */
[----:B------:R-:W-:Y:S01]  /*cb50*/  MOV R26, R34 ;  /* 0x00000022001a7202 */ /* 0x000fe20000000f00 */
[----:B------:R-:W-:Y:S06]  /*cb60*/  BRA `(.L_x_724) ;  /* 0x0000000000087947 */ /* 0x000fec0003800000 */
.L_x_725:
[----:B------:R-:W-:Y:S02]  /*cb70*/  LOP3.LUT R27, R33, 0x80000, RZ, 0xfc, !PT ;  /* 0x00080000211b7812 */ /* 0x000fe400078efcff */
[----:B------:R-:W-:-:S07]  /*cb80*/  MOV R26, R32 ;  /* 0x00000020001a7202 */ /* 0x000fce0000000f00 */
.L_x_724:
[----:B------:R-:W-:Y:S05]  /*cb90*/  BSYNC.RECONVERGENT B1 ;  /* 0x0000000000017941 */ /* 0x000fea0003800200 */
.L_x_722:
[----:B------:R-:W-:Y:S01]  /*cba0*/  HFMA2 R5, -RZ, RZ, 0, 0 ;  /* 0x00000000ff057431 */ /* 0x000fe200000001ff */
[----:B------:R-:W-:-:S04]  /*cbb0*/  MOV R4, R25 ;  /* 0x0000001900047202 */ /* 0x000fc80000000f00 */
[----:B------:R-:W-:Y:S05]  /*cbc0*/  RET.REL.NODEC R4 `(_Z16kernelNormFinderiiiiPfS_PsS_S_iPKiPiS_S_S_ffS_S_S_S_S_ii) ;  /* 0xffffff34040c7950 */ /* 0x000fea0003c3ffff */
        .weak           $__internal_10_$__cuda_sm20_sqrt_rn_f32_slowpath
        .type           $__internal_10_$__cuda_sm20_sqrt_rn_f32_slowpath,@function
        .size           $__internal_10_$__cuda_sm20_sqrt_rn_f32_slowpath,($__internal_11_$__cuda_sm3x_div_rn_noftz_f32_slowpath - $__internal_10_$__cuda_sm20_sqrt_rn_f32_slowpath)
$__internal_10_$__cuda_sm20_sqrt_rn_f32_slowpath:
        /* <DEDUP_REMOVED lines=19> */
.L_x_727:
[----:B------:R-:W-:Y:S01]  /*cd00*/  HFMA2 R23, -RZ, RZ, 0, 0 ;  /* 0x00000000ff177431 */ /* 0x000fe200000001ff */
[----:B------:R-:W-:-:S04]  /*cd10*/  MOV R22, R28 ;  /* 0x0000001c00167202 */ /* 0x000fc80000000f00 */
[----:B------:R-:W-:Y:S05]  /*cd20*/  RET.REL.NODEC R22 `(_Z16kernelNormFinderiiiiPfS_PsS_S_iPKiPiS_S_S_ffS_S_S_S_S_ii) ;  /* 0xffffff3016b47950 */ /* 0x000fea0003c3ffff */
        .weak           $__internal_11_$__cuda_sm3x_div_rn_noftz_f32_slowpath
        .type           $__internal_11_$__cuda_sm3x_div_rn_noftz_f32_slowpath,@function
        .size           $__internal_11_$__cuda_sm3x_div_rn_noftz_f32_slowpath,($_Z16kernelNormFinderiiiiPfS_PsS_S_iPKiPiS_S_S_ffS_S_S_S_S_ii$__internal_accurate_pow - $__internal_11_$__cuda_sm3x_div_rn_noftz_f32_slowpath)
$__internal_11_$__cuda_sm3x_div_rn_noftz_f32_slowpath:
[----:B------:R-:W-:Y:S01]  /*cd30*/  SHF.R.U32.HI R32, RZ, 0x17, R3 ;  /* 0x00000017ff207819 */ /* 0x000fe20000011603 */
[----:B------:R-:W-:Y:S01]  /*cd40*/  BSSY.RECONVERGENT B0, `(.L_x_728) ;  /* 0x0000064000007945 */ /* 0x000fe20003800200 */
[----:B------:R-:W-:Y:S02]  /*cd50*/  SHF.R.U32.HI R29, RZ, 0x17, R0 ;  /* 0x00000017ff1d7819 */ /* 0x000fe40000011600 */
[----:B------:R-:W-:Y:S02]  /*cd60*/  LOP3.LUT R40, R32, 0xff, RZ, 0xc0, !PT ;  /* 0x000000ff20287812 */ /* 0x000fe400078ec0ff */
[----:B------:R-:W-:Y:S02]  /*cd70*/  LOP3.LUT R36, R29, 0xff, RZ, 0xc0, !PT ;  /* 0x000000ff1d247812 */ /* 0x000fe400078ec0ff */
[----:B------:R-:W-:Y:S02]  /*cd80*/  IADD3 R33, PT, PT, R40, -0x1, RZ ;  /* 0xffffffff28217810 */ /* 0x000fe40007ffe0ff */
[----:B------:R-:W-:-:S02]  /*cd90*/  IADD3 R29, PT, PT, R36, -0x1, RZ ;  /* 0xffffffff241d7810 */ /* 0x000fc40007ffe0ff */
[----:B------:R-:W-:-:S04]  /*cda0*/  ISETP.GT.U32.AND P0, PT, R33, 0xfd, PT ;  /* 0x000000fd2100780c */ /* 0x000fc80003f04070 */
[----:B------:R-:W-:Y:S02]  /*cdb0*/  ISETP.GT.U32.OR P0, PT, R29, 0xfd, P0 ;  /* 0x000000fd1d00780c */ /* 0x000fe40000704470 */
[----:B------:R-:W-:-:S11]  /*cdc0*/  MOV R29, R3 ;  /* 0x00000003001d7202 */ /* 0x000fd60000000f00 */
        /* <DEDUP_REMOVED lines=22> */
[----:B------:R-:W-:Y:S01]  /*cf30*/  @P0 MOV R32, RZ ;  /* 0x000000ff00200202 */ /* 0x000fe20000000f00 */
[----:B------:R-:W-:Y:S01]  /*cf40*/  @!P0 FFMA R0, R0, 1.84467440737095516160e+19, RZ ;  /* 0x5f80000000008823 */ /* 0x000fe200000000ff */
[----:B------:R-:W-:-:S04]  /*cf50*/  @!P0 MOV R32, 0xffffffc0 ;  /* 0xffffffc000208802 */ /* 0x000fc80000000f00 */
[----:B------:R-:W-:-:S07]  /*cf60*/  @!P1 IADD3 R32, PT, PT, R32, 0x40, RZ ;  /* 0x0000004020209810 */ /* 0x000fce0007ffe0ff */
.L_x_729:
[----:B------:R-:W-:Y:S01]  /*cf70*/  LEA R34, R40, 0xc0800000, 0x17 ;  /* 0xc080000028227811 */ /* 0x000fe200078eb8ff */
[----:B------:R-:W-:Y:S03]  /*cf80*/  BSSY.RECONVERGENT B1, `(.L_x_734) ;  /* 0x0000036000017945 */ /* 0x000fe60003800200 */
[----:B------:R-:W-:Y:S01]  /*cf90*/  IADD3 R34, PT, PT, -R34, R29, RZ ;  /* 0x0000001d22227210 */ /* 0x000fe20007ffe1ff */
[----:B------:R-:W-:-:S03]  /*cfa0*/  VIADD R29, R36, 0xffffff81 ;  /* 0xffffff81241d7836 */ /* 0x000fc60000000000 */
[----:B------:R-:W0:Y:S01]  /*cfb0*/  MUFU.RCP R33, R34 ;  /* 0x0000002200217308 */ /* 0x000e220000001000 */
[----:B------:R-:W-:Y:S01]  /*cfc0*/  FADD.FTZ R35, -R34, -RZ ;  /* 0x800000ff22237221 */ /* 0x000fe20000010100 */
[C---:B------:R-:W-:Y:S01]  /*cfd0*/  IMAD R0, R29.reuse, -0x800000, R0 ;  /* 0xff8000001d007824 */ /* 0x040fe200078e0200 */
[----:B------:R-:W-:-:S04]  /*cfe0*/  IADD3 R29, PT, PT, R29, 0x7f, -R40 ;  /* 0x0000007f1d1d7810 */ /* 0x000fc80007ffe828 */
[----:B------:R-:W-:Y:S01]  /*cff0*/  IADD3 R29, PT, PT, R29, R32, RZ ;  /* 0x000000201d1d7210 */ /* 0x000fe20007ffe0ff */
        /* <DEDUP_REMOVED lines=26> */
[----:B------:R-:W-:Y:S02]  /*d1a0*/  ISETP.NE.AND P1, PT, R34, RZ, PT ;  /* 0x000000ff2200720c */ /* 0x000fe40003f25270 */
[----:B------:R-:W-:Y:S02]  /*d1b0*/  LOP3.LUT R32, R32, 0x800000, RZ, 0xfc, !PT ;  /* 0x0080000020207812 */ /* 0x000fe400078efcff */
[----:B------:R-:W-:-:S02]  /*d1c0*/  IADD3 R34, PT, PT, -R34, RZ, RZ ;  /* 0x000000ff22227210 */ /* 0x000fc40007ffe1ff */
[----:B------:R-:W-:Y:S02]  /*d1d0*/  SHF.L.U32 R35, R32, R35, RZ ;  /* 0x0000002320237219 */ /* 0x000fe400000006ff */
[----:B------:R-:W-:Y:S02]  /*d1e0*/  FSETP.NEU.FTZ.AND P0, PT, R0, R29, PT ;  /* 0x0000001d0000720b */ /* 0x000fe40003f1d000 */
[----:B------:R-:W-:Y:S02]  /*d1f0*/  SEL R29, R34, RZ, P3 ;  /* 0x000000ff221d7207 */ /* 0x000fe40001800000 */
[----:B------:R-:W-:Y:S02]  /*d200*/  ISETP.NE.AND P1, PT, R35, RZ, P1 ;  /* 0x000000ff2300720c */ /* 0x000fe40000f25270 */
[----:B------:R-:W-:Y:S02]  /*d210*/  SHF.R.U32.HI R29, RZ, R29, R32 ;  /* 0x0000001dff1d7219 */ /* 0x000fe40000011620 */
[----:B------:R-:W-:-:S02]  /*d220*/  PLOP3.LUT P0, PT, P0, P1, PT, 0xf8, 0x8f ;  /* 0x00000000008f781c */ /* 0x000fc40000703f70 */
[----:B------:R-:W-:Y:S02]  /*d230*/  SHF.R.U32.HI R35, RZ, 0x1, R29 ;  /* 0x00000001ff237819 */ /* 0x000fe4000001161d */
[----:B------:R-:W-:-:S04]  /*d240*/  SEL R0, RZ, 0x1, !P0 ;  /* 0x00000001ff007807 */ /* 0x000fc80004000000 */
[----:B------:R-:W-:-:S04]  /*d250*/  LOP3.LUT R0, R0, 0x1, R35, 0xf8, !PT ;  /* 0x0000000100007812 */ /* 0x000fc800078ef823 */
[----:B------:R-:W-:-:S04]  /*d260*/  LOP3.LUT R0, R0, R29, RZ, 0xc0, !PT ;  /* 0x0000001d00007212 */ /* 0x000fc800078ec0ff */
[----:B------:R-:W-:-:S04]  /*d270*/  IADD3 R0, PT, PT, R35, R0, RZ ;  /* 0x0000000023007210 */ /* 0x000fc80007ffe0ff */
[----:B------:R-:W-:Y:S01]  /*d280*/  LOP3.LUT R33, R0, R33, RZ, 0xfc, !PT ;  /* 0x0000002100217212 */ /* 0x000fe200078efcff */
[----:B------:R-:W-:Y:S06]  /*d290*/  BRA `(.L_x_737) ;  /* 0x0000000000107947 */ /* 0x000fec0003800000 */
.L_x_736:
[----:B------:R-:W-:-:S04]  /*d2a0*/  LOP3.LUT R33, R33, 0x80000000, RZ, 0xc0, !PT ;  /* 0x8000000021217812 */ /* 0x000fc800078ec0ff */
[----:B------:R-:W-:Y:S01]  /*d2b0*/  LOP3.LUT R33, R33, 0x7f800000, RZ, 0xfc, !PT ;  /* 0x7f80000021217812 */ /* 0x000fe200078efcff */
[----:B------:R-:W-:Y:S06]  /*d2c0*/  BRA `(.L_x_737) ;  /* 0x0000000000047947 */ /* 0x000fec0003800000 */
.L_x_735:
[----:B------:R-:W-:-:S07]  /*d2d0*/  LEA R33, R29, R33, 0x17 ;  /* 0x000000211d217211 */ /* 0x000fce00078eb8ff */
.L_x_737:
[----:B------:R-:W-:Y:S05]  /*d2e0*/  BSYNC.RECONVERGENT B1 ;  /* 0x0000000000017941 */ /* 0x000fea0003800200 */
.L_x_734:
[----:B------:R-:W-:Y:S05]  /*d2f0*/  BRA `(.L_x_738) ;  /* 0x0000000000207947 */ /* 0x000fea0003800000 */
.L_x_733:
[----:B------:R-:W-:-:S04]  /*d300*/  LOP3.LUT R0, R29, 0x80000000, R0, 0x48, !PT ;  /* 0x800000001d007812 */ /* 0x000fc800078e4800 */
[----:B------:R-:W-:Y:S01]  /*d310*/  LOP3.LUT R33, R0, 0x7f800000, RZ, 0xfc, !PT ;  /* 0x7f80000000217812 */ /* 0x000fe200078efcff */
[----:B------:R-:W-:Y:S06]  /*d320*/  BRA `(.L_x_738) ;  /* 0x0000000000147947 */ /* 0x000fec0003800000 */
.L_x_732:
[----:B------:R-:W-:Y:S01]  /*d330*/  LOP3.LUT R33, R29, 0x80000000, R0, 0x48, !PT ;  /* 0x800000001d217812 */ /* 0x000fe200078e4800 */
[----:B------:R-:W-:Y:S06]  /*d340*/  BRA `(.L_x_738) ;  /* 0x00000000000c7947 */ /* 0x000fec0003800000 */
.L_x_731:
[----:B------:R-:W0:Y:S01]  /*d350*/  MUFU.RSQ R33, -QNAN ;  /* 0xffc0000000217908 */ /* 0x000e220000001400 */
[----:B------:R-:W-:Y:S05]  /*d360*/  BRA `(.L_x_738) ;  /* 0x0000000000047947 */ /* 0x000fea0003800000 */
.L_x_730:
[----:B------:R-:W-:-:S07]  /*d370*/  FADD.FTZ R33, R0, R3 ;  /* 0x0000000300217221 */ /* 0x000fce0000010000 */
.L_x_738:
[----:B------:R-:W-:Y:S05]  /*d380*/  BSYNC.RECONVERGENT B0 ;  /* 0x0000000000007941 */ /* 0x000fea0003800200 */
.L_x_728:
[----:B------:R-:W-:Y:S01]  /*d390*/  HFMA2 R29, -RZ, RZ, 0, 0 ;  /* 0x00000000ff1d7431 */ /* 0x000fe200000001ff */
[----:B0-----:R-:W-:-:S03]  /*d3a0*/  MOV R0, R33 ;  /* 0x0000002100007202 */ /* 0x001fc60000000f00 */
[----:B------:R-:W-:Y:S05]  /*d3b0*/  RET.REL.NODEC R28 `(_Z16kernelNormFinderiiiiPfS_PsS_S_iPKiPiS_S_S_ffS_S_S_S_S_ii) ;  /* 0xffffff2c1c107950 */ /* 0x000fea0003c3ffff */
        .type           $_Z16kernelNormFinderiiiiPfS_PsS_S_iPKiPiS_S_S_ffS_S_S_S_S_ii$__internal_accurate_pow,@function
        .size           $_Z16kernelNormFinderiiiiPfS_PsS_S_iPKiPiS_S_S_ffS_S_S_S_S_ii$__internal_accurate_pow,(.L_x_1142 - $_Z16kernelNormFinderiiiiPfS_PsS_S_iPKiPiS_S_S_ffS_S_S_S_S_ii$__internal_accurate_pow)
$_Z16kernelNormFinderiiiiPfS_PsS_S_iPKiPiS_S_S_ffS_S_S_S_S_ii$__internal_accurate_pow:
[----:B------:R-:W0:Y:S01]  /*d3c0*/  MUFU.RCP64H R27, 2 ;  /* 0x40000000001b7908 */ /* 0x000e220000001800 */
[----:B------:R-:W-:Y:S01]  /*d3d0*/  HFMA2 R29, -RZ, RZ, 2, 0 ;  /* 0x40000000ff1d7431 */ /* 0x000fe200000001ff */
[----:B------:R-:W-:Y:S01]  /*d3e0*/  MOV R28, 0x0 ;  /* 0x00000000001c7802 */ /* 0x000fe20000000f00 */
[----:B------:R-:W-:Y:S02]  /*d3f0*/  IMAD.MOV.U32 R26, RZ, RZ, RZ ;  /* 0x000000ffff1a7224 */ /* 0x000fe400078e00ff */
[----:B------:R-:W-:Y:S01]  /*d400*/  HFMA2 R33, -RZ, RZ, 1.703125, -23840 ;  /* 0x3ed0f5d2ff217431 */ /* 0x000fe200000001ff */
[----:B------:R-:W-:Y:S01]  /*d410*/  MOV R32, 0x41ad3b5a ;  /* 0x41ad3b5a00207802 */ /* 0x000fe20000000f00 */
[----:B------:R-:W-:Y:S01]  /*d420*/  UMOV UR14, 0x7d2cafe2 ;  /* 0x7d2cafe2000e7882 */ /* 0x000fe20000000000 */
[----:B------:R-:W-:Y:S01]  /*d430*/  UMOV UR15, 0x3eb0f5ff ;  /* 0x3eb0f5ff000f7882 */ /* 0x000fe20000000000 */
[----:B0-----:R-:W-:-:S08]  /*d440*/  DFMA R28, R26, -R28, 1 ;  /* 0x3ff000001a1c742b */ /* 0x001fd0000000081c */
[----:B------:R-:W-:-:S08]  /*d450*/  DFMA R28, R28, R28, R28 ;  /* 0x0000001c1c1c722b */ /* 0x000fd0000000001c */
[----:B------:R-:W-:-:S08]  /*d460*/  DFMA R28, R26, R28, R26 ;  /* 0x0000001c1a1c722b */ /* 0x000fd0000000001a */
[----:B------:R-:W-:-:S08]  /*d470*/  DMUL R26, RZ, R28 ;  /* 0x0000001cff1a7228 */ /* 0x000fd00000000000 */
[----:B------:R-:W-:-:S08]  /*d480*/  DFMA R26, RZ, R28, R26 ;  /* 0x0000001cff1a722b */ /* 0x000fd0000000001a */
[CC--:B------:R-:W-:Y:S02]  /*d490*/  DMUL R30, R26.reuse, R26.reuse ;  /* 0x0000001a1a1e7228 */ /* 0x0c0fe40000000000 */
[----:B------:R-:W-:Y:S02]  /*d4a0*/  DADD R34, RZ, -R26 ;  /* 0x00000000ff227229 */ /* 0x000fe4000000081a */
[----:B------:R-:W-:-:S04]  /*d4b0*/  DMUL R40, R26, R26 ;  /* 0x0000001a1a287228 */ /* 0x000fc80000000000 */
        /* <DEDUP_REMOVED lines=12> */
[----:B------:R-:W-:-:S03]  /*d580*/  DFMA R28, R26, R26, -R40 ;  /* 0x0000001a1a1c722b */ /* 0x000fc60000000828 */
        /* <DEDUP_REMOVED lines=14> */
[----:B------:R-:W-:Y:S01]  /*d670*/  DMUL R32, R26, R40 ;  /* 0x000000281a207228 */ /* 0x000fe20000000000 */
[----:B------:R-:W-:Y:S02]  /*d680*/  IADD3 R31, PT, PT, R35, 0x100000, RZ ;  /* 0x00100000231f7810 */ /* 0x000fe40007ffe0ff */
[----:B------:R-:W-:-:S03]  /*d690*/  MOV R30, R34 ;  /* 0x00000022001e7202 */ /* 0x000fc60000000f00 */
[----:B------:R-:W-:Y:S01]  /*d6a0*/  DADD R38, R38, -UR14 ;  /* 0x8000000e26267e29 */ /* 0x000fe20008000000 */
[----:B------:R-:W-:Y:S01]  /*d6b0*/  UMOV UR14, 0x0 ;  /* 0x00000000000e7882 */ /* 0x000fe20000000000 */
[C---:B------:R-:W-:Y:S01]  /*d6c0*/  DFMA R42, R26.reuse, R40, -R32 ;  /* 0x000000281a2a722b */ /* 0x040fe20000000820 */
[----:B------:R-:W-:Y:S01]  /*d6d0*/  UMOV UR15, 0x3ff00000 ;  /* 0x3ff00000000f7882 */ /* 0x000fe20000000000 */
[----:B------:R-:W-:-:S04]  /*d6e0*/  DFMA R30, R26, R30, R28 ;  /* 0x0000001e1a1e722b */ /* 0x000fc8000000001c */
[----:B------:R-:W-:Y:S02]  /*d6f0*/  DADD R28, R36, R38 ;  /* 0x00000000241c7229 */ /* 0x000fe40000000026 */
[----:B------:R-:W-:-:S06]  /*d700*/  DFMA R42, R34, R40, R42 ;  /* 0x00000028222a722b */ /* 0x000fcc000000002a */
[----:B------:R-:W-:Y:S02]  /*d710*/  DMUL R40, R28, R32 ;  /* 0x000000201c287228 */ /* 0x000fe40000000000 */
[----:B------:R-:W-:Y:S02]  /*d720*/  DFMA R30, R26, R30, R42 ;  /* 0x0000001e1a1e722b */ /* 0x000fe4000000002a */
[----:B------:R-:W-:-:S04]  /*d730*/  DADD R36, R36, -R28 ;  /* 0x0000000024247229 */ /* 0x000fc8000000081c */
[----:B------:R-:W-:-:S04]  /*d740*/  DFMA R42, R28, R32, -R40 ;  /* 0x000000201c2a722b */ /* 0x000fc80000000828 */
[----:B------:R-:W-:-:S04]  /*d750*/  DADD R36, R38, R36 ;  /* 0x0000000026247229 */ /* 0x000fc80000000024 */
[----:B------:R-:W-:-:S08]  /*d760*/  DFMA R30, R28, R30, R42 ;  /* 0x0000001e1c1e722b */ /* 0x000fd0000000002a */
[----:B------:R-:W-:Y:S01]  /*d770*/  DFMA R30, R36, R32, R30 ;  /* 0x00000020241e722b */ /* 0x000fe2000000001e */
[----:B------:R-:W-:Y:S01]  /*d780*/  HFMA2 R37, -RZ, RZ, 1.974609375, 0.0977783203125 ;  /* 0x3fe62e42ff257431 */ /* 0x000fe200000001ff */
[----:B------:R-:W-:-:S06]  /*d790*/  MOV R36, 0xfefa39ef ;  /* 0xfefa39ef00247802 */ /* 0x000fcc0000000f00 */
[----:B------:R-:W-:-:S08]  /*d7a0*/  DADD R28, R40, R30 ;  /* 0x00000000281c7229 */ /* 0x000fd0000000001e */
[--C-:B------:R-:W-:Y:S02]  /*d7b0*/  DADD R32, R26, R28.reuse ;  /* 0x000000001a207229 */ /* 0x100fe4000000001c */
[----:B------:R-:W-:-:S06]  /*d7c0*/  DADD R40, R40, -R28 ;  /* 0x0000000028287229 */ /* 0x000fcc000000081c */
[----:B------:R-:W-:Y:S02]  /*d7d0*/  DADD R26, R26, -R32 ;  /* 0x000000001a1a7229 */ /* 0x000fe40000000820 */
[----:B------:R-:W-:Y:S01]  /*d7e0*/  DADD R40, R30, R40 ;  /* 0x000000001e287229 */ /* 0x000fe20000000028 */
[----:B------:R-:W-:Y:S01]  /*d7f0*/  HFMA2 R31, -RZ, RZ, 1.974609375, 0.0977783203125 ;  /* 0x3fe62e42ff1f7431 */ /* 0x000fe200000001ff */
[----:B------:R-:W-:-:S04]  /*d800*/  MOV R30, 0xfefa39ef ;  /* 0xfefa39ef001e7802 */ /* 0x000fc80000000f00 */
[----:B------:R-:W-:-:S08]  /*d810*/  DADD R26, R28, R26 ;  /* 0x000000001c1a7229 */ /* 0x000fd0000000001a */
[----:B------:R-:W-:-:S08]  /*d820*/  DADD R26, R40, R26 ;  /* 0x00000000281a7229 */ /* 0x000fd0000000001a */
[----:B------:R-:W-:-:S08]  /*d830*/  DADD R26, R34, R26 ;  /* 0x00000000221a7229 */ /* 0x000fd0000000001a */
[----:B------:R-:W-:-:S08]  /*d840*/  DADD R28, R32, R26 ;  /* 0x00000000201c7229 */ /* 0x000fd0000000001a */
[--C-:B------:R-:W-:Y:S02]  /*d850*/  DFMA R30, R30, UR14, R28.reuse ;  /* 0x0000000e1e1e7c2b */ /* 0x100fe4000800001c */
[----:B------:R-:W-:-:S06]  /*d860*/  DADD R32, R32, -R28 ;  /* 0x0000000020207229 */ /* 0x000fcc000000081c */
[----:B------:R-:W-:Y:S02]  /*d870*/  DFMA R34, -R36, 1, R30 ;  /* 0x3ff000002422782b */ /* 0x000fe4000000011e */
[----:B------:R-:W-:Y:S01]  /*d880*/  DADD R32, R26, R32 ;  /* 0x000000001a207229 */ /* 0x000fe20000000020 */
[----:B------:R-:W-:Y:S01]  /*d890*/  HFMA2 R27, -RZ, RZ, 1.119140625, -1.154296875 ;  /* 0x3c7abc9eff1b7431 */ /* 0x000fe200000001ff */
[----:B------:R-:W-:-:S04]  /*d8a0*/  MOV R26, 0x3b39803f ;  /* 0x3b39803f001a7802 */ /* 0x000fc80000000f00 */
[----:B------:R-:W-:Y:S01]  /*d8b0*/  DADD R34, -R28, R34 ;  /* 0x000000001c227229 */ /* 0x000fe20000000122 */
[----:B------:R-:W-:-:S07]  /*d8c0*/  LOP3.LUT R28, R47, 0xff0fffff, RZ, 0xc0, !PT ;  /* 0xff0fffff2f1c7812 */ /* 0x000fce00078ec0ff */
[----:B------:R-:W-:-:S08]  /*d8d0*/  DADD R32, R32, -R34 ;  /* 0x0000000020207229 */ /* 0x000fd00000000822 */
[----:B------:R-:W-:Y:S01]  /*d8e0*/  DFMA R32, R26, UR14, R32 ;  /* 0x0000000e1a207c2b */ /* 0x000fe20008000020 */
[----:B------:R-:W-:Y:S01]  /*d8f0*/  UMOV UR14, 0x3b39803f ;  /* 0x3b39803f000e7882 */ /* 0x000fe20000000000 */
[----:B------:R-:W-:Y:S01]  /*d900*/  SHF.L.U32 R26, R47, 0x1, RZ ;  /* 0x000000012f1a7819 */ /* 0x000fe200000006ff */
[----:B------:R-:W-:-:S03]  /*d910*/  UMOV UR15, 0x3c7abc9e ;  /* 0x3c7abc9e000f7882 */ /* 0x000fc60000000000 */
[----:B------:R-:W-:Y:S02]  /*d920*/  ISETP.GT.U32.AND P0, PT, R26, -0x2000001, PT ;  /* 0xfdffffff1a00780c */ /* 0x000fe40003f04070 */
[----:B------:R-:W-:Y:S02]  /*d930*/  DADD R26, R30, R32 ;  /* 0x000000001e1a7229 */ /* 0x000fe40000000020 */
[----:B------:R-:W-:Y:S01]  /*d940*/  SEL R29, R28, R47, P0 ;  /* 0x0000002f1c1d7207 */ /* 0x000fe20000000000 */
[----:B------:R-:W-:-:S05]  /*d950*/  IMAD.MOV.U32 R28, RZ, RZ, R45 ;  /* 0x000000ffff1c7224 */ /* 0x000fca00078e002d */
        /* <DEDUP_REMOVED lines=53> */
[----:B------:R-:W-:-:S04]  /*dcb0*/  @!P1 LEA.HI R26, R38, R38, RZ, 0x1 ;  /* 0x00000026261a9211 */ /* 0x000fc800078f08ff */
[----:B------:R-:W-:Y:S02]  /*dcc0*/  @!P1 SHF.R.S32.HI R31, RZ, 0x1, R26 ;  /* 0x00000001ff1f9819 */ /* 0x000fe4000001141a */
[----:B------:R-:W-:Y:S02]  /*dcd0*/  FSEL R26, R36, RZ, P0 ;  /* 0x000000ff241a7208 */ /* 0x000fe40000000000 */
[----:B------:R-:W-:Y:S02]  /*dce0*/  @!P1 IADD3 R30, PT, PT, R38, -R31, RZ ;  /* 0x8000001f261e9210 */ /* 0x000fe40007ffe0ff */
[----:B------:R-:W-:Y:S02]  /*dcf0*/  @!P1 LEA R29, R31, R29, 0x14 ;  /* 0x0000001d1f1d9211 */ /* 0x000fe400078ea0ff */
[----:B------:R-:W-:Y:S02]  /*dd00*/  @!P1 LEA R31, R30, 0x3ff00000, 0x14 ;  /* 0x3ff000001e1f9811 */ /* 0x000fe400078ea0ff */
[----:B------:R-:W-:-:S06]  /*dd10*/  @!P1 MOV R30, RZ ;  /* 0x000000ff001e9202 */ /* 0x000fcc0000000f00 */
[----:B------:R-:W-:-:S11]  /*dd20*/  @!P1 DMUL R26, R28, R30 ;  /* 0x0000001e1c1a9228 */ /* 0x000fd60000000000 */
.L_x_739:
[----:B------:R-:W-:Y:S02]  /*dd30*/  DFMA R28, R34, R26, R26 ;  /* 0x0000001a221c722b */ /* 0x000fe4000000001a */
[----:B------:R-:W-:-:S08]  /*dd40*/  DSETP.NEU.AND P0, PT, |R26|, +INF , PT ;  /* 0x7ff000001a00742a */ /* 0x000fd00003f0d200 */
[----:B------:R-:W-:Y:S02]  /*dd50*/  FSEL R32, R26, R28, !P0 ;  /* 0x0000001c1a207208 */ /* 0x000fe40004000000 */
[----:B------:R-:W-:Y:S02]  /*dd60*/  FSEL R33, R27, R29, !P0 ;  /* 0x0000001d1b217208 */ /* 0x000fe40004000000 */
[----:B------:R-:W-:Y:S02]  /*dd70*/  MOV R26, R0 ;  /* 0x00000000001a7202 */ /* 0x000fe40000000f00 */
[----:B------:R-:W-:-:S04]  /*dd80*/  MOV R27, 0x0 ;  /* 0x00000000001b7802 */ /* 0x000fc80000000f00 */
[----:B------:R-:W-:Y:S05]  /*dd90*/  RET.REL.NODEC R26 `(_Z16kernelNormFinderiiiiPfS_PsS_S_iPKiPiS_S_S_ffS_S_S_S_S_ii) ;  /* 0xffffff201a987950 */ /* 0x000fea0003c3ffff */
.L_x_740:
        /* <DEDUP_REMOVED lines=14> */
.L_x_1142:


//--------------------- .text._Z13kernelGeNorm2iiiiiPfPsS_S_S_S_ --------------------------
	.section	.text._Z13kernelGeNorm2iiiiiPfPsS_S_S_S_,"ax",@progbits
	.align	128
        .global         _Z13kernelGeNorm2iiiiiPfPsS_S_S_S_
        .type           _Z13kernelGeNorm2iiiiiPfPsS_S_S_S_,@function
        .size           _Z13kernelGeNorm2iiiiiPfPsS_S_S_S_,(.L_x_1145 - _Z13kernelGeNorm2iiiiiPfPsS_S_S_S_)
        .other          _Z13kernelGeNorm2iiiiiPfPsS_S_S_S_,@"STO_CUDA_ENTRY STV_DEFAULT"
_Z13kernelGeNorm2iiiiiPfPsS_S_S_S_:
.text._Z13kernelGeNorm2iiiiiPfPsS_S_S_S_:
[----:B------:R-:W0:Y:S01]  /*0000*/  LDC R1, c[0x0][0x37c] ;  /* 0x0000df00ff017b82 */ /* 0x000e220000000800 */
[----:B------:R-:W1:Y:S01]  /*0010*/  S2R R30, SR_TID.X ;  /* 0x00000000001e7919 */ /* 0x000e620000002100 */
[----:B------:R-:W2:Y:S01]  /*0020*/  LDCU UR5, c[0x0][0x2fc] ;  /* 0x00005f80ff0577ac */ /* 0x000ea20008000800 */
[----:B0-----:R-:W-:Y:S01]  /*0030*/  VIADD R1, R1, 0xfffffff0 ;  /* 0xfffffff001017836 */ /* 0x001fe20000000000 */
[----:B------:R-:W1:Y:S01]  /*0040*/  S2R R19, SR_CTAID.X ;  /* 0x0000000000137919 */ /* 0x000e620000002500 */
[----:B------:R-:W1:Y:S01]  /*0050*/  LDCU UR6, c[0x0][0x360] ;  /* 0x00006c00ff0677ac */ /* 0x000e620008000800 */
[----:B------:R-:W0:Y:S01]  /*0060*/  LDCU UR7, c[0x0][0x38c] ;  /* 0x00007180ff0777ac */ /* 0x000e220008000800 */
[----:B------:R-:W3:Y:S02]  /*0070*/  LDCU UR4, c[0x0][0x2f8] ;  /* 0x00005f00ff0477ac */ /* 0x000ee40008000800 */
[----:B---3--:R-:W-:Y:S01]  /*0080*/  IADD3 R2, P1, PT, R1, UR4, RZ ;  /* 0x0000000401027c10 */ /* 0x008fe2000ff3e0ff */
[----:B-1----:R-:W-:-:S04]  /*0090*/  IMAD R18, R19, UR6, R30 ;  /* 0x0000000613127c24 */ /* 0x002fc8000f8e021e */
[----:B--2---:R-:W-:Y:S01]  /*00a0*/  IMAD.X R28, RZ, RZ, UR5, P1 ;  /* 0x00000005ff1c7e24 */ /* 0x004fe200088e06ff */
[----:B0-----:R-:W-:-:S13]  /*00b0*/  ISETP.GE.AND P0, PT, R18, UR7, PT ;  /* 0x0000000712007c0c */ /* 0x001fda000bf06270 */
[----:B------:R-:W-:Y:S05]  /*00c0*/  @P0 EXIT ;  /* 0x000000000000094d */ /* 0x000fea0003800000 */
[----:B------:R-:W0:Y:S01]  /*00d0*/  LDCU UR36, c[0x0][0x384] ;  /* 0x00007080ff2477ac */ /* 0x000e220008000800 */
[----:B------:R-:W-:-:S04]  /*00e0*/  MOV R0, 0x0 ;  /* 0x0000000000007802 */ /* 0x000fc80000000f00 */
[----:B------:R1:W2:Y:S01]  /*00f0*/  LDC.64 R6, c[0x4][R0] ;  /* 0x0100000000067b82 */ /* 0x0002a20000000a00 */
[----:B0-----:R-:W-:-:S06]  /*0100*/  UIMAD.WIDE UR36, UR36, 0x4, URZ ;  /* 0x00000004242478a5 */ /* 0x001fcc000f8e02ff */
[----:B------:R-:W-:Y:S01]  /*0110*/  MOV R9, UR37 ;  /* 0x0000002500097c02 */ /* 0x000fe20008000f00 */
[----:B------:R-:W-:Y:S01]  /*0120*/  IMAD.U32 R5, RZ, RZ, UR37 ;  /* 0x00000025ff057e24 */ /* 0x000fe2000f8e00ff */
[----:B------:R-:W-:Y:S01]  /*0130*/  MOV R4, UR36 ;  /* 0x0000002400047c02 */ /* 0x000fe20008000f00 */
[----:B------:R-:W-:Y:S02]  /*0140*/  IMAD.U32 R8, RZ, RZ, UR36 ;  /* 0x00000024ff087e24 */ /* 0x000fe4000f8e00ff */
[----:B-1----:R-:W-:-:S07]  /*0150*/  IMAD.MOV.U32 R5, RZ, RZ, R9 ;  /* 0x000000ffff057224 */ /* 0x002fce00078e0009 */
[----:B------:R-:W-:-:S07]  /*0160*/  LEPC R20, `(.L_x_741) ;  /* 0x000000001014794e */ /* 0x000fce0000000000 */
[----:B--2---:R-:W-:Y:S05]  /*0170*/  CALL.ABS.NOINC R6 ;  /* 0x0000000006007343 */ /* 0x004fea0003c00000 */
.L_x_741:
[----:B------:R-:W0:Y:S01]  /*0180*/  LDC R6, c[0x0][0x384] ;  /* 0x0000e100ff067b82 */ /* 0x000e220000000800 */
[----:B------:R-:W-:Y:S01]  /*0190*/  IMAD.MOV.U32 R22, RZ, RZ, R4 ;  /* 0x000000ffff167224 */ /* 0x000fe200078e0004 */
[----:B------:R-:W-:-:S06]  /*01a0*/  MOV R23, R5 ;  /* 0x0000000500177202 */ /* 0x000fcc0000000f00 */
[----:B------:R-:W1:Y:S01]  /*01b0*/  LDC.64 R32, c[0x0][0x358] ;  /* 0x0000d600ff207b82 */ /* 0x000e620000000a00 */
[----:B0-----:R-:W-:-:S13]  /*01c0*/  ISETP.GE.AND P0, PT, R6, 0x1, PT ;  /* 0x000000010600780c */ /* 0x001fda0003f06270 */
[----:B-1----:R-:W-:Y:S05]  /*01d0*/  @!P0 BRA `(.L_x_742) ;  /* 0x0000001400b48947 */ /* 0x002fea0003800000 */
[----:B------:R-:W0:Y:S01]  /*01e0*/  LDC R5, c[0x0][0x388] ;  /* 0x0000e200ff057b82 */ /* 0x000e220000000800 */
[----:B------:R-:W-:Y:S01]  /*01f0*/  BSSY.RECONVERGENT B2, `(.L_x_742) ;  /* 0x000016b000027945 */ /* 0x000fe20003800200 */
[----:B0-----:R-:W-:Y:S02]  /*0200*/  ISETP.GE.AND P0, PT, R5, 0x1, PT ;  /* 0x000000010500780c */ /* 0x001fe40003f06270 */
[----:B------:R-:W-:-:S11]  /*0210*/  I2FP.F32.S32 R0, R5 ;  /* 0x0000000500007245 */ /* 0x000fd60000201400 */
[----:B------:R-:W-:Y:S05]  /*0220*/  @!P0 BRA `(.L_x_743) ;  /* 0x0000000800ec8947 */ /* 0x000fea0003800000 */
[C---:B------:R-:W-:Y:S01]  /*0230*/  LOP3.LUT R8, R5.reuse, 0x7, RZ, 0xc0, !PT ;  /* 0x0000000705087812 */ /* 0x040fe200078ec0ff */
[----:B------:R-:W-:Y:S01]  /*0240*/  BSSY.RECONVERGENT B3, `(.L_x_744) ;  /* 0x00000b8000037945 */ /* 0x000fe20003800200 */
[C---:B------:R-:W-:Y:S01]  /*0250*/  LOP3.LUT R20, R5.reuse, 0x3, RZ, 0xc0, !PT ;  /* 0x0000000305147812 */ /* 0x040fe200078ec0ff */
[----:B------:R-:W-:Y:S01]  /*0260*/  IMAD.MOV.U32 R9, RZ, RZ, RZ ;  /* 0x000000ffff097224 */ /* 0x000fe200078e00ff */
[----:B------:R-:W-:Y:S01]  /*0270*/  LOP3.LUT R5, R5, 0x7ffffff8, RZ, 0xc0, !PT ;  /* 0x7ffffff805057812 */ /* 0x000fe200078ec0ff */
[----:B------:R-:W-:-:S07]  /*0280*/  VIADD R24, R8, 0xffffffff ;  /* 0xffffffff08187836 */ /* 0x000fce0000000000 */
.L_x_752:
[----:B------:R-:W0:Y:S01]  /*0290*/  LDC R26, c[0x0][0x388] ;  /* 0x0000e200ff1a7b82 */ /* 0x000e220000000800 */
[----:B------:R-:W-:Y:S01]  /*02a0*/  R2UR UR4, R32 ;  /* 0x00000000200472ca */ /* 0x000fe200000e0000 */
[----:B-12---:R-:W-:Y:S01]  /*02b0*/  IMAD.WIDE.U32 R6, R9, 0x4, R22 ;  /* 0x0000000409067825 */ /* 0x006fe200078e0016 */
[----:B------:R-:W-:-:S03]  /*02c0*/  R2UR UR5, R33 ;  /* 0x00000000210572ca */ /* 0x000fc600000e0000 */
[----:B------:R-:W-:Y:S02]  /*02d0*/  HFMA2 R3, -RZ, RZ, 0, 0 ;  /* 0x00000000ff037431 */ /* 0x000fe400000001ff */
[----:B------:R-:W-:-:S08]  /*02e0*/  IMAD.MOV.U32 R21, RZ, RZ, RZ ;  /* 0x000000ffff157224 */ /* 0x000fd000078e00ff */
[----:B------:R1:W-:Y:S01]  /*02f0*/  ST.E desc[UR4][R6.64], RZ ;  /* 0x000000ff06007985 */ /* 0x0003e2000c101904 */
[----:B0-----:R-:W-:-:S13]  /*0300*/  ISETP.GE.U32.AND P0, PT, R26, 0x8, PT ;  /* 0x000000081a00780c */ /* 0x001fda0003f06070 */
[----:B-1----:R-:W-:Y:S05]  /*0310*/  @!P0 BRA `(.L_x_745) ;  /* 0x0000000400108947 */ /* 0x002fea0003800000 */
[----:B------:R-:W-:Y:S01]  /*0320*/  BSSY.RECONVERGENT B0, `(.L_x_746) ;  /* 0x0000042000007945 */ /* 0x000fe20003800200 */
[----:B------:R-:W-:Y:S01]  /*0330*/  IMAD.MOV.U32 R3, RZ, RZ, RZ ;  /* 0x000000ffff037224 */ /* 0x000fe200078e00ff */
[----:B------:R-:W-:-:S07]  /*0340*/  MOV R21, RZ ;  /* 0x000000ff00157202 */ /* 0x000fce0000000f00 */
.L_x_747:
[----:B------:R-:W0:Y:S01]  /*0350*/  LDC.64 R10, c[0x0][0x3a0] ;  /* 0x0000e800ff0a7b82 */ /* 0x000e220000000a00 */
[----:B------:R-:W-:Y:S01]  /*0360*/  R2UR UR4, R32 ;  /* 0x00000000200472ca */ /* 0x000fe200000e0000 */
[----:B------:R-:W-:Y:S01]  /*0370*/  IMAD R13, R18, R26, R3 ;  /* 0x0000001a120d7224 */ /* 0x000fe200078e0203 */
        /* <DEDUP_REMOVED lines=51> */
[----:B------:R-:W-:Y:S02]  /*06b0*/  VIADD R3, R3, 0x8 ;  /* 0x0000000803037836 */ /* 0x000fe40000000000 */
[----:B--2---:R-:W-:-:S04]  /*06c0*/  IMAD R15, R4, UR4, R9 ;  /* 0x00000004040f7c24 */ /* 0x004fc8000f8e0209 */
[----:B------:R-:W-:-:S06]  /*06d0*/  IMAD.WIDE R14, R15, 0x4, R16 ;  /* 0x000000040f0e7825 */ /* 0x000fcc00078e0210 */
[----:B------:R-:W0:Y:S01]  /*06e0*/  LDG.E R14, desc[UR6][R14.64] ;  /* 0x000000060e0e7981 */ /* 0x000e22000c1e1900 */
[----:B------:R-:W-:Y:S02]  /*06f0*/  R2UR UR4, R32 ;  /* 0x00000000200472ca */ /* 0x000fe400000e0000 */
[----:B------:R-:W-:Y:S01]  /*0700*/  ISETP.NE.AND P0, PT, R3, R5, PT ;  /* 0x000000050300720c */ /* 0x000fe20003f05270 */
[----:B0-----:R-:W-:-:S10]  /*0710*/  FADD R21, R27, R14 ;  /* 0x0000000e1b157221 */ /* 0x001fd40000000000 */
[----:B------:R1:W-:Y:S02]  /*0720*/  ST.E desc[UR4][R6.64], R21 ;  /* 0x0000001506007985 */ /* 0x0003e4000c101904 */
[----:B------:R-:W-:Y:S05]  /*0730*/  @P0 BRA `(.L_x_747) ;  /* 0xfffffffc00040947 */ /* 0x000fea000383ffff */
[----:B------:R-:W-:Y:S05]  /*0740*/  BSYNC.RECONVERGENT B0 ;  /* 0x0000000000007941 */ /* 0x000fea0003800200 */
.L_x_746:
[----:B------:R-:W-:-:S07]  /*0750*/  IMAD.MOV.U32 R3, RZ, RZ, R5 ;  /* 0x000000ffff037224 */ /* 0x000fce00078e0005 */
.L_x_745:
[----:B------:R-:W-:-:S13]  /*0760*/  ISETP.NE.AND P0, PT, R8, RZ, PT ;  /* 0x000000ff0800720c */ /* 0x000fda0003f05270 */
[----:B------:R-:W-:Y:S05]  /*0770*/  @!P0 BRA `(.L_x_748) ;  /* 0x00000004003c8947 */ /* 0x000fea0003800000 */
[----:B------:R-:W-:Y:S02]  /*0780*/  ISETP.GE.U32.AND P0, PT, R24, 0x3, PT ;  /* 0x000000031800780c */ /* 0x000fe40003f06070 */
[----:B------:R-:W-:-:S11]  /*0790*/  ISETP.NE.AND P1, PT, R20, RZ, PT ;  /* 0x000000ff1400720c */ /* 0x000fd60003f25270 */
[----:B------:R-:W-:Y:S05]  /*07a0*/  @!P0 BRA `(.L_x_749) ;  /* 0x0000000000948947 */ /* 0x000fea0003800000 */
[----:B------:R-:W0:Y:S01]  /*07b0*/  LDC.64 R10, c[0x0][0x3a0] ;  /* 0x0000e800ff0a7b82 */ /* 0x000e220000000a00 */
[----:B------:R-:W-:Y:S01]  /*07c0*/  R2UR UR4, R32 ;  /* 0x00000000200472ca */ /* 0x000fe200000e0000 */
[----:B------:R-:W-:Y:S01]  /*07d0*/  IMAD R13, R18, R26, R3 ;  /* 0x0000001a120d7224 */ /* 0x000fe200078e0203 */
        /* <DEDUP_REMOVED lines=13> */
[----:B------:R0:W-:Y:S07]  /*08b0*/  ST.E desc[UR6][R6.64], R21 ;  /* 0x0000001506007985 */ /* 0x0001ee000c101906 */
[----:B------:R-:W2:Y:S02]  /*08c0*/  LDG.E.S16 R4, desc[UR8][R10.64+0x2] ;  /* 0x000002080a047981 */ /* 0x000ea4000c1e1700 */
[----:B--2---:R-:W-:-:S04]  /*08d0*/  IMAD R15, R4, UR4, R9 ;  /* 0x00000004040f7c24 */ /* 0x004fc8000f8e0209 */
[----:B------:R-:W-:-:S06]  /*08e0*/  IMAD.WIDE R14, R15, 0x4, R16 ;  /* 0x000000040f0e7825 */ /* 0x000fcc00078e0210 */
[----:B------:R-:W2:Y:S02]  /*08f0*/  LDG.E R14, desc[UR6][R14.64] ;  /* 0x000000060e0e7981 */ /* 0x000ea4000c1e1900 */
[----:B--2---:R-:W-:-:S05]  /*0900*/  FADD R25, R21, R14 ;  /* 0x0000000e15197221 */ /* 0x004fca0000000000 */
[----:B------:R2:W-:Y:S04]  /*0910*/  ST.E desc[UR6][R6.64], R25 ;  /* 0x0000001906007985 */ /* 0x0005e8000c101906 */
[----:B------:R-:W3:Y:S02]  /*0920*/  LDG.E.S16 R4, desc[UR8][R10.64+0x4] ;  /* 0x000004080a047981 */ /* 0x000ee4000c1e1700 */
[----:B---3--:R-:W-:-:S04]  /*0930*/  IMAD R13, R4, UR4, R9 ;  /* 0x00000004040d7c24 */ /* 0x008fc8000f8e0209 */
[----:B------:R-:W-:-:S06]  /*0940*/  IMAD.WIDE R12, R13, 0x4, R16 ;  /* 0x000000040d0c7825 */ /* 0x000fcc00078e0210 */
[----:B------:R-:W3:Y:S02]  /*0950*/  LDG.E R12, desc[UR6][R12.64] ;  /* 0x000000060c0c7981 */ /* 0x000ee4000c1e1900 */
[----:B---3--:R-:W-:-:S05]  /*0960*/  FADD R27, R25, R12 ;  /* 0x0000000c191b7221 */ /* 0x008fca0000000000 */
[----:B------:R2:W-:Y:S04]  /*0970*/  ST.E desc[UR6][R6.64], R27 ;  /* 0x0000001b06007985 */ /* 0x0005e8000c101906 */
[----:B------:R-:W3:Y:S02]  /*0980*/  LDG.E.S16 R4, desc[UR8][R10.64+0x6] ;  /* 0x000006080a047981 */ /* 0x000ee4000c1e1700 */
[----:B---3--:R-:W-:-:S04]  /*0990*/  IMAD R15, R4, UR4, R9 ;  /* 0x00000004040f7c24 */ /* 0x008fc8000f8e0209 */
[----:B------:R-:W-:-:S06]  /*09a0*/  IMAD.WIDE R14, R15, 0x4, R16 ;  /* 0x000000040f0e7825 */ /* 0x000fcc00078e0210 */
[----:B------:R-:W0:Y:S01]  /*09b0*/  LDG.E R14, desc[UR6][R14.64] ;  /* 0x000000060e0e7981 */ /* 0x000e22000c1e1900 */
[----:B------:R-:W-:Y:S02]  /*09c0*/  R2UR UR4, R32 ;  /* 0x00000000200472ca */ /* 0x000fe400000e0000 */
[----:B------:R-:W-:Y:S01]  /*09d0*/  IADD3 R3, PT, PT, R3, 0x4, RZ ;  /* 0x0000000403037810 */ /* 0x000fe20007ffe0ff */
[----:B0-----:R-:W-:-:S10]  /*09e0*/  FADD R21, R27, R14 ;  /* 0x0000000e1b157221 */ /* 0x001fd40000000000 */
[----:B------:R2:W-:Y:S02]  /*09f0*/  ST.E desc[UR4][R6.64], R21 ;  /* 0x0000001506007985 */ /* 0x0005e4000c101904 */
.L_x_749:
[----:B------:R-:W-:Y:S05]  /*0a00*/  @!P1 BRA `(.L_x_748) ;  /* 0x0000000000989947 */ /* 0x000fea0003800000 */
[----:B------:R-:W-:-:S13]  /*0a10*/  ISETP.NE.AND P0, PT, R20, 0x1, PT ;  /* 0x000000011400780c */ /* 0x000fda0003f05270 */
[----:B------:R-:W0:Y:S01]  /*0a20*/  @P0 LDC.64 R10, c[0x0][0x3a0] ;  /* 0x0000e800ff0a0b82 */ /* 0x000e220000000a00 */
[----:B------:R-:W-:Y:S01]  /*0a30*/  @P0 R2UR UR4, R32 ;  /* 0x00000000200402ca */ /* 0x000fe200000e0000 */
[----:B------:R-:W-:Y:S01]  /*0a40*/  @P0 IMAD R15, R18, R26, R3 ;  /* 0x0000001a120f0224 */ /* 0x000fe200078e0203 */
[----:B------:R-:W-:-:S05]  /*0a50*/  @P0 R2UR UR5, R33 ;  /* 0x00000000210502ca */ /* 0x000fca00000e0000 */
[----:B-12---:R-:W1:Y:S08]  /*0a60*/  @P0 LDC R25, c[0x0][0x384] ;  /* 0x0000e100ff190b82 */ /* 0x006e700000000800 */
[----:B------:R-:W2:Y:S01]  /*0a70*/  @P0 LDC.64 R12, c[0x0][0x398] ;  /* 0x0000e600ff0c0b82 */ /* 0x000ea20000000a00 */
[----:B0-----:R-:W-:-:S05]  /*0a80*/  @P0 IMAD.WIDE R14, R15, 0x2, R10 ;  /* 0x000000020f0e0825 */ /* 0x001fca00078e020a */
[----:B------:R-:W1:Y:S02]  /*0a90*/  @P0 LDG.E.S16 R4, desc[UR4][R14.64] ;  /* 0x000000040e040981 */ /* 0x000e64000c1e1700 */
[----:B-1----:R-:W-:-:S04]  /*0aa0*/  @P0 IMAD R11, R4, R25, R9 ;  /* 0x00000019040b0224 */ /* 0x002fc800078e0209 */
[----:B--2---:R-:W-:-:S06]  /*0ab0*/  @P0 IMAD.WIDE R10, R11, 0x4, R12 ;  /* 0x000000040b0a0825 */ /* 0x004fcc00078e020c */
[----:B------:R-:W2:Y:S01]  /*0ac0*/  @P0 LDG.E R10, desc[UR4][R10.64] ;  /* 0x000000040a0a0981 */ /* 0x000ea2000c1e1900 */
[----:B------:R-:W-:Y:S02]  /*0ad0*/  @P0 R2UR UR6, R32 ;  /* 0x00000000200602ca */ /* 0x000fe400000e0000 */
[----:B------:R-:W-:Y:S01]  /*0ae0*/  @P0 R2UR UR7, R33 ;  /* 0x00000000210702ca */ /* 0x000fe200000e0000 */
[----:B--2---:R-:W-:-:S05]  /*0af0*/  @P0 FADD R17, R21, R10 ;  /* 0x0000000a15110221 */ /* 0x004fca0000000000 */
[----:B------:R-:W-:Y:S07]  /*0b00*/  @P0 ST.E desc[UR4][R6.64], R17 ;  /* 0x0000001106000985 */ /* 0x000fee000c101904 */
[----:B------:R-:W2:Y:S01]  /*0b10*/  @P0 LDG.E.S16 R14, desc[UR6][R14.64+0x2] ;  /* 0x000002060e0e0981 */ /* 0x000ea2000c1e1700 */
[----:B------:R-:W-:-:S13]  /*0b20*/  LOP3.LUT P1, RZ, R26, 0x1, RZ, 0xc0, !PT ;  /* 0x000000011aff7812 */ /* 0x000fda000782c0ff */
[----:B------:R-:W0:Y:S01]  /*0b30*/  @P1 LDC.64 R10, c[0x0][0x3a0] ;  /* 0x0000e800ff0a1b82 */ /* 0x000e220000000a00 */
[----:B--2---:R-:W-:-:S04]  /*0b40*/  @P0 IMAD R25, R14, R25, R9 ;  /* 0x000000190e190224 */ /* 0x004fc800078e0209 */
[----:B------:R-:W-:-:S06]  /*0b50*/  @P0 IMAD.WIDE R12, R25, 0x4, R12 ;  /* 0x00000004190c0825 */ /* 0x000fcc00078e020c */
[----:B------:R-:W2:Y:S01]  /*0b60*/  @P0 LDG.E R12, desc[UR4][R12.64] ;  /* 0x000000040c0c0981 */ /* 0x000ea2000c1e1900 */
[----:B------:R-:W-:Y:S01]  /*0b70*/  @P0 VIADD R3, R3, 0x2 ;  /* 0x0000000203030836 */ /* 0x000fe20000000000 */
[----:B------:R-:W-:Y:S02]  /*0b80*/  @P1 R2UR UR6, R32 ;  /* 0x00000000200612ca */ /* 0x000fe400000e0000 */
[----:B------:R-:W-:Y:S01]  /*0b90*/  @P1 R2UR UR7, R33 ;  /* 0x00000000210712ca */ /* 0x000fe200000e0000 */
[----:B------:R-:W-:-:S04]  /*0ba0*/  @P1 IMAD R3, R18, R26, R3 ;  /* 0x0000001a12031224 */ /* 0x000fc800078e0203 */
[----:B0-----:R-:W-:Y:S02]  /*0bb0*/  @P1 IMAD.WIDE R10, R3, 0x2, R10 ;  /* 0x00000002030a1825 */ /* 0x001fe400078e020a */
[----:B------:R-:W0:Y:S02]  /*0bc0*/  @P1 LDC R3, c[0x0][0x384] ;  /* 0x0000e100ff031b82 */ /* 0x000e240000000800 */
[----:B--2---:R-:W-:-:S06]  /*0bd0*/  @P0 FADD R21, R17, R12 ;  /* 0x0000000c11150221 */ /* 0x004fcc0000000000 */
[----:B------:R-:W1:Y:S01]  /*0be0*/  @P1 LDC.64 R12, c[0x0][0x398] ;  /* 0x0000e600ff0c1b82 */ /* 0x000e620000000a00 */
[----:B------:R2:W-:Y:S04]  /*0bf0*/  @P0 ST.E desc[UR4][R6.64], R21 ;  /* 0x0000001506000985 */ /* 0x0005e8000c101904 */
[----:B------:R-:W0:Y:S01]  /*0c00*/  @P1 LDG.E.S16 R10, desc[UR6][R10.64] ;  /* 0x000000060a0a1981 */ /* 0x000e22000c1e1700 */
[----:B------:R-:W-:Y:S02]  /*0c10*/  @P1 R2UR UR4, R32 ;  /* 0x00000000200412ca */ /* 0x000fe400000e0000 */
[----:B------:R-:W-:Y:S01]  /*0c20*/  @P1 R2UR UR5, R33 ;  /* 0x00000000210512ca */ /* 0x000fe200000e0000 */
[----:B0-----:R-:W-:-:S04]  /*0c30*/  @P1 IMAD R3, R10, R3, R9 ;  /* 0x000000030a031224 */ /* 0x001fc800078e0209 */
[----:B-1----:R-:W-:-:S08]  /*0c40*/  @P1 IMAD.WIDE R12, R3, 0x4, R12 ;  /* 0x00000004030c1825 */ /* 0x002fd000078e020c */
[----:B------:R-:W2:Y:S02]  /*0c50*/  @P1 LDG.E R12, desc[UR4][R12.64] ;  /* 0x000000040c0c1981 */ /* 0x000ea4000c1e1900 */
[----:B--2---:R-:W-:-:S07]  /*0c60*/  @P1 FADD R21, R21, R12 ;  /* 0x0000000c15151221 */ /* 0x004fce0000000000 */
.L_x_748:
        /* <DEDUP_REMOVED lines=10> */
[----:B------:R-:W-:Y:S02]  /*0d10*/  MOV R4, R0 ;  /* 0x0000000000047202 */ /* 0x000fe40000000f00 */
[----:B------:R-:W-:-:S07]  /*0d20*/  MOV R34, 0xd40 ;  /* 0x00000d4000227802 */ /* 0x000fce0000000f00 */
[----:B-12---:R-:W-:Y:S05]  /*0d30*/  CALL.REL.NOINC `($__internal_14_$__cuda_sm3x_div_rn_noftz_f32_slowpath) ;  /* 0x0000008800c07944 */ /* 0x006fea0003c00000 */
.L_x_751:
[----:B------:R-:W-:Y:S05]  /*0d40*/  BSYNC.RECONVERGENT B4 ;  /* 0x0000000000047941 */ /* 0x000fea0003800200 */
.L_x_750:
[----:B------:R-:W0:Y:S01]  /*0d50*/  LDCU UR4, c[0x0][0x384] ;  /* 0x00007080ff0477ac */ /* 0x000e220008000800 */
[----:B------:R-:W-:Y:S01]  /*0d60*/  VIADD R9, R9, 0x1 ;  /* 0x0000000109097836 */ /* 0x000fe20000000000 */
[----:B------:R-:W-:Y:S02]  /*0d70*/  R2UR UR6, R32 ;  /* 0x00000000200672ca */ /* 0x000fe400000e0000 */
[----:B------:R-:W-:-:S13]  /*0d80*/  R2UR UR7, R33 ;  /* 0x00000000210772ca */ /* 0x000fda00000e0000 */
[----:B------:R3:W-:Y:S01]  /*0d90*/  ST.E desc[UR6][R6.64], R3 ;  /* 0x0000000306007985 */ /* 0x0007e2000c101906 */
[----:B0-----:R-:W-:-:S13]  /*0da0*/  ISETP.NE.AND P0, PT, R9, UR4, PT ;  /* 0x0000000409007c0c */ /* 0x001fda000bf05270 */
[----:B---3--:R-:W-:Y:S05]  /*0db0*/  @P0 BRA `(.L_x_752) ;  /* 0xfffffff400340947 */ /* 0x008fea000383ffff */
[----:B------:R-:W-:Y:S05]  /*0dc0*/  BSYNC.RECONVERGENT B3 ;  /* 0x0000000000037941 */ /* 0x000fea0003800200 */
.L_x_744:
[----:B------:R-:W-:Y:S05]  /*0dd0*/  BRA `(.L_x_753) ;  /* 0x0000000800b07947 */ /* 0x000fea0003800000 */
.L_x_743:
[C---:B------:R-:W-:Y:S02]  /*0de0*/  VIADD R3, R6.reuse, 0xffffffff ;  /* 0xffffffff06037836 */ /* 0x040fe40000000000 */
[----:B------:R-:W-:Y:S01]  /*0df0*/  HFMA2 R9, -RZ, RZ, 0, 0 ;  /* 0x00000000ff097431 */ /* 0x000fe200000001ff */
[----:B------:R-:W-:Y:S02]  /*0e00*/  LOP3.LUT R7, R6, 0xf, RZ, 0xc0, !PT ;  /* 0x0000000f06077812 */ /* 0x000fe400078ec0ff */
        /* <DEDUP_REMOVED lines=14> */
[----:B------:R-:W-:Y:S05]  /*0ef0*/  CALL.REL.NOINC `($__internal_14_$__cuda_sm3x_div_rn_noftz_f32_slowpath) ;  /* 0x0000008800507944 */ /* 0x000fea0003c00000 */
.L_x_755:
[----:B------:R-:W-:Y:S01]  /*0f00*/  BSSY.RECONVERGENT B0, `(.L_x_754) ;  /* 0x0000036000007945 */ /* 0x000fe20003800200 */
[----:B------:R-:W-:-:S07]  /*0f10*/  MOV R6, RZ ;  /* 0x000000ff00067202 */ /* 0x000fce0000000f00 */
.L_x_756:
        /* <DEDUP_REMOVED lines=10> */
[----:B------:R0:W-:Y:S01]  /*0fc0*/  ST.E desc[UR4][R4.64], R3 ;  /* 0x0000000304007985 */ /* 0x0001e2000c101904 */
[C---:B------:R-:W-:Y:S02]  /*0fd0*/  R2UR UR12, R32.reuse ;  /* 0x00000000200c72ca */ /* 0x040fe400000e0000 */
[C---:B------:R-:W-:Y:S01]  /*0fe0*/  R2UR UR13, R33.reuse ;  /* 0x00000000210d72ca */ /* 0x040fe200000e0000 */
[----:B------:R0:W-:Y:S01]  /*0ff0*/  ST.E desc[UR6][R4.64+0x4], R3 ;  /* 0x0000040304007985 */ /* 0x0001e2000c101906 */
[C---:B------:R-:W-:Y:S02]  /*1000*/  R2UR UR14, R32.reuse ;  /* 0x00000000200e72ca */ /* 0x040fe400000e0000 */
[----:B------:R-:W-:Y:S01]  /*1010*/  R2UR UR15, R33 ;  /* 0x00000000210f72ca */ /* 0x000fe200000e0000 */
[----:B------:R0:W-:Y:S01]  /*1020*/  ST.E desc[UR8][R4.64+0x8], R3 ;  /* 0x0000080304007985 */ /* 0x0001e2000c101908 */
[----:B------:R-:W-:-:S02]  /*1030*/  R2UR UR16, R32 ;  /* 0x00000000201072ca */ /* 0x000fc400000e0000 */
        /* <DEDUP_REMOVED lines=27> */
[----:B------:R-:W-:Y:S01]  /*11f0*/  R2UR UR35, R33 ;  /* 0x00000000212372ca */ /* 0x000fe200000e0000 */
[----:B------:R0:W-:Y:S01]  /*1200*/  ST.E desc[UR28][R4.64+0x30], R3 ;  /* 0x0000300304007985 */ /* 0x0001e2000c10191c */
[----:B------:R-:W-:-:S03]  /*1210*/  ISETP.NE.AND P0, PT, R6, R9, PT ;  /* 0x000000090600720c */ /* 0x000fc60003f05270 */
[----:B------:R0:W-:Y:S04]  /*1220*/  ST.E desc[UR30][R4.64+0x34], R3 ;  /* 0x0000340304007985 */ /* 0x0001e8000c10191e */
[----:B------:R0:W-:Y:S04]  /*1230*/  ST.E desc[UR32][R4.64+0x38], R3 ;  /* 0x0000380304007985 */ /* 0x0001e8000c101920 */
[----:B------:R0:W-:Y:S02]  /*1240*/  ST.E desc[UR34][R4.64+0x3c], R3 ;  /* 0x00003c0304007985 */ /* 0x0001e4000c101922 */
[----:B------:R-:W-:Y:S05]  /*1250*/  @P0 BRA `(.L_x_756) ;  /* 0xfffffffc00300947 */ /* 0x000fea000383ffff */
[----:B------:R-:W-:Y:S05]  /*1260*/  BSYNC.RECONVERGENT B0 ;  /* 0x0000000000007941 */ /* 0x000fea0003800200 */
.L_x_754:
[----:B------:R-:W-:-:S13]  /*1270*/  ISETP.NE.AND P0, PT, R7, RZ, PT ;  /* 0x000000ff0700720c */ /* 0x000fda0003f05270 */
[----:B------:R-:W-:Y:S05]  /*1280*/  @!P0 BRA `(.L_x_753) ;  /* 0x0000000400848947 */ /* 0x000fea0003800000 */
[----:B0-----:R-:W0:Y:S01]  /*1290*/  LDC R5, c[0x0][0x384] ;  /* 0x0000e100ff057b82 */ /* 0x001e220000000800 */
[----:B------:R-:W-:Y:S02]  /*12a0*/  ISETP.GE.U32.AND P0, PT, R7, 0x8, PT ;  /* 0x000000080700780c */ /* 0x000fe40003f06070 */
[----:B0-----:R-:W-:-:S11]  /*12b0*/  LOP3.LUT R5, R5, 0x7, RZ, 0xc0, !PT ;  /* 0x0000000705057812 */ /* 0x001fd600078ec0ff */
[----:B------:R-:W-:Y:S05]  /*12c0*/  @!P0 BRA `(.L_x_757) ;  /* 0x0000000000988947 */ /* 0x000fea0003800000 */
[----:B------:R-:W0:Y:S01]  /*12d0*/  MUFU.RCP R3, R0 ;  /* 0x0000000000037308 */ /* 0x000e220000001000 */
        /* <DEDUP_REMOVED lines=11> */
[----:B------:R-:W-:Y:S05]  /*1390*/  CALL.REL.NOINC `($__internal_14_$__cuda_sm3x_div_rn_noftz_f32_slowpath) ;  /* 0x0000008400287944 */ /* 0x000fea0003c00000 */
.L_x_758:
[C---:B------:R-:W-:Y:S01]  /*13a0*/  R2UR UR4, R32.reuse ;  /* 0x00000000200472ca */ /* 0x040fe200000e0000 */
[----:B------:R-:W-:Y:S01]  /*13b0*/  VIADD R9, R9, 0x8 ;  /* 0x0000000809097836 */ /* 0x000fe20000000000 */
[C---:B------:R-:W-:Y:S02]  /*13c0*/  R2UR UR5, R33.reuse ;  /* 0x00000000210572ca */ /* 0x040fe400000e0000 */
        /* <DEDUP_REMOVED lines=16> */
[----:B------:R-:W-:Y:S02]  /*14d0*/  R2UR UR18, R32 ;  /* 0x00000000201272ca */ /* 0x000fe400000e0000 */
[----:B------:R-:W-:Y:S01]  /*14e0*/  R2UR UR19, R33 ;  /* 0x00000000211372ca */ /* 0x000fe200000e0000 */
[----:B------:R0:W-:Y:S04]  /*14f0*/  ST.E desc[UR12][R6.64+0x10], R3 ;  /* 0x0000100306007985 */ /* 0x0001e8000c10190c */
[----:B------:R0:W-:Y:S04]  /*1500*/  ST.E desc[UR14][R6.64+0x14], R3 ;  /* 0x0000140306007985 */ /* 0x0001e8000c10190e */
[----:B------:R0:W-:Y:S04]  /*1510*/  ST.E desc[UR16][R6.64+0x18], R3 ;  /* 0x0000180306007985 */ /* 0x0001e8000c101910 */
[----:B------:R0:W-:Y:S02]  /*1520*/  ST.E desc[UR18][R6.64+0x1c], R3 ;  /* 0x00001c0306007985 */ /* 0x0001e4000c101912 */
.L_x_757:
        /* <DEDUP_REMOVED lines=19> */
.L_x_760:
[C---:B------:R-:W-:Y:S01]  /*1660*/  R2UR UR4, R32.reuse ;  /* 0x00000000200472ca */ /* 0x040fe200000e0000 */
[----:B------:R-:W-:Y:S01]  /*1670*/  VIADD R9, R9, 0x4 ;  /* 0x0000000409097836 */ /* 0x000fe20000000000 */
[C---:B------:R-:W-:Y:S02]  /*1680*/  R2UR UR5, R33.reuse ;  /* 0x00000000210572ca */ /* 0x040fe400000e0000 */
[C---:B------:R-:W-:Y:S02]  /*1690*/  R2UR UR6, R32.reuse ;  /* 0x00000000200672ca */ /* 0x040fe400000e0000 */
[C---:B------:R-:W-:Y:S02]  /*16a0*/  R2UR UR7, R33.reuse ;  /* 0x00000000210772ca */ /* 0x040fe400000e0000 */
[----:B------:R-:W-:Y:S02]  /*16b0*/  R2UR UR8, R32 ;  /* 0x00000000200872ca */ /* 0x000fe400000e0000 */
[----:B------:R-:W-:-:S02]  /*16c0*/  R2UR UR9, R33 ;  /* 0x00000000210972ca */ /* 0x000fc400000e0000 */
[----:B------:R-:W-:Y:S02]  /*16d0*/  R2UR UR10, R32 ;  /* 0x00000000200a72ca */ /* 0x000fe400000e0000 */
[----:B------:R-:W-:Y:S01]  /*16e0*/  R2UR UR11, R33 ;  /* 0x00000000210b72ca */ /* 0x000fe200000e0000 */
[----:B------:R1:W-:Y:S04]  /*16f0*/  ST.E desc[UR4][R6.64], R3 ;  /* 0x0000000306007985 */ /* 0x0003e8000c101904 */
[----:B------:R1:W-:Y:S04]  /*1700*/  ST.E desc[UR6][R6.64+0x4], R3 ;  /* 0x0000040306007985 */ /* 0x0003e8000c101906 */
[----:B------:R1:W-:Y:S04]  /*1710*/  ST.E desc[UR8][R6.64+0x8], R3 ;  /* 0x0000080306007985 */ /* 0x0003e8000c101908 */
[----:B------:R1:W-:Y:S02]  /*1720*/  ST.E desc[UR10][R6.64+0xc], R3 ;  /* 0x00000c0306007985 */ /* 0x0003e4000c10190a */
.L_x_759:
[----:B------:R-:W-:-:S13]  /*1730*/  ISETP.NE.AND P0, PT, R8, RZ, PT ;  /* 0x000000ff0800720c */ /* 0x000fda0003f05270 */
[----:B------:R-:W-:Y:S05]  /*1740*/  @!P0 BRA `(.L_x_753) ;  /* 0x0000000000548947 */ /* 0x000fea0003800000 */
[----:B01----:R-:W0:Y:S08]  /*1750*/  MUFU.RCP R3, R0 ;  /* 0x0000000000037308 */ /* 0x003e300000001000 */
        /* <DEDUP_REMOVED lines=10> */
[----:B------:R-:W-:Y:S05]  /*1800*/  CALL.REL.NOINC `($__internal_14_$__cuda_sm3x_div_rn_noftz_f32_slowpath) ;  /* 0x00000080000c7944 */ /* 0x000fea0003c00000 */
.L_x_761:
[----:B------:R-:W-:-:S07]  /*1810*/  IMAD.MOV.U32 R7, RZ, RZ, RZ ;  /* 0x000000ffff077224 */ /* 0x000fce00078e00ff */
.L_x_762:
[----:B------:R-:W-:Y:S01]  /*1820*/  VIADD R7, R7, 0x1 ;  /* 0x0000000107077836 */ /* 0x000fe20000000000 */
[----:B------:R-:W-:Y:S01]  /*1830*/  R2UR UR4, R32 ;  /* 0x00000000200472ca */ /* 0x000fe200000e0000 */
[----:B--2---:R-:W-:Y:S01]  /*1840*/  IMAD.WIDE.U32 R4, R9, 0x4, R22 ;  /* 0x0000000409047825 */ /* 0x004fe200078e0016 */
[----:B------:R-:W-:Y:S02]  /*1850*/  R2UR UR5, R33 ;  /* 0x00000000210572ca */ /* 0x000fe400000e0000 */
[----:B------:R-:W-:Y:S02]  /*1860*/  ISETP.NE.AND P0, PT, R7, R8, PT ;  /* 0x000000080700720c */ /* 0x000fe40003f05270 */
[----:B------:R-:W-:-:S09]  /*1870*/  IADD3 R9, PT, PT, R9, 0x1, RZ ;  /* 0x0000000109097810 */ /* 0x000fd20007ffe0ff */
[----:B------:R2:W-:Y:S02]  /*1880*/  ST.E desc[UR4][R4.64], R3 ;  /* 0x0000000304007985 */ /* 0x0005e4000c101904 */
[----:B------:R-:W-:Y:S05]  /*1890*/  @P0 BRA `(.L_x_762) ;  /* 0xfffffffc00e00947 */ /* 0x000fea000383ffff */
.L_x_753:
[----:B------:R-:W-:Y:S05]  /*18a0*/  BSYNC.RECONVERGENT B2 ;  /* 0x0000000000027941 */ /* 0x000fea0003800200 */
.L_x_742:
[----:B------:R-:W3:Y:S01]  /*18b0*/  LDC R31, c[0x0][0x380] ;  /* 0x0000e000ff1f7b82 */ /* 0x000ee20000000800 */
[----:B------:R-:W-:-:S07]  /*18c0*/  MOV R26, 0x0 ;  /* 0x00000000001a7802 */ /* 0x000fce0000000f00 */
[----:B012---:R0:W1:Y:S01]  /*18d0*/  LDC.64 R6, c[0x4][R26] ;  /* 0x010000001a067b82 */ /* 0x0070620000000a00 */
[----:B---3--:R-:W-:-:S04]  /*18e0*/  VIADD R31, R31, 0x1 ;  /* 0x000000011f1f7836 */ /* 0x008fc80000000000 */
[----:B------:R-:W-:-:S04]  /*18f0*/  IMAD.WIDE R24, R31, 0x4, RZ ;  /* 0x000000041f187825 */ /* 0x000fc800078e02ff */
[----:B------:R-:W-:Y:S01]  /*1900*/  IMAD.MOV.U32 R4, RZ, RZ, R24 ;  /* 0x000000ffff047224 */ /* 0x000fe200078e0018 */
[----:B01----:R-:W-:-:S07]  /*1910*/  MOV R5, R25 ;  /* 0x0000001900057202 */ /* 0x003fce0000000f00 */
[----:B------:R-:W-:-:S07]  /*1920*/  LEPC R20, `(.L_x_763) ;  /* 0x000000001014794e */ /* 0x000fce0000000000 */
[----:B------:R-:W-:Y:S05]  /*1930*/  CALL.ABS.NOINC R6 ;  /* 0x0000000006007343 */ /* 0x000fea0003c00000 */
.L_x_763:
[----:B------:R0:W1:Y:S01]  /*1940*/  LDC.64 R6, c[0x4][R26] ;  /* 0x010000001a067b82 */ /* 0x0000620000000a00 */
[----:B------:R-:W-:Y:S01]  /*1950*/  IMAD.U32 R8, RZ, RZ, UR36 ;  /* 0x00000024ff087e24 */ /* 0x000fe2000f8e00ff */
[----:B------:R-:W-:Y:S01]  /*1960*/  MOV R17, R5 ;  /* 0x0000000500117202 */ /* 0x000fe20000000f00 */
[----:B------:R-:W-:Y:S01]  /*1970*/  IMAD.U32 R11, RZ, RZ, UR37 ;  /* 0x00000025ff0b7e24 */ /* 0x000fe2000f8e00ff */
[----:B------:R-:W-:Y:S01]  /*1980*/  MOV R10, UR36 ;  /* 0x00000024000a7c02 */ /* 0x000fe20008000f00 */
[----:B------:R-:W-:Y:S02]  /*1990*/  IMAD.MOV.U32 R16, RZ, RZ, R4 ;  /* 0x000000ffff107224 */ /* 0x000fe400078e0004 */
[----:B------:R-:W-:Y:S02]  /*19a0*/  IMAD.U32 R9, RZ, RZ, UR37 ;  /* 0x00000025ff097e24 */ /* 0x000fe4000f8e00ff */
[----:B------:R-:W-:Y:S02]  /*19b0*/  IMAD.MOV.U32 R4, RZ, RZ, R8 ;  /* 0x000000ffff047224 */ /* 0x000fe400078e0008 */
[----:B0-----:R-:W-:-:S07]  /*19c0*/  IMAD.MOV.U32 R5, RZ, RZ, R11 ;  /* 0x000000ffff057224 */ /* 0x001fce00078e000b */
[----:B------:R-:W-:-:S07]  /*19d0*/  LEPC R20, `(.L_x_764) ;  /* 0x000000001014794e */ /* 0x000fce0000000000 */
[----:B-1----:R-:W-:Y:S05]  /*19e0*/  CALL.ABS.NOINC R6 ;  /* 0x0000000006007343 */ /* 0x002fea0003c00000 */
.L_x_764:
[----:B------:R0:W1:Y:S01]  /*19f0*/  LDC.64 R6, c[0x4][R26] ;  /* 0x010000001a067b82 */ /* 0x0000620000000a00 */
[----:B------:R-:W-:Y:S01]  /*1a00*/  IMAD.MOV.U32 R27, RZ, RZ, R5 ;  /* 0x000000ffff1b7224 */ /* 0x000fe200078e0005 */
[----:B------:R-:W-:Y:S02]  /*1a10*/  MOV R5, R25 ;  /* 0x0000001900057202 */ /* 0x000fe40000000f00 */
[----:B0-----:R-:W-:Y:S01]  /*1a20*/  MOV R26, R4 ;  /* 0x00000004001a7202 */ /* 0x001fe20000000f00 */
[----:B------:R-:W-:-:S07]  /*1a30*/  IMAD.MOV.U32 R4, RZ, RZ, R24 ;  /* 0x000000ffff047224 */ /* 0x000fce00078e0018 */
[----:B------:R-:W-:-:S07]  /*1a40*/  LEPC R20, `(.L_x_765) ;  /* 0x000000001014794e */ /* 0x000fce0000000000 */
[----:B-1----:R-:W-:Y:S05]  /*1a50*/  CALL.ABS.NOINC R6 ;  /* 0x0000000006007343 */ /* 0x002fea0003c00000 */
.L_x_765:
[----:B------:R-:W-:Y:S01]  /*1a60*/  ISETP.NE.U32.AND P0, PT, R4, RZ, PT ;  /* 0x000000ff0400720c */ /* 0x000fe20003f05070 */
[----:B------:R-:W-:Y:S01]  /*1a70*/  BSSY.RECONVERGENT B6, `(.L_x_766) ;  /* 0x0000010000067945 */ /* 0x000fe20003800200 */
[----:B------:R-:W-:Y:S02]  /*1a80*/  IMAD.MOV.U32 R24, RZ, RZ, R4 ;  /* 0x000000ffff187224 */ /* 0x000fe400078e0004 */
[----:B------:R-:W-:Y:S01]  /*1a90*/  ISETP.NE.AND.EX P0, PT, R5, RZ, PT, P0 ;  /* 0x000000ff0500720c */ /* 0x000fe20003f05300 */
[----:B------:R-:W-:-:S12]  /*1aa0*/  IMAD.MOV.U32 R25, RZ, RZ, R5 ;  /* 0x000000ffff197224 */ /* 0x000fd800078e0005 */
[----:B------:R-:W-:Y:S05]  /*1ab0*/  @P0 BRA `(.L_x_767) ;  /* 0x00000000002c0947 */ /* 0x000fea0003800000 */
[----:B------:R-:W-:Y:S01]  /*1ac0*/  MOV R0, 0x20 ;  /* 0x0000002000007802 */ /* 0x000fe20000000f00 */
[----:B------:R0:W-:Y:S01]  /*1ad0*/  STL.64 [R1], R18 ;  /* 0x0000001201007387 */ /* 0x0001e20000100a00 */
[----:B------:R-:W1:Y:S01]  /*1ae0*/  LDCU.64 UR4, c[0x4][0x10] ;  /* 0x01000200ff0477ac */ /* 0x000e620008000a00 */
[----:B------:R-:W-:Y:S01]  /*1af0*/  IMAD.MOV.U32 R6, RZ, RZ, R2 ;  /* 0x000000ffff067224 */ /* 0x000fe200078e0002 */
[----:B------:R0:W2:Y:S01]  /*1b00*/  LDC.64 R8, c[0x4][R0] ;  /* 0x0100000000087b82 */ /* 0x0000a20000000a00 */
[----:B------:R0:W-:Y:S01]  /*1b10*/  STL [R1+0x8], R30 ;  /* 0x0000081e01007387 */ /* 0x0001e20000100800 */
[----:B------:R-:W-:Y:S02]  /*1b20*/  MOV R7, R28 ;  /* 0x0000001c00077202 */ /* 0x000fe40000000f00 */
[----:B-1----:R-:W-:Y:S01]  /*1b30*/  MOV R4, UR4 ;  /* 0x0000000400047c02 */ /* 0x002fe20008000f00 */
[----:B0-----:R-:W-:-:S07]  /*1b40*/  IMAD.U32 R5, RZ, RZ, UR5 ;  /* 0x00000005ff057e24 */ /* 0x001fce000f8e00ff */
[----:B------:R-:W-:-:S07]  /*1b50*/  LEPC R20, `(.L_x_767) ;  /* 0x000000001014794e */ /* 0x000fce0000000000 */
[----:B--2---:R-:W-:Y:S05]  /*1b60*/  CALL.ABS.NOINC R8 ;  /* 0x0000000008007343 */ /* 0x004fea0003c00000 */
.L_x_767:
[----:B------:R-:W-:Y:S05]  /*1b70*/  BSYNC.RECONVERGENT B6 ;  /* 0x0000000000067941 */ /* 0x000fea0003800200 */
.L_x_766:
[----:B------:R-:W0:Y:S01]  /*1b80*/  LDC R3, c[0x0][0x380] ;  /* 0x0000e000ff037b82 */ /* 0x000e220000000800 */
[----:B------:R-:W-:Y:S02]  /*1b90*/  R2UR UR4, R32 ;  /* 0x00000000200472ca */ /* 0x000fe400000e0000 */
[----:B------:R-:W-:Y:S02]  /*1ba0*/  R2UR UR5, R33 ;  /* 0x00000000210572ca */ /* 0x000fe400000e0000 */
[C---:B0-----:R-:W-:Y:S01]  /*1bb0*/  ISETP.GE.AND P0, PT, R3.reuse, 0x1, PT ;  /* 0x000000010300780c */ /* 0x041fe20003f06270 */
[----:B------:R-:W-:-:S10]  /*1bc0*/  IMAD.WIDE R28, R3, 0x4, R24 ;  /* 0x00000004031c7825 */ /* 0x000fd400078e0218 */
[----:B------:R0:W-:Y:S02]  /*1bd0*/  ST.E desc[UR4][R28.64], RZ ;  /* 0x000000ff1c007985 */ /* 0x0001e4000c101904 */
[----:B------:R-:W-:Y:S05]  /*1be0*/  @!P0 BRA `(.L_x_768) ;  /* 0x00000054000c8947 */ /* 0x000fea0003800000 */
[----:B------:R-:W1:Y:S01]  /*1bf0*/  LDC R9, c[0x0][0x384] ;  /* 0x0000e100ff097b82 */ /* 0x000e620000000800 */
[----:B------:R-:W-:Y:S02]  /*1c00*/  I2FP.F32.U32 R5, R31 ;  /* 0x0000001f00057245 */ /* 0x000fe40000201000 */
[C---:B-1----:R-:W-:Y:S01]  /*1c10*/  ISETP.GE.AND P0, PT, R9.reuse, 0x1, PT ;  /* 0x000000010900780c */ /* 0x042fe20003f06270 */
[----:B------:R-:W-:-:S05]  /*1c20*/  VIADD R30, R9, 0xffffffff ;  /* 0xffffffff091e7836 */ /* 0x000fca0000000000 */
[----:B------:R-:W-:-:S07]  /*1c30*/  I2FP.F32.S32 R0, R30 ;  /* 0x0000001e00007245 */ /* 0x000fce0000201400 */
[----:B------:R-:W-:Y:S05]  /*1c40*/  @!P0 BRA `(.L_x_769) ;  /* 0x00000044000c8947 */ /* 0x000fea0003800000 */
[----:B------:R-:W1:Y:S01]  /*1c50*/  LDCU UR4, c[0x0][0x390] ;  /* 0x00007200ff0477ac */ /* 0x000e620008000800 */
[----:B------:R-:W-:Y:S01]  /*1c60*/  I2FP.F32.S32 R6, R9 ;  /* 0x0000000900067245 */ /* 0x000fe20000201400 */
[----:B-1----:R-:W-:-:S09]  /*1c70*/  UISETP.NE.AND UP0, UPT, UR4, 0x1, UPT ;  /* 0x000000010400788c */ /* 0x002fd2000bf05270 */
[----:B------:R-:W-:Y:S05]  /*1c80*/  BRA.U UP0, `(.L_x_770) ;  /* 0x0000002500f07547 */ /* 0x000fea000b800000 */
[----:B------:R-:W-:Y:S01]  /*1c90*/  BSSY.RECONVERGENT B2, `(.L_x_771) ;  /* 0x000027a000027945 */ /* 0x000fe20003800200 */
[C---:B------:R-:W-:Y:S02]  /*1ca0*/  LOP3.LUT R36, R9.reuse, 0xf, RZ, 0xc0, !PT ;  /* 0x0000000f09247812 */ /* 0x040fe400078ec0ff */
[C---:B------:R-:W-:Y:S02]  /*1cb0*/  LOP3.LUT R37, R9.reuse, 0x7, RZ, 0xc0, !PT ;  /* 0x0000000709257812 */ /* 0x040fe400078ec0ff */
[C---:B------:R-:W-:Y:S02]  /*1cc0*/  LOP3.LUT R38, R9.reuse, 0x3, RZ, 0xc0, !PT ;  /* 0x0000000309267812 */ /* 0x040fe400078ec0ff */
[C---:B------:R-:W-:Y:S02]  /*1cd0*/  LOP3.LUT R7, R9.reuse, 0x7ffffff8, RZ, 0xc0, !PT ;  /* 0x7ffffff809077812 */ /* 0x040fe400078ec0ff */
[----:B------:R-:W-:Y:S01]  /*1ce0*/  LOP3.LUT R8, R9, 0x7ffffff0, RZ, 0xc0, !PT ;  /* 0x7ffffff009087812 */ /* 0x000fe200078ec0ff */
[----:B------:R-:W-:-:S07]  /*1cf0*/  IMAD.MOV.U32 R9, RZ, RZ, RZ ;  /* 0x000000ffff097224 */ /* 0x000fce00078e00ff */
.L_x_821:
[----:B-1----:R-:W1:Y:S01]  /*1d00*/  LDCU UR4, c[0x0][0x384] ;  /* 0x00007080ff0477ac */ /* 0x002e620008000800 */
[----:B------:R-:W-:Y:S01]  /*1d10*/  ISETP.GE.U32.AND P0, PT, R30, 0x7, PT ;  /* 0x000000071e00780c */ /* 0x000fe20003f06070 */
[----:B------:R-:W-:Y:S02]  /*1d20*/  HFMA2 R19, -RZ, RZ, 0, 0 ;  /* 0x00000000ff137431 */ /* 0x000fe400000001ff */
[----:B------:R-:W-:Y:S02]  /*1d30*/  IMAD.MOV.U32 R10, RZ, RZ, RZ ;  /* 0x000000ffff0a7224 */ /* 0x000fe400078e00ff */
[----:B-1----:R-:W-:-:S08]  /*1d40*/  IMAD R11, R9, UR4, RZ ;  /* 0x00000004090b7c24 */ /* 0x002fd0000f8e02ff */
[----:B------:R-:W-:Y:S05]  /*1d50*/  @!P0 BRA `(.L_x_772) ;  /* 0x0000000c00248947 */ /* 0x000fea0003800000 */
[----:B------:R-:W-:Y:S01]  /*1d60*/  BSSY.RECONVERGENT B3, `(.L_x_773) ;  /* 0x00000c7000037945 */ /* 0x000fe20003800200 */
[----:B------:R-:W-:Y:S01]  /*1d70*/  IMAD.MOV.U32 R19, RZ, RZ, RZ ;  /* 0x000000ffff137224 */ /* 0x000fe200078e00ff */
[----:B------:R-:W-:-:S07]  /*1d80*/  MOV R10, RZ ;  /* 0x000000ff000a7202 */ /* 0x000fce0000000f00 */
.L_x_790:
[----:B------:R-:W1:Y:S01]  /*1d90*/  LDC.64 R14, c[0x0][0x398] ;  /* 0x0000e600ff0e7b82 */ /* 0x000e620000000a00 */
[C---:B------:R-:W-:Y:S01]  /*1da0*/  R2UR UR6, R32.reuse ;  /* 0x00000000200672ca */ /* 0x040fe200000e0000 */
[----:B------:R-:W-:Y:S01]  /*1db0*/  IMAD.IADD R3, R11, 0x1, R19 ;  /* 0x000000010b037824 */ /* 0x000fe200078e0213 */
[----:B------:R-:W-:Y:S01]  /*1dc0*/  R2UR UR7, R33 ;  /* 0x00000000210772ca */ /* 0x000fe200000e0000 */
[----:B------:R-:W-:Y:S01]  /*1dd0*/  IMAD.WIDE.U32 R12, R19, 0x4, R22 ;  /* 0x00000004130c7825 */ /* 0x000fe200078e0016 */
[----:B------:R-:W-:Y:S02]  /*1de0*/  R2UR UR4, R32 ;  /* 0x00000000200472ca */ /* 0x000fe400000e0000 */
[----:B------:R-:W-:-:S09]  /*1df0*/  R2UR UR5, R33 ;  /* 0x00000000210572ca */ /* 0x000fd200000e0000 */
[----:B------:R-:W2:Y:S01]  /*1e00*/  LD.E R2, desc[UR6][R12.64] ;  /* 0x000000060c027980 */ /* 0x000ea2000c101900 */
[----:B-1----:R-:W-:-:S05]  /*1e10*/  IMAD.WIDE.U32 R14, R3, 0x4, R14 ;  /* 0x00000004030e7825 */ /* 0x002fca00078e000e */
[----:B------:R-:W2:Y:S01]  /*1e20*/  LDG.E R3, desc[UR4][R14.64] ;  /* 0x000000040e037981 */ /* 0x000ea2000c1e1900 */
[----:B------:R-:W1:Y:S01]  /*1e30*/  MUFU.RCP R31, R6 ;  /* 0x00000006001f7308 */ /* 0x000e620000001000 */
[C---:B------:R-:W-:Y:S01]  /*1e40*/  IMAD.WIDE.U32 R20, R19.reuse, 0x4, R26 ;  /* 0x0000000413147825 */ /* 0x040fe200078e001a */
[----:B------:R-:W-:Y:S03]  /*1e50*/  BSSY.RECONVERGENT B4, `(.L_x_774) ;  /* 0x0000010000047945 */ /* 0x000fe60003800200 */
[----:B------:R-:W-:-:S05]  /*1e60*/  VIADD R19, R19, 0x8 ;  /* 0x0000000813137836 */ /* 0x000fca0000000000 */
[----:B------:R-:W-:Y:S01]  /*1e70*/  ISETP.NE.AND P2, PT, R19, R7, PT ;  /* 0x000000071300720c */ /* 0x000fe20003f45270 */
[----:B--2---:R-:W-:Y:S01]  /*1e80*/  FADD R3, R3, -R2 ;  /* 0x8000000203037221 */ /* 0x004fe20000000000 */
[----:B-1----:R-:W-:-:S03]  /*1e90*/  FFMA R2, R31, -R6, 1 ;  /* 0x3f8000001f027423 */ /* 0x002fc60000000806 */
[----:B------:R-:W1:Y:S01]  /*1ea0*/  FCHK P0, R3, R6 ;  /* 0x0000000603007302 */ /* 0x000e620000000000 */
[----:B------:R-:W-:-:S04]  /*1eb0*/  FFMA R2, R31, R2, R31 ;  /* 0x000000021f027223 */ /* 0x000fc8000000001f */
[----:B------:R-:W-:Y:S01]  /*1ec0*/  FFMA R31, R3, R2, RZ ;  /* 0x00000002031f7223 */ /* 0x000fe200000000ff */
[----:B------:R2:W-:Y:S03]  /*1ed0*/  ST.E desc[UR4][R20.64], R3 ;  /* 0x0000000314007985 */ /* 0x0005e6000c101904 */
[----:B------:R-:W-:-:S04]  /*1ee0*/  FFMA R4, R31, -R6, R3 ;  /* 0x800000061f047223 */ /* 0x000fc80000000003 */
[----:B------:R-:W-:Y:S01]  /*1ef0*/  FFMA R31, R2, R4, R31 ;  /* 0x00000004021f7223 */ /* 0x000fe2000000001f */
[----:B-1----:R-:W-:Y:S06]  /*1f00*/  @!P0 BRA `(.L_x_775) ;  /* 0x0000000000108947 */ /* 0x002fec0003800000 */
[----:B------:R-:W-:Y:S02]  /*1f10*/  MOV R4, R6 ;  /* 0x0000000600047202 */ /* 0x000fe40000000f00 */
[----:B------:R-:W-:-:S07]  /*1f20*/  MOV R34, 0x1f40 ;  /* 0x00001f4000227802 */ /* 0x000fce0000000f00 */
[----:B0-2---:R-:W-:Y:S05]  /*1f30*/  CALL.REL.NOINC `($__internal_14_$__cuda_sm3x_div_rn_noftz_f32_slowpath) ;  /* 0x0000007800407944 */ /* 0x005fea0003c00000 */
[----:B------:R-:W-:-:S07]  /*1f40*/  IMAD.MOV.U32 R31, RZ, RZ, R3 ;  /* 0x000000ffff1f7224 */ /* 0x000fce00078e0003 */
.L_x_775:
[----:B------:R-:W-:Y:S05]  /*1f50*/  BSYNC.RECONVERGENT B4 ;  /* 0x0000000000047941 */ /* 0x000fea0003800200 */
.L_x_774:
[C---:B------:R-:W-:Y:S02]  /*1f60*/  R2UR UR4, R32.reuse ;  /* 0x00000000200472ca */ /* 0x040fe400000e0000 */
[C---:B------:R-:W-:Y:S02]  /*1f70*/  R2UR UR5, R33.reuse ;  /* 0x00000000210572ca */ /* 0x040fe400000e0000 */
[----:B------:R-:W-:Y:S02]  /*1f80*/  R2UR UR6, R32 ;  /* 0x00000000200672ca */ /* 0x000fe400000e0000 */
[----:B------:R-:W-:-:S09]  /*1f90*/  R2UR UR7, R33 ;  /* 0x00000000210772ca */ /* 0x000fd200000e0000 */
[----:B------:R-:W3:Y:S04]  /*1fa0*/  LDG.E R2, desc[UR4][R14.64+0x4] ;  /* 0x000004040e027981 */ /* 0x000ee8000c1e1900 */
[----:B--2---:R-:W3:Y:S01]  /*1fb0*/  LD.E R3, desc[UR6][R12.64+0x4] ;  /* 0x000004060c037980 */ /* 0x004ee2000c101900 */
[----:B------:R-:W1:Y:S01]  /*1fc0*/  MUFU.RCP R39, R6 ;  /* 0x0000000600277308 */ /* 0x000e620000001000 */
[----:B------:R-:W-:Y:S01]  /*1fd0*/  BSSY.RECONVERGENT B4, `(.L_x_776) ;  /* 0x000000f000047945 */ /* 0x000fe20003800200 */
[----:B------:R-:W-:Y:S01]  /*1fe0*/  FADD R10, R31, R10 ;  /* 0x0000000a1f0a7221 */ /* 0x000fe20000000000 */
[----:B---3--:R-:W-:Y:S01]  /*1ff0*/  FADD R35, R2, -R3 ;  /* 0x8000000302237221 */ /* 0x008fe20000000000 */
[----:B-1----:R-:W-:-:S04]  /*2000*/  FFMA R2, R39, -R6, 1 ;  /* 0x3f80000027027423 */ /* 0x002fc80000000806 */
[----:B------:R-:W1:Y:S01]  /*2010*/  FCHK P0, R35, R6 ;  /* 0x0000000623007302 */ /* 0x000e620000000000 */
[----:B------:R-:W-:Y:S01]  /*2020*/  FFMA R2, R39, R2, R39 ;  /* 0x0000000227027223 */ /* 0x000fe20000000027 */
[----:B------:R2:W-:Y:S03]  /*2030*/  ST.E desc[UR4][R20.64+0x4], R35 ;  /* 0x0000042314007985 */ /* 0x0005e6000c101904 */
[----:B------:R-:W-:-:S04]  /*2040*/  FFMA R3, R2, R35, RZ ;  /* 0x0000002302037223 */ /* 0x000fc800000000ff */
[----:B------:R-:W-:-:S04]  /*2050*/  FFMA R4, R3, -R6, R35 ;  /* 0x8000000603047223 */ /* 0x000fc80000000023 */
[----:B------:R-:W-:Y:S01]  /*2060*/  FFMA R3, R2, R4, R3 ;  /* 0x0000000402037223 */ /* 0x000fe20000000003 */
[----:B-12---:R-:W-:Y:S06]  /*2070*/  @!P0 BRA `(.L_x_777) ;  /* 0x0000000000108947 */ /* 0x006fec0003800000 */
[----:B------:R-:W-:Y:S01]  /*2080*/  IMAD.MOV.U32 R3, RZ, RZ, R35 ;  /* 0x000000ffff037224 */ /* 0x000fe200078e0023 */
[----:B------:R-:W-:Y:S02]  /*2090*/  MOV R4, R6 ;  /* 0x0000000600047202 */ /* 0x000fe40000000f00 */
[----:B------:R-:W-:-:S07]  /*20a0*/  MOV R34, 0x20c0 ;  /* 0x000020c000227802 */ /* 0x000fce0000000f00 */
[----:B0-----:R-:W-:Y:S05]  /*20b0*/  CALL.REL.NOINC `($__internal_14_$__cuda_sm3x_div_rn_noftz_f32_slowpath) ;  /* 0x0000007400e07944 */ /* 0x001fea0003c00000 */
.L_x_777:
[----:B------:R-:W-:Y:S05]  /*20c0*/  BSYNC.RECONVERGENT B4 ;  /* 0x0000000000047941 */ /* 0x000fea0003800200 */
.L_x_776:
[C---:B------:R-:W-:Y:S02]  /*20d0*/  R2UR UR4, R32.reuse ;  /* 0x00000000200472ca */ /* 0x040fe400000e0000 */
[C---:B------:R-:W-:Y:S02]  /*20e0*/  R2UR UR5, R33.reuse ;  /* 0x00000000210572ca */ /* 0x040fe400000e0000 */
[----:B------:R-:W-:Y:S02]  /*20f0*/  R2UR UR6, R32 ;  /* 0x00000000200672ca */ /* 0x000fe400000e0000 */
[----:B------:R-:W-:-:S09]  /*2100*/  R2UR UR7, R33 ;  /* 0x00000000210772ca */ /* 0x000fd200000e0000 */
[----:B------:R-:W2:Y:S04]  /*2110*/  LDG.E R2, desc[UR4][R14.64+0x8] ;  /* 0x000008040e027981 */ /* 0x000ea8000c1e1900 */
[----:B------:R-:W2:Y:S01]  /*2120*/  LD.E R31, desc[UR6][R12.64+0x8] ;  /* 0x000008060c1f7980 */ /* 0x000ea2000c101900 */
[----:B------:R-:W1:Y:S01]  /*2130*/  MUFU.RCP R39, R6 ;  /* 0x0000000600277308 */ /* 0x000e620000001000 */
[----:B------:R-:W-:Y:S01]  /*2140*/  BSSY.RECONVERGENT B4, `(.L_x_778) ;  /* 0x0000010000047945 */ /* 0x000fe20003800200 */
[----:B------:R-:W-:Y:S01]  /*2150*/  FADD R41, R10, R3 ;  /* 0x000000030a297221 */ /* 0x000fe20000000000 */
[----:B--2---:R-:W-:Y:S01]  /*2160*/  FADD R35, R2, -R31 ;  /* 0x8000001f02237221 */ /* 0x004fe20000000000 */
        /* <DEDUP_REMOVED lines=9> */
[----:B------:R-:W-:Y:S01]  /*2200*/  MOV R34, 0x2230 ;  /* 0x0000223000227802 */ /* 0x000fe20000000f00 */
[----:B------:R-:W-:-:S07]  /*2210*/  IMAD.MOV.U32 R4, RZ, RZ, R6 ;  /* 0x000000ffff047224 */ /* 0x000fce00078e0006 */
[----:B0-----:R-:W-:Y:S05]  /*2220*/  CALL.REL.NOINC `($__internal_14_$__cuda_sm3x_div_rn_noftz_f32_slowpath) ;  /* 0x0000007400847944 */ /* 0x001fea0003c00000 */
[----:B------:R-:W-:-:S07]  /*2230*/  MOV R4, R3 ;  /* 0x0000000300047202 */ /* 0x000fce0000000f00 */
.L_x_779:
[----:B------:R-:W-:Y:S05]  /*2240*/  BSYNC.RECONVERGENT B4 ;  /* 0x0000000000047941 */ /* 0x000fea0003800200 */
.L_x_778:
        /* <DEDUP_REMOVED lines=22> */
.L_x_781:
[----:B------:R-:W-:Y:S05]  /*23b0*/  BSYNC.RECONVERGENT B4 ;  /* 0x0000000000047941 */ /* 0x000fea0003800200 */
.L_x_780:
        /* <DEDUP_REMOVED lines=18> */
[----:B------:R-:W-:Y:S01]  /*24e0*/  MOV R3, R35 ;  /* 0x0000002300037202 */ /* 0x000fe20000000f00 */
[----:B------:R-:W-:Y:S01]  /*24f0*/  IMAD.MOV.U32 R4, RZ, RZ, R6 ;  /* 0x000000ffff047224 */ /* 0x000fe200078e0006 */
[----:B------:R-:W-:-:S07]  /*2500*/  MOV R34, 0x2520 ;  /* 0x0000252000227802 */ /* 0x000fce0000000f00 */
[----:B0-----:R-:W-:Y:S05]  /*2510*/  CALL.REL.NOINC `($__internal_14_$__cuda_sm3x_div_rn_noftz_f32_slowpath) ;  /* 0x0000007000c87944 */ /* 0x001fea0003c00000 */
[----:B------:R-:W-:-:S07]  /*2520*/  IMAD.MOV.U32 R4, RZ, RZ, R3 ;  /* 0x000000ffff047224 */ /* 0x000fce00078e0003 */
.L_x_783:
[----:B------:R-:W-:Y:S05]  /*2530*/  BSYNC.RECONVERGENT B4 ;  /* 0x0000000000047941 */ /* 0x000fea0003800200 */
.L_x_782:
        /* <DEDUP_REMOVED lines=22> */
.L_x_785:
[----:B------:R-:W-:Y:S05]  /*26a0*/  BSYNC.RECONVERGENT B4 ;  /* 0x0000000000047941 */ /* 0x000fea0003800200 */
.L_x_784:
        /* <DEDUP_REMOVED lines=22> */
[----:B------:R-:W-:-:S07]  /*2810*/  IMAD.MOV.U32 R4, RZ, RZ, R3 ;  /* 0x000000ffff047224 */ /* 0x000fce00078e0003 */
.L_x_787:
[----:B------:R-:W-:Y:S05]  /*2820*/  BSYNC.RECONVERGENT B4 ;  /* 0x0000000000047941 */ /* 0x000fea0003800200 */
.L_x_786:
        /* <DEDUP_REMOVED lines=9> */
[----:B-1----:R-:W-:-:S04]  /*28c0*/  FFMA R2, R3, -R6, 1 ;  /* 0x3f80000003027423 */ /* 0x002fc80000000806 */
[----:B------:R-:W-:Y:S01]  /*28d0*/  FFMA R2, R3, R2, R3 ;  /* 0x0000000203027223 */ /* 0x000fe20000000003 */
[----:B--2---:R-:W-:-:S04]  /*28e0*/  FADD R31, R14, -R13 ;  /* 0x8000000d0e1f7221 */ /* 0x004fc80000000000 */
[----:B------:R-:W1:Y:S01]  /*28f0*/  FCHK P0, R31, R6 ;  /* 0x000000061f007302 */ /* 0x000e620000000000 */
[----:B------:R-:W-:Y:S01]  /*2900*/  FFMA R3, R2, R31, RZ ;  /* 0x0000001f02037223 */ /* 0x000fe200000000ff */
[----:B------:R2:W-:Y:S03]  /*2910*/  ST.E desc[UR4][R20.64+0x1c], R31 ;  /* 0x00001c1f14007985 */ /* 0x0005e6000c101904 */
        /* <DEDUP_REMOVED lines=8> */
.L_x_789:
[----:B------:R-:W-:Y:S05]  /*29a0*/  BSYNC.RECONVERGENT B4 ;  /* 0x0000000000047941 */ /* 0x000fea0003800200 */
.L_x_788:
[----:B------:R-:W-:Y:S01]  /*29b0*/  FADD R10, R41, R10 ;  /* 0x0000000a290a7221 */ /* 0x000fe20000000000 */
[----:B------:R-:W-:Y:S06]  /*29c0*/  @P2 BRA `(.L_x_790) ;  /* 0xfffffff000f02947 */ /* 0x000fec000383ffff */
[----:B------:R-:W-:Y:S05]  /*29d0*/  BSYNC.RECONVERGENT B3 ;  /* 0x0000000000037941 */ /* 0x000fea0003800200 */
.L_x_773:
[----:B------:R-:W-:-:S07]  /*29e0*/  IMAD.MOV.U32 R19, RZ, RZ, R7 ;  /* 0x000000ffff137224 */ /* 0x000fce00078e0007 */
.L_x_772:
[----:B------:R-:W-:-:S13]  /*29f0*/  ISETP.NE.AND P2, PT, R37, RZ, PT ;  /* 0x000000ff2500720c */ /* 0x000fda0003f45270 */
[----:B------:R-:W-:Y:S05]  /*2a00*/  @!P2 BRA `(.L_x_791) ;  /* 0x0000000c0034a947 */ /* 0x000fea0003800000 */
[----:B------:R-:W-:-:S04]  /*2a10*/  IADD3 R2, PT, PT, R37, -0x1, RZ ;  /* 0xffffffff25027810 */ /* 0x000fc80007ffe0ff */
[----:B------:R-:W-:-:S13]  /*2a20*/  ISETP.GE.U32.AND P0, PT, R2, 0x3, PT ;  /* 0x000000030200780c */ /* 0x000fda0003f06070 */
[----:B------:R-:W-:Y:S05]  /*2a30*/  @!P0 BRA `(.L_x_792) ;  /* 0x0000000400ac8947 */ /* 0x000fea0003800000 */
[----:B------:R-:W1:Y:S01]  /*2a40*/  LDC.64 R20, c[0x0][0x398] ;  /* 0x0000e600ff147b82 */ /* 0x000e620000000a00 */
[C---:B------:R-:W-:Y:S01]  /*2a50*/  R2UR UR6, R32.reuse ;  /* 0x00000000200672ca */ /* 0x040fe200000e0000 */
[----:B------:R-:W-:Y:S01]  /*2a60*/  IMAD.IADD R3, R11, 0x1, R19 ;  /* 0x000000010b037824 */ /* 0x000fe200078e0213 */
[----:B------:R-:W-:Y:S01]  /*2a70*/  R2UR UR7, R33 ;  /* 0x00000000210772ca */ /* 0x000fe200000e0000 */
[----:B------:R-:W-:Y:S01]  /*2a80*/  IMAD.WIDE.U32 R12, R19, 0x4, R22 ;  /* 0x00000004130c7825 */ /* 0x000fe200078e0016 */
[----:B------:R-:W-:Y:S02]  /*2a90*/  R2UR UR4, R32 ;  /* 0x00000000200472ca */ /* 0x000fe400000e0000 */
[----:B------:R-:W-:Y:S01]  /*2aa0*/  R2UR UR5, R33 ;  /* 0x00000000210572ca */ /* 0x000fe200000e0000 */
[----:B-1----:R-:W-:-:S08]  /*2ab0*/  IMAD.WIDE.U32 R20, R3, 0x4, R20 ;  /* 0x0000000403147825 */ /* 0x002fd000078e0014 */
[----:B------:R-:W2:Y:S04]  /*2ac0*/  LD.E R3, desc[UR6][R12.64] ;  /* 0x000000060c037980 */ /* 0x000ea8000c101900 */
[----:B------:R-:W2:Y:S01]  /*2ad0*/  LDG.E R20, desc[UR4][R20.64] ;  /* 0x0000000414147981 */ /* 0x000ea2000c1e1900 */
[----:B------:R-:W1:Y:S01]  /*2ae0*/  MUFU.RCP R35, R6 ;  /* 0x0000000600237308 */ /* 0x000e620000001000 */
[----:B------:R-:W-:Y:S01]  /*2af0*/  IMAD.WIDE.U32 R14, R19, 0x4, R26 ;  /* 0x00000004130e7825 */ /* 0x000fe200078e001a */
[----:B------:R-:W-:Y:S03]  /*2b00*/  BSSY.RECONVERGENT B3, `(.L_x_793) ;  /* 0x000000e000037945 */ /* 0x000fe60003800200 */
        /* <DEDUP_REMOVED lines=13> */
.L_x_794:
[----:B------:R-:W-:Y:S05]  /*2be0*/  BSYNC.RECONVERGENT B3 ;  /* 0x0000000000037941 */ /* 0x000fea0003800200 */
.L_x_793:
[----:B------:R-:W1:Y:S01]  /*2bf0*/  LDCU.64 UR4, c[0x0][0x398] ;  /* 0x00007300ff0477ac */ /* 0x000e620008000a00 */
[----:B------:R-:W-:Y:S02]  /*2c00*/  IADD3 R2, P0, PT, R11, R19, RZ ;  /* 0x000000130b027210 */ /* 0x000fe40007f1e0ff */
[C---:B------:R-:W-:Y:S02]  /*2c10*/  R2UR UR8, R32.reuse ;  /* 0x00000000200872ca */ /* 0x040fe400000e0000 */
[C---:B------:R-:W-:Y:S01]  /*2c20*/  R2UR UR9, R33.reuse ;  /* 0x00000000210972ca */ /* 0x040fe200000e0000 */
[----:B------:R-:W-:Y:S01]  /*2c30*/  IMAD.X R21, RZ, RZ, RZ, P0 ;  /* 0x000000ffff157224 */ /* 0x000fe200000e06ff */
[----:B------:R-:W-:Y:S02]  /*2c40*/  R2UR UR6, R32 ;  /* 0x00000000200672ca */ /* 0x000fe400000e0000 */
[----:B------:R-:W-:Y:S02]  /*2c50*/  R2UR UR7, R33 ;  /* 0x00000000210772ca */ /* 0x000fe400000e0000 */
[----:B-1----:R-:W-:-:S07]  /*2c60*/  LEA R20, P0, R2, UR4, 0x2 ;  /* 0x0000000402147c11 */ /* 0x002fce000f8010ff */
[----:B------:R-:W2:Y:S01]  /*2c70*/  LD.E R31, desc[UR8][R12.64+0x4] ;  /* 0x000004080c1f7980 */ /* 0x000ea2000c101900 */
[----:B------:R-:W-:-:S05]  /*2c80*/  LEA.HI.X R21, R2, UR5, R21, 0x2, P0 ;  /* 0x0000000502157c11 */ /* 0x000fca00080f1415 */
[----:B------:R-:W2:Y:S01]  /*2c90*/  LDG.E R2, desc[UR6][R20.64+0x4] ;  /* 0x0000040614027981 */ /* 0x000ea2000c1e1900 */
[----:B------:R-:W1:Y:S01]  /*2ca0*/  MUFU.RCP R39, R6 ;  /* 0x0000000600277308 */ /* 0x000e620000001000 */
[----:B------:R-:W-:Y:S02]  /*2cb0*/  R2UR UR4, R32 ;  /* 0x00000000200472ca */ /* 0x000fe400000e0000 */
[----:B------:R-:W-:Y:S01]  /*2cc0*/  R2UR UR5, R33 ;  /* 0x00000000210572ca */ /* 0x000fe200000e0000 */
[----:B------:R-:W-:Y:S01]  /*2cd0*/  BSSY.RECONVERGENT B3, `(.L_x_795) ;  /* 0x0000010000037945 */ /* 0x000fe20003800200 */
[----:B------:R-:W-:Y:S01]  /*2ce0*/  FADD R41, R10, R3 ;  /* 0x000000030a297221 */ /* 0x000fe20000000000 */
        /* <DEDUP_REMOVED lines=9> */
[----:B------:R-:W-:Y:S01]  /*2d80*/  IMAD.MOV.U32 R3, RZ, RZ, R35 ;  /* 0x000000ffff037224 */ /* 0x000fe200078e0023 */
[----:B------:R-:W-:Y:S02]  /*2d90*/  MOV R4, R6 ;  /* 0x0000000600047202 */ /* 0x000fe40000000f00 */
[----:B------:R-:W-:-:S07]  /*2da0*/  MOV R34, 0x2dc0 ;  /* 0x00002dc000227802 */ /* 0x000fce0000000f00 */
[----:B0-2---:R-:W-:Y:S05]  /*2db0*/  CALL.REL.NOINC `($__internal_14_$__cuda_sm3x_div_rn_noftz_f32_slowpath) ;  /* 0x0000006800a07944 */ /* 0x005fea0003c00000 */
[----:B------:R-:W-:-:S07]  /*2dc0*/  IMAD.MOV.U32 R4, RZ, RZ, R3 ;  /* 0x000000ffff047224 */ /* 0x000fce00078e0003 */
.L_x_796:
[----:B------:R-:W-:Y:S05]  /*2dd0*/  BSYNC.RECONVERGENT B3 ;  /* 0x0000000000037941 */ /* 0x000fea0003800200 */
.L_x_795:
[C---:B------:R-:W-:Y:S02]  /*2de0*/  R2UR UR4, R32.reuse ;  /* 0x00000000200472ca */ /* 0x040fe400000e0000 */
[C---:B------:R-:W-:Y:S02]  /*2df0*/  R2UR UR5, R33.reuse ;  /* 0x00000000210572ca */ /* 0x040fe400000e0000 */
[----:B------:R-:W-:Y:S02]  /*2e00*/  R2UR UR6, R32 ;  /* 0x00000000200672ca */ /* 0x000fe400000e0000 */
[----:B------:R-:W-:-:S09]  /*2e10*/  R2UR UR7, R33 ;  /* 0x00000000210772ca */ /* 0x000fd200000e0000 */
[----:B------:R-:W3:Y:S04]  /*2e20*/  LDG.E R2, desc[UR4][R20.64+0x8] ;  /* 0x0000080414027981 */ /* 0x000ee8000c1e1900 */
[----:B------:R-:W3:Y:S01]  /*2e30*/  LD.E R3, desc[UR6][R12.64+0x8] ;  /* 0x000008060c037980 */ /* 0x000ee2000c101900 */
[----:B--2---:R-:W1:Y:S01]  /*2e40*/  MUFU.RCP R35, R6 ;  /* 0x0000000600237308 */ /* 0x004e620000001000 */
        /* <DEDUP_REMOVED lines=15> */
.L_x_798:
[----:B------:R-:W-:Y:S05]  /*2f40*/  BSYNC.RECONVERGENT B3 ;  /* 0x0000000000037941 */ /* 0x000fea0003800200 */
.L_x_797:
[C---:B------:R-:W-:Y:S02]  /*2f50*/  R2UR UR4, R32.reuse ;  /* 0x00000000200472ca */ /* 0x040fe400000e0000 */
[C---:B------:R-:W-:Y:S02]  /*2f60*/  R2UR UR5, R33.reuse ;  /* 0x00000000210572ca */ /* 0x040fe400000e0000 */
[----:B------:R-:W-:Y:S02]  /*2f70*/  R2UR UR6, R32 ;  /* 0x00000000200672ca */ /* 0x000fe400000e0000 */
[----:B------:R-:W-:-:S09]  /*2f80*/  R2UR UR7, R33 ;  /* 0x00000000210772ca */ /* 0x000fd200000e0000 */
[----:B------:R1:W2:Y:S04]  /*2f90*/  LDG.E R20, desc[UR4][R20.64+0xc] ;  /* 0x00000c0414147981 */ /* 0x0002a8000c1e1900 */
[----:B------:R-:W2:Y:S01]  /*2fa0*/  LD.E R13, desc[UR6][R12.64+0xc] ;  /* 0x00000c060c0d7980 */ /* 0x000ea2000c101900 */
[----:B------:R-:W3:Y:S01]  /*2fb0*/  MUFU.RCP R31, R6 ;  /* 0x00000006001f7308 */ /* 0x000ee20000001000 */
[----:B------:R-:W-:Y:S01]  /*2fc0*/  BSSY.RECONVERGENT B3, `(.L_x_799) ;  /* 0x0000010000037945 */ /* 0x000fe20003800200 */
[----:B-1----:R-:W-:Y:S01]  /*2fd0*/  FADD R21, R44, R3 ;  /* 0x000000032c157221 */ /* 0x002fe20000000000 */
[----:B---3--:R-:W-:-:S04]  /*2fe0*/  FFMA R2, R31, -R6, 1 ;  /* 0x3f8000001f027423 */ /* 0x008fc80000000806 */
        /* <DEDUP_REMOVED lines=13> */
.L_x_800:
[----:B------:R-:W-:Y:S05]  /*30c0*/  BSYNC.RECONVERGENT B3 ;  /* 0x0000000000037941 */ /* 0x000fea0003800200 */
.L_x_799:
[----:B------:R-:W-:Y:S01]  /*30d0*/  FADD R10, R21, R2 ;  /* 0x00000002150a7221 */ /* 0x000fe20000000000 */
[----:B------:R-:W-:-:S07]  /*30e0*/  VIADD R19, R19, 0x4 ;  /* 0x0000000413137836 */ /* 0x000fce0000000000 */
.L_x_792:
[----:B------:R-:W-:-:S13]  /*30f0*/  ISETP.NE.AND P0, PT, R38, RZ, PT ;  /* 0x000000ff2600720c */ /* 0x000fda0003f05270 */
[----:B------:R-:W-:Y:S05]  /*3100*/  @!P0 BRA `(.L_x_791) ;  /* 0x0000000400748947 */ /* 0x000fea0003800000 */
[----:B------:R-:W-:-:S13]  /*3110*/  ISETP.NE.AND P0, PT, R38, 0x1, PT ;  /* 0x000000012600780c */ /* 0x000fda0003f05270 */
        /* <DEDUP_REMOVED lines=23> */
[----:B------:R-:W-:Y:S01]  /*3290*/  MOV R3, R31 ;  /* 0x0000001f00037202 */ /* 0x000fe20000000f00 */
[----:B------:R-:W-:Y:S01]  /*32a0*/  IMAD.MOV.U32 R4, RZ, RZ, R6 ;  /* 0x000000ffff047224 */ /* 0x000fe200078e0006 */
[----:B------:R-:W-:-:S07]  /*32b0*/  MOV R34, 0x32d0 ;  /* 0x000032d000227802 */ /* 0x000fce0000000f00 */
[----:B0-----:R-:W-:Y:S05]  /*32c0*/  CALL.REL.NOINC `($__internal_14_$__cuda_sm3x_div_rn_noftz_f32_slowpath) ;  /* 0x00000064005c7944 */ /* 0x001fea0003c00000 */
.L_x_803:
[----:B------:R-:W-:Y:S05]  /*32d0*/  BSYNC.RECONVERGENT B3 ;  /* 0x0000000000037941 */ /* 0x000fea0003800200 */
.L_x_802:
        /* <DEDUP_REMOVED lines=15> */
[----:B-1----:R-:W-:-:S04]  /*33d0*/  FFMA R2, R31, -R6, 1 ;  /* 0x3f8000001f027423 */ /* 0x002fc80000000806 */
[----:B------:R-:W-:Y:S01]  /*33e0*/  FFMA R2, R31, R2, R31 ;  /* 0x000000021f027223 */ /* 0x000fe2000000001f */
[----:B--2---:R-:W-:-:S04]  /*33f0*/  FADD R35, R20, -R13 ;  /* 0x8000000d14237221 */ /* 0x004fc80000000000 */
[----:B------:R-:W1:Y:S01]  /*3400*/  FCHK P0, R35, R6 ;  /* 0x0000000623007302 */ /* 0x000e620000000000 */
[----:B------:R-:W-:Y:S01]  /*3410*/  FFMA R31, R2, R35, RZ ;  /* 0x00000023021f7223 */ /* 0x000fe200000000ff */
[----:B------:R2:W-:Y:S03]  /*3420*/  ST.E desc[UR4][R14.64+0x4], R35 ;  /* 0x000004230e007985 */ /* 0x0005e6000c101904 */
[----:B------:R-:W-:Y:S01]  /*3430*/  FFMA R4, R31, -R6, R35 ;  /* 0x800000061f047223 */ /* 0x000fe20000000023 */
[----:B------:R-:W-:-:S03]  /*3440*/  FADD R13, R10, R3 ;  /* 0x000000030a0d7221 */ /* 0x000fc60000000000 */
[----:B------:R-:W-:Y:S01]  /*3450*/  FFMA R2, R2, R4, R31 ;  /* 0x0000000402027223 */ /* 0x000fe2000000001f */
[----:B-12---:R-:W-:Y:S06]  /*3460*/  @!P0 BRA `(.L_x_805) ;  /* 0x0000000000148947 */ /* 0x006fec0003800000 */
[----:B------:R-:W-:Y:S01]  /*3470*/  MOV R3, R35 ;  /* 0x0000002300037202 */ /* 0x000fe20000000f00 */
[----:B------:R-:W-:Y:S01]  /*3480*/  IMAD.MOV.U32 R4, RZ, RZ, R6 ;  /* 0x000000ffff047224 */ /* 0x000fe200078e0006 */
[----:B------:R-:W-:-:S07]  /*3490*/  MOV R34, 0x34b0 ;  /* 0x000034b000227802 */ /* 0x000fce0000000f00 */
[----:B0-----:R-:W-:Y:S05]  /*34a0*/  CALL.REL.NOINC `($__internal_14_$__cuda_sm3x_div_rn_noftz_f32_slowpath) ;  /* 0x0000006000e47944 */ /* 0x001fea0003c00000 */
[----:B------:R-:W-:-:S07]  /*34b0*/  IMAD.MOV.U32 R2, RZ, RZ, R3 ;  /* 0x000000ffff027224 */ /* 0x000fce00078e0003 */
.L_x_805:
[----:B------:R-:W-:Y:S05]  /*34c0*/  BSYNC.RECONVERGENT B3 ;  /* 0x0000000000037941 */ /* 0x000fea0003800200 */
.L_x_804:
[----:B------:R-:W-:Y:S01]  /*34d0*/  FADD R10, R13, R2 ;  /* 0x000000020d0a7221 */ /* 0x000fe20000000000 */
[----:B------:R-:W-:-:S07]  /*34e0*/  IADD3 R19, PT, PT, R19, 0x2, RZ ;  /* 0x0000000213137810 */ /* 0x000fce0007ffe0ff */
.L_x_801:
[----:B------:R-:W1:Y:S02]  /*34f0*/  LDCU UR4, c[0x0][0x384] ;  /* 0x00007080ff0477ac */ /* 0x000e640008000800 */
[----:B-1----:R-:W-:-:S09]  /*3500*/  ULOP3.LUT UP0, URZ, UR4, 0x1, URZ, 0xc0, !UPT ;  /* 0x0000000104ff7892 */ /* 0x002fd2000f80c0ff */
[----:B------:R-:W-:Y:S05]  /*3510*/  BRA.U !UP0, `(.L_x_791) ;  /* 0x0000000108707547 */ /* 0x000fea000b800000 */
        /* <DEDUP_REMOVED lines=8> */
[----:B-1----:R-:W-:-:S06]  /*35a0*/  IMAD.WIDE.U32 R12, R11, 0x4, R12 ;  /* 0x000000040b0c7825 */ /* 0x002fcc00078e000c */
        /* <DEDUP_REMOVED lines=17> */
.L_x_807:
[----:B------:R-:W-:Y:S05]  /*36c0*/  BSYNC.RECONVERGENT B3 ;  /* 0x0000000000037941 */ /* 0x000fea0003800200 */
.L_x_806:
[----:B------:R-:W-:-:S07]  /*36d0*/  FADD R10, R10, R3 ;  /* 0x000000030a0a7221 */ /* 0x000fce0000000000 */
.L_x_791:
[----:B------:R-:W-:Y:S01]  /*36e0*/  ISETP.GE.U32.AND P0, PT, R30, 0xf, PT ;  /* 0x0000000f1e00780c */ /* 0x000fe20003f06070 */
[----:B------:R-:W-:Y:S02]  /*36f0*/  IMAD.MOV.U32 R11, RZ, RZ, RZ ;  /* 0x000000ffff0b7224 */ /* 0x000fe400078e00ff */
[----:B------:R-:W-:-:S10]  /*3700*/  IMAD.MOV.U32 R13, RZ, RZ, RZ ;  /* 0x000000ffff0d7224 */ /* 0x000fd400078e00ff */
[----:B------:R-:W-:Y:S05]  /*3710*/  @!P0 BRA `(.L_x_808) ;  /* 0x0000000400048947 */ /* 0x000fea0003800000 */
[----:B------:R-:W-:Y:S01]  /*3720*/  HFMA2 R11, -RZ, RZ, 0, 0 ;  /* 0x00000000ff0b7431 */ /* 0x000fe200000001ff */
[----:B------:R-:W-:Y:S01]  /*3730*/  BSSY.RECONVERGENT B0, `(.L_x_809) ;  /* 0x000003e000007945 */ /* 0x000fe20003800200 */
[----:B------:R-:W-:-:S07]  /*3740*/  IMAD.MOV.U32 R13, RZ, RZ, RZ ;  /* 0x000000ffff0d7224 */ /* 0x000fce00078e00ff */
.L_x_810:
[----:B------:R-:W-:Y:S01]  /*3750*/  R2UR UR4, R32 ;  /* 0x00000000200472ca */ /* 0x000fe200000e0000 */
[----:B------:R-:W-:Y:S01]  /*3760*/  IMAD.WIDE.U32 R2, R11, 0x4, R26 ;  /* 0x000000040b027825 */ /* 0x000fe200078e001a */
[----:B------:R-:W-:-:S13]  /*3770*/  R2UR UR5, R33 ;  /* 0x00000000210572ca */ /* 0x000fda00000e0000 */
[----:B------:R-:W2:Y:S01]  /*3780*/  LD.E R15, desc[UR4][R2.64] ;  /* 0x00000004020f7980 */ /* 0x000ea2000c101900 */
[C---:B------:R-:W-:Y:S02]  /*3790*/  R2UR UR6, R32.reuse ;  /* 0x00000000200672ca */ /* 0x040fe400000e0000 */
[C---:B------:R-:W-:Y:S01]  /*37a0*/  R2UR UR7, R33.reuse ;  /* 0x00000000210772ca */ /* 0x040fe200000e0000 */
[----:B------:R-:W3:Y:S01]  /*37b0*/  LD.E R19, desc[UR4][R2.64+0x4] ;  /* 0x0000040402137980 */ /* 0x000ee2000c101900 */
[C---:B------:R-:W-:Y:S02]  /*37c0*/  R2UR UR8, R32.reuse ;  /* 0x00000000200872ca */ /* 0x040fe400000e0000 */
[----:B------:R-:W-:Y:S01]  /*37d0*/  R2UR UR9, R33 ;  /* 0x00000000210972ca */ /* 0x000fe200000e0000 */
[----:B------:R-:W4:Y:S04]  /*37e0*/  LD.E R35, desc[UR4][R2.64+0x10] ;  /* 0x0000100402237980 */ /* 0x000f28000c101900 */
[----:B------:R-:W5:Y:S04]  /*37f0*/  LD.E R43, desc[UR4][R2.64+0x1c] ;  /* 0x00001c04022b7980 */ /* 0x000f68000c101900 */
[----:B------:R-:W4:Y:S04]  /*3800*/  LD.E R21, desc[UR6][R2.64+0x8] ;  /* 0x0000080602157980 */ /* 0x000f28000c101900 */
[----:B------:R-:W5:Y:S04]  /*3810*/  LD.E R31, desc[UR8][R2.64+0xc] ;  /* 0x00000c08021f7980 */ /* 0x000f68000c101900 */
[----:B------:R-:W5:Y:S04]  /*3820*/  LD.E R39, desc[UR6][R2.64+0x14] ;  /* 0x0000140602277980 */ /* 0x000f68000c101900 */
[----:B------:R-:W5:Y:S04]  /*3830*/  LD.E R41, desc[UR8][R2.64+0x18] ;  /* 0x0000180802297980 */ /* 0x000f68000c101900 */
[----:B------:R-:W5:Y:S04]  /*3840*/  LD.E R45, desc[UR6][R2.64+0x20] ;  /* 0x00002006022d7980 */ /* 0x000f68000c101900 */
[----:B------:R-:W5:Y:S04]  /*3850*/  LD.E R47, desc[UR8][R2.64+0x24] ;  /* 0x00002408022f7980 */ /* 0x000f68000c101900 */
[----:B------:R-:W5:Y:S01]  /*3860*/  LD.E R49, desc[UR4][R2.64+0x28] ;  /* 0x0000280402317980 */ /* 0x000f62000c101900 */
[----:B------:R-:W-:-:S03]  /*3870*/  R2UR UR10, R32 ;  /* 0x00000000200a72ca */ /* 0x000fc600000e0000 */
[----:B------:R-:W5:Y:S01]  /*3880*/  LD.E R51, desc[UR6][R2.64+0x2c] ;  /* 0x00002c0602337980 */ /* 0x000f62000c101900 */
[----:B------:R-:W-:-:S03]  /*3890*/  R2UR UR11, R33 ;  /* 0x00000000210b72ca */ /* 0x000fc600000e0000 */
[----:B------:R-:W5:Y:S10]  /*38a0*/  LD.E R53, desc[UR6][R2.64+0x38] ;  /* 0x0000380602357980 */ /* 0x000f74000c101900 */
[----:B------:R-:W5:Y:S01]  /*38b0*/  LD.E R55, desc[UR10][R2.64+0x3c] ;  /* 0x00003c0a02377980 */ /* 0x000f62000c101900 */
[----:B--2---:R-:W-:-:S03]  /*38c0*/  FADD R4, R15, -R10 ;  /* 0x8000000a0f047221 */ /* 0x004fc60000000000 */
[----:B------:R-:W2:Y:S01]  /*38d0*/  LD.E R15, desc[UR8][R2.64+0x30] ;  /* 0x00003008020f7980 */ /* 0x000ea2000c101900 */
[----:B------:R-:W-:-:S03]  /*38e0*/  FFMA R4, R4, R4, R13 ;  /* 0x0000000404047223 */ /* 0x000fc6000000000d */
[----:B------:R-:W2:Y:S01]  /*38f0*/  LD.E R13, desc[UR4][R2.64+0x34] ;  /* 0x00003404020d7980 */ /* 0x000ea2000c101900 */
[----:B---3--:R-:W-:-:S04]  /*3900*/  FADD R19, R19, -R10 ;  /* 0x8000000a13137221 */ /* 0x008fc80000000000 */
[----:B------:R-:W-:Y:S01]  /*3910*/  FFMA R4, R19, R19, R4 ;  /* 0x0000001313047223 */ /* 0x000fe20000000004 */
[----:B----4-:R-:W-:-:S04]  /*3920*/  FADD R21, R21, -R10 ;  /* 0x8000000a15157221 */ /* 0x010fc80000000000 */
[----:B------:R-:W-:Y:S01]  /*3930*/  FFMA R4, R21, R21, R4 ;  /* 0x0000001515047223 */ /* 0x000fe20000000004 */
[--C-:B-----5:R-:W-:Y:S01]  /*3940*/  FADD R31, R31, -R10.reuse ;  /* 0x8000000a1f1f7221 */ /* 0x120fe20000000000 */
[----:B------:R-:W-:-:S03]  /*3950*/  FADD R35, R35, -R10 ;  /* 0x8000000a23237221 */ /* 0x000fc60000000000 */
[----:B------:R-:W-:Y:S01]  /*3960*/  FFMA R4, R31, R31, R4 ;  /* 0x0000001f1f047223 */ /* 0x000fe20000000004 */
        /* <DEDUP_REMOVED lines=12> */
[----:B------:R-:W-:Y:S01]  /*3a30*/  FADD R51, R51, -R10 ;  /* 0x8000000a33337221 */ /* 0x000fe20000000000 */
[----:B------:R-:W-:Y:S02]  /*3a40*/  VIADD R11, R11, 0x10 ;  /* 0x000000100b0b7836 */ /* 0x000fe40000000000 */
[----:B------:R-:W-:-:S03]  /*3a50*/  FFMA R4, R49, R49, R4 ;  /* 0x0000003131047223 */ /* 0x000fc60000000004 */
[----:B------:R-:W-:Y:S01]  /*3a60*/  ISETP.NE.AND P0, PT, R11, R8, PT ;  /* 0x000000080b00720c */ /* 0x000fe20003f05270 */
[----:B------:R-:W-:Y:S01]  /*3a70*/  FFMA R4, R51, R51, R4 ;  /* 0x0000003333047223 */ /* 0x000fe20000000004 */
[--C-:B------:R-:W-:Y:S01]  /*3a80*/  FADD R53, R53, -R10.reuse ;  /* 0x8000000a35357221 */ /* 0x100fe20000000000 */
[--C-:B------:R-:W-:Y:S01]  /*3a90*/  FADD R55, R55, -R10.reuse ;  /* 0x8000000a37377221 */ /* 0x100fe20000000000 */
[----:B--2---:R-:W-:-:S04]  /*3aa0*/  FADD R15, R15, -R10 ;  /* 0x8000000a0f0f7221 */ /* 0x004fc80000000000 */
[----:B------:R-:W-:Y:S01]  /*3ab0*/  FFMA R4, R15, R15, R4 ;  /* 0x0000000f0f047223 */ /* 0x000fe20000000004 */
[----:B------:R-:W-:-:S04]  /*3ac0*/  FADD R13, R13, -R10 ;  /* 0x8000000a0d0d7221 */ /* 0x000fc80000000000 */
[----:B------:R-:W-:-:S04]  /*3ad0*/  FFMA R4, R13, R13, R4 ;  /* 0x0000000d0d047223 */ /* 0x000fc80000000004 */
[----:B------:R-:W-:-:S04]  /*3ae0*/  FFMA R4, R53, R53, R4 ;  /* 0x0000003535047223 */ /* 0x000fc80000000004 */
[----:B------:R-:W-:Y:S01]  /*3af0*/  FFMA R13, R55, R55, R4 ;  /* 0x00000037370d7223 */ /* 0x000fe20000000004 */
[----:B------:R-:W-:Y:S06]  /*3b00*/  @P0 BRA `(.L_x_810) ;  /* 0xfffffffc00100947 */ /* 0x000fec000383ffff */
[----:B------:R-:W-:Y:S05]  /*3b10*/  BSYNC.RECONVERGENT B0 ;  /* 0x0000000000007941 */ /* 0x000fea0003800200 */
.L_x_809:
[----:B------:R-:W-:-:S07]  /*3b20*/  MOV R11, R8 ;  /* 0x00000008000b7202 */ /* 0x000fce0000000f00 */
.L_x_808:
[----:B------:R-:W-:-:S13]  /*3b30*/  ISETP.NE.AND P0, PT, R36, RZ, PT ;  /* 0x000000ff2400720c */ /* 0x000fda0003f05270 */
[----:B------:R-:W-:Y:S05]  /*3b40*/  @!P0 BRA `(.L_x_811) ;  /* 0x0000000400508947 */ /* 0x000fea0003800000 */
[----:B------:R-:W-:-:S05]  /*3b50*/  VIADD R2, R36, 0xffffffff ;  /* 0xffffffff24027836 */ /* 0x000fca0000000000 */
[----:B------:R-:W-:-:S13]  /*3b60*/  ISETP.GE.U32.AND P0, PT, R2, 0x7, PT ;  /* 0x000000070200780c */ /* 0x000fda0003f06070 */
[----:B------:R-:W-:Y:S05]  /*3b70*/  @!P0 BRA `(.L_x_812) ;  /* 0x0000000000888947 */ /* 0x000fea0003800000 */
[C---:B------:R-:W-:Y:S01]  /*3b80*/  R2UR UR4, R32.reuse ;  /* 0x00000000200472ca */ /* 0x040fe200000e0000 */
[----:B------:R-:W-:Y:S01]  /*3b90*/  IMAD.WIDE.U32 R2, R11, 0x4, R26 ;  /* 0x000000040b027825 */ /* 0x000fe200078e001a */
[C---:B------:R-:W-:Y:S02]  /*3ba0*/  R2UR UR5, R33.reuse ;  /* 0x00000000210572ca */ /* 0x040fe400000e0000 */
[C---:B------:R-:W-:Y:S02]  /*3bb0*/  R2UR UR6, R32.reuse ;  /* 0x00000000200672ca */ /* 0x040fe400000e0000 */
[C---:B------:R-:W-:Y:S02]  /*3bc0*/  R2UR UR7, R33.reuse ;  /* 0x00000000210772ca */ /* 0x040fe400000e0000 */
[----:B------:R-:W-:Y:S02]  /*3bd0*/  R2UR UR8, R32 ;  /* 0x00000000200872ca */ /* 0x000fe400000e0000 */
[----:B------:R-:W-:-:S05]  /*3be0*/  R2UR UR9, R33 ;  /* 0x00000000210972ca */ /* 0x000fca00000e0000 */
[----:B------:R-:W2:Y:S04]  /*3bf0*/  LD.E R15, desc[UR4][R2.64] ;  /* 0x00000004020f7980 */ /* 0x000ea8000c101900 */
[----:B------:R-:W3:Y:S01]  /*3c00*/  LD.E R19, desc[UR6][R2.64+0x4] ;  /* 0x0000040602137980 */ /* 0x000ee2000c101900 */
[----:B------:R-:W-:-:S03]  /*3c10*/  R2UR UR10, R32 ;  /* 0x00000000200a72ca */ /* 0x000fc600000e0000 */
[----:B------:R-:W4:Y:S01]  /*3c20*/  LD.E R21, desc[UR8][R2.64+0x8] ;  /* 0x0000080802157980 */ /* 0x000f22000c101900 */
[----:B------:R-:W-:-:S03]  /*3c30*/  R2UR UR11, R33 ;  /* 0x00000000210b72ca */ /* 0x000fc600000e0000 */
[----:B------:R-:W5:Y:S04]  /*3c40*/  LD.E R31, desc[UR4][R2.64+0xc] ;  /* 0x00000c04021f7980 */ /* 0x000f68000c101900 */
[----:B------:R-:W5:Y:S04]  /*3c50*/  LD.E R35, desc[UR6][R2.64+0x10] ;  /* 0x0000100602237980 */ /* 0x000f68000c101900 */
[----:B------:R-:W5:Y:S04]  /*3c60*/  LD.E R39, desc[UR8][R2.64+0x14] ;  /* 0x0000140802277980 */ /* 0x000f68000c101900 */
[----:B------:R-:W5:Y:S04]  /*3c70*/  LD.E R41, desc[UR10][R2.64+0x18] ;  /* 0x0000180a02297980 */ /* 0x000f68000c101900 */
[----:B------:R-:W5:Y:S01]  /*3c80*/  LD.E R43, desc[UR4][R2.64+0x1c] ;  /* 0x00001c04022b7980 */ /* 0x000f62000c101900 */
[----:B------:R-:W-:-:S02]  /*3c90*/  VIADD R11, R11, 0x8 ;  /* 0x000000080b0b7836 */ /* 0x000fc40000000000 */
[----:B--2---:R-:W-:-:S04]  /*3ca0*/  FADD R4, R15, -R10 ;  /* 0x8000000a0f047221 */ /* 0x004fc80000000000 */
[----:B------:R-:W-:Y:S01]  /*3cb0*/  FFMA R4, R4, R4, R13 ;  /* 0x0000000404047223 */ /* 0x000fe2000000000d */
[--C-:B---3--:R-:W-:Y:S01]  /*3cc0*/  FADD R19, R19, -R10.reuse ;  /* 0x8000000a13137221 */ /* 0x108fe20000000000 */
[----:B----4-:R-:W-:-:S03]  /*3cd0*/  FADD R21, R21, -R10 ;  /* 0x8000000a15157221 */ /* 0x010fc60000000000 */
[----:B------:R-:W-:Y:S01]  /*3ce0*/  FFMA R4, R19, R19, R4 ;  /* 0x0000001313047223 */ /* 0x000fe20000000004 */
[----:B-----5:R-:W-:-:S03]  /*3cf0*/  FADD R31, R31, -R10 ;  /* 0x8000000a1f1f7221 */ /* 0x020fc60000000000 */
        /* <DEDUP_REMOVED lines=8> */
[----:B------:R-:W-:-:S04]  /*3d80*/  FFMA R4, R41, R41, R4 ;  /* 0x0000002929047223 */ /* 0x000fc80000000004 */
[----:B------:R-:W-:-:S07]  /*3d90*/  FFMA R13, R43, R43, R4 ;  /* 0x0000002b2b0d7223 */ /* 0x000fce0000000004 */
.L_x_812:
[----:B------:R-:W-:Y:S05]  /*3da0*/  @!P2 BRA `(.L_x_811) ;  /* 0x0000000000b8a947 */ /* 0x000fea0003800000 */
[----:B------:R-:W-:Y:S02]  /*3db0*/  IADD3 R2, PT, PT, R37, -0x1, RZ ;  /* 0xffffffff25027810 */ /* 0x000fe40007ffe0ff */
[----:B------:R-:W-:Y:S02]  /*3dc0*/  ISETP.NE.AND P1, PT, R38, RZ, PT ;  /* 0x000000ff2600720c */ /* 0x000fe40003f25270 */
        /* <DEDUP_REMOVED lines=8> */
[----:B------:R-:W-:-:S02]  /*3e50*/  R2UR UR9, R33 ;  /* 0x00000000210972ca */ /* 0x000fc400000e0000 */
[----:B------:R-:W-:Y:S02]  /*3e60*/  R2UR UR10, R32 ;  /* 0x00000000200a72ca */ /* 0x000fe400000e0000 */
[----:B------:R-:W-:Y:S01]  /*3e70*/  R2UR UR11, R33 ;  /* 0x00000000210b72ca */ /* 0x000fe200000e0000 */
[----:B------:R-:W2:Y:S04]  /*3e80*/  LD.E R15, desc[UR4][R2.64] ;  /* 0x00000004020f7980 */ /* 0x000ea8000c101900 */
[----:B------:R-:W3:Y:S04]  /*3e90*/  LD.E R19, desc[UR6][R2.64+0x4] ;  /* 0x0000040602137980 */ /* 0x000ee8000c101900 */
[----:B------:R-:W4:Y:S04]  /*3ea0*/  LD.E R21, desc[UR8][R2.64+0x8] ;  /* 0x0000080802157980 */ /* 0x000f28000c101900 */
        /* <DEDUP_REMOVED lines=8> */
[----:B------:R-:W-:-:S04]  /*3f30*/  FFMA R4, R21, R21, R4 ;  /* 0x0000001515047223 */ /* 0x000fc80000000004 */
[----:B------:R-:W-:-:S07]  /*3f40*/  FFMA R13, R31, R31, R4 ;  /* 0x0000001f1f0d7223 */ /* 0x000fce0000000004 */
.L_x_813:
[----:B------:R-:W-:Y:S05]  /*3f50*/  @!P1 BRA `(.L_x_811) ;  /* 0x00000000004c9947 */ /* 0x000fea0003800000 */
[----:B------:R-:W-:Y:S01]  /*3f60*/  R2UR UR4, R32 ;  /* 0x00000000200472ca */ /* 0x000fe200000e0000 */
[----:B------:R-:W-:Y:S01]  /*3f70*/  IMAD.WIDE.U32 R2, R11, 0x4, R26 ;  /* 0x000000040b027825 */ /* 0x000fe200078e001a */
[----:B------:R-:W-:-:S13]  /*3f80*/  R2UR UR5, R33 ;  /* 0x00000000210572ca */ /* 0x000fda00000e0000 */
[----:B------:R-:W2:Y:S01]  /*3f90*/  LD.E R11, desc[UR4][R2.64] ;  /* 0x00000004020b7980 */ /* 0x000ea2000c101900 */
[----:B------:R-:W-:Y:S01]  /*3fa0*/  ISETP.NE.AND P0, PT, R38, 0x1, PT ;  /* 0x000000012600780c */ /* 0x000fe20003f05270 */
[----:B--2---:R-:W-:-:S04]  /*3fb0*/  FADD R4, R11, -R10 ;  /* 0x8000000a0b047221 */ /* 0x004fc80000000000 */
[----:B------:R-:W-:-:S08]  /*3fc0*/  FFMA R13, R4, R4, R13 ;  /* 0x00000004040d7223 */ /* 0x000fd0000000000d */
[----:B------:R-:W-:Y:S05]  /*3fd0*/  @!P0 BRA `(.L_x_811) ;  /* 0x00000000002c8947 */ /* 0x000fea0003800000 */
[----:B------:R-:W-:Y:S02]  /*3fe0*/  ISETP.NE.AND P0, PT, R38, 0x2, PT ;  /* 0x000000022600780c */ /* 0x000fe40003f05270 */
[----:B------:R-:W-:Y:S02]  /*3ff0*/  R2UR UR4, R32 ;  /* 0x00000000200472ca */ /* 0x000fe400000e0000 */
[----:B------:R-:W-:-:S09]  /*4000*/  R2UR UR5, R33 ;  /* 0x00000000210572ca */ /* 0x000fd200000e0000 */
[----:B------:R-:W-:Y:S02]  /*4010*/  @P0 R2UR UR6, R32 ;  /* 0x00000000200602ca */ /* 0x000fe400000e0000 */
[----:B------:R-:W-:Y:S02]  /*4020*/  @P0 R2UR UR7, R33 ;  /* 0x00000000210702ca */ /* 0x000fe400000e0000 */
[----:B------:R-:W2:Y:S11]  /*4030*/  LD.E R11, desc[UR4][R2.64+0x4] ;  /* 0x00000404020b7980 */ /* 0x000eb6000c101900 */
[----:B------:R-:W3:Y:S01]  /*4040*/  @P0 LD.E R15, desc[UR6][R2.64+0x8] ;  /* 0x00000806020f0980 */ /* 0x000ee2000c101900 */
[----:B--2---:R-:W-:-:S04]  /*4050*/  FADD R4, R11, -R10 ;  /* 0x8000000a0b047221 */ /* 0x004fc80000000000 */
[----:B------:R-:W-:Y:S01]  /*4060*/  FFMA R13, R4, R4, R13 ;  /* 0x00000004040d7223 */ /* 0x000fe2000000000d */
[----:B---3--:R-:W-:-:S04]  /*4070*/  @P0 FADD R10, R15, -R10 ;  /* 0x8000000a0f0a0221 */ /* 0x008fc80000000000 */
[----:B------:R-:W-:-:S07]  /*4080*/  @P0 FFMA R13, R10, R10, R13 ;  /* 0x0000000a0a0d0223 */ /* 0x000fce000000000d */
.L_x_811:
[----:B------:R-:W1:Y:S01]  /*4090*/  MUFU.RCP R3, R0 ;  /* 0x0000000000037308 */ /* 0x000e620000001000 */
[----:B------:R-:W-:Y:S07]  /*40a0*/  BSSY.RECONVERGENT B3, `(.L_x_814) ;  /* 0x000000d000037945 */ /* 0x000fee0003800200 */
[----:B------:R-:W2:Y:S01]  /*40b0*/  FCHK P0, R13, R0 ;  /* 0x000000000d007302 */ /* 0x000ea20000000000 */
[----:B-1----:R-:W-:-:S04]  /*40c0*/  FFMA R2, -R0, R3, 1 ;  /* 0x3f80000000027423 */ /* 0x002fc80000000103 */
[----:B------:R-:W-:-:S04]  /*40d0*/  FFMA R2, R3, R2, R3 ;  /* 0x0000000203027223 */ /* 0x000fc80000000003 */
[----:B------:R-:W-:-:S04]  /*40e0*/  FFMA R3, R2, R13, RZ ;  /* 0x0000000d02037223 */ /* 0x000fc800000000ff */
[----:B------:R-:W-:-:S04]  /*40f0*/  FFMA R4, -R0, R3, R13 ;  /* 0x0000000300047223 */ /* 0x000fc8000000010d */
[----:B------:R-:W-:Y:S01]  /*4100*/  FFMA R2, R2, R4, R3 ;  /* 0x0000000402027223 */ /* 0x000fe20000000003 */
[----:B--2---:R-:W-:Y:S06]  /*4110*/  @!P0 BRA `(.L_x_815) ;  /* 0x0000000000148947 */ /* 0x004fec0003800000 */
[----:B------:R-:W-:Y:S01]  /*4120*/  IMAD.MOV.U32 R3, RZ, RZ, R13 ;  /* 0x000000ffff037224 */ /* 0x000fe200078e000d */
[----:B------:R-:W-:Y:S02]  /*4130*/  MOV R4, R0 ;  /* 0x0000000000047202 */ /* 0x000fe40000000f00 */
[----:B------:R-:W-:-:S07]  /*4140*/  MOV R34, 0x4160 ;  /* 0x0000416000227802 */ /* 0x000fce0000000f00 */
[----:B0-----:R-:W-:Y:S05]  /*4150*/  CALL.REL.NOINC `($__internal_14_$__cuda_sm3x_div_rn_noftz_f32_slowpath) ;  /* 0x0000005400b87944 */ /* 0x001fea0003c00000 */
[----:B------:R-:W-:-:S07]  /*4160*/  IMAD.MOV.U32 R2, RZ, RZ, R3 ;  /* 0x000000ffff027224 */ /* 0x000fce00078e0003 */
.L_x_815:
[----:B------:R-:W-:Y:S05]  /*4170*/  BSYNC.RECONVERGENT B3 ;  /* 0x0000000000037941 */ /* 0x000fea0003800200 */
.L_x_814:
[----:B------:R-:W-:Y:S01]  /*4180*/  VIADD R3, R2, 0xf3000000 ;  /* 0xf300000002037836 */ /* 0x000fe20000000000 */
[----:B------:R1:W2:Y:S01]  /*4190*/  MUFU.RSQ R11, R2 ;  /* 0x00000002000b7308 */ /* 0x0002a20000001400 */
[----:B------:R-:W-:Y:S03]  /*41a0*/  BSSY.RECONVERGENT B0, `(.L_x_816) ;  /* 0x000000b000007945 */ /* 0x000fe60003800200 */
[----:B------:R-:W-:-:S13]  /*41b0*/  ISETP.GT.U32.AND P0, PT, R3, 0x727fffff, PT ;  /* 0x727fffff0300780c */ /* 0x000fda0003f04070 */
[----:B-12---:R-:W-:Y:S05]  /*41c0*/  @!P0 BRA `(.L_x_817) ;  /* 0x0000000000108947 */ /* 0x006fea0003800000 */
[----:B------:R-:W-:-:S07]  /*41d0*/  MOV R15, 0x41f0 ;  /* 0x000041f0000f7802 */ /* 0x000fce0000000f00 */
[----:B0-----:R-:W-:Y:S05]  /*41e0*/  CALL.REL.NOINC `($__internal_13_$__cuda_sm20_sqrt_rn_f32_slowpath) ;  /* 0x0000005400387944 */ /* 0x001fea0003c00000 */
[----:B------:R-:W-:Y:S01]  /*41f0*/  MOV R3, R4 ;  /* 0x0000000400037202 */ /* 0x000fe20000000f00 */
[----:B------:R-:W-:Y:S06]  /*4200*/  BRA `(.L_x_818) ;  /* 0x0000000000107947 */ /* 0x000fec0003800000 */
.L_x_817:
[C---:B------:R-:W-:Y:S01]  /*4210*/  FMUL.FTZ R3, R11.reuse, R2 ;  /* 0x000000020b037220 */ /* 0x040fe20000410000 */
[----:B------:R-:W-:-:S03]  /*4220*/  FMUL.FTZ R4, R11, 0.5 ;  /* 0x3f0000000b047820 */ /* 0x000fc60000410000 */
[----:B------:R-:W-:-:S04]  /*4230*/  FFMA R2, -R3, R3, R2 ;  /* 0x0000000303027223 */ /* 0x000fc80000000102 */
[----:B------:R-:W-:-:S07]  /*4240*/  FFMA R3, R2, R4, R3 ;  /* 0x0000000402037223 */ /* 0x000fce0000000003 */
.L_x_818:
[----:B------:R-:W-:Y:S05]  /*4250*/  BSYNC.RECONVERGENT B0 ;  /* 0x0000000000007941 */ /* 0x000fea0003800200 */
.L_x_816:
[----:B------:R-:W1:Y:S01]  /*4260*/  MUFU.RCP R2, R5 ;  /* 0x0000000500027308 */ /* 0x000e620000001000 */
[----:B------:R-:W-:Y:S01]  /*4270*/  R2UR UR4, R32 ;  /* 0x00000000200472ca */ /* 0x000fe200000e0000 */
[----:B------:R-:W-:Y:S01]  /*4280*/  IMAD.WIDE.U32 R10, R9, 0x4, R16 ;  /* 0x00000004090a7825 */ /* 0x000fe200078e0010 */
[----:B------:R-:W-:Y:S01]  /*4290*/  R2UR UR5, R33 ;  /* 0x00000000210572ca */ /* 0x000fe200000e0000 */
[----:B------:R-:W-:Y:S04]  /*42a0*/  BSSY.RECONVERGENT B3, `(.L_x_819) ;  /* 0x000000d000037945 */ /* 0x000fe80003800200 */
[----:B------:R-:W2:Y:S08]  /*42b0*/  FCHK P0, R3, R5 ;  /* 0x0000000503007302 */ /* 0x000eb00000000000 */
[----:B------:R3:W-:Y:S01]  /*42c0*/  ST.E desc[UR4][R10.64], R3 ;  /* 0x000000030a007985 */ /* 0x0007e2000c101904 */
[----:B-1----:R-:W-:-:S04]  /*42d0*/  FFMA R13, -R5, R2, 1 ;  /* 0x3f800000050d7423 */ /* 0x002fc80000000102 */
[----:B------:R-:W-:-:S04]  /*42e0*/  FFMA R2, R2, R13, R2 ;  /* 0x0000000d02027223 */ /* 0x000fc80000000002 */
[----:B------:R-:W-:-:S04]  /*42f0*/  FFMA R4, R2, R3, RZ ;  /* 0x0000000302047223 */ /* 0x000fc800000000ff */
[----:B------:R-:W-:-:S04]  /*4300*/  FFMA R13, -R5, R4, R3 ;  /* 0x00000004050d7223 */ /* 0x000fc80000000103 */
[----:B------:R-:W-:Y:S01]  /*4310*/  FFMA R2, R2, R13, R4 ;  /* 0x0000000d02027223 */ /* 0x000fe20000000004 */
[----:B--23--:R-:W-:Y:S06]  /*4320*/  @!P0 BRA `(.L_x_820) ;  /* 0x0000000000108947 */ /* 0x00cfec0003800000 */
[----:B------:R-:W-:Y:S01]  /*4330*/  IMAD.MOV.U32 R4, RZ, RZ, R5 ;  /* 0x000000ffff047224 */ /* 0x000fe200078e0005 */
[----:B------:R-:W-:-:S07]  /*4340*/  MOV R34, 0x4360 ;  /* 0x0000436000227802 */ /* 0x000fce0000000f00 */
[----:B0-----:R-:W-:Y:S05]  /*4350*/  CALL.REL.NOINC `($__internal_14_$__cuda_sm3x_div_rn_noftz_f32_slowpath) ;  /* 0x0000005400387944 */ /* 0x001fea0003c00000 */
[----:B------:R-:W-:-:S07]  /*4360*/  IMAD.MOV.U32 R2, RZ, RZ, R3 ;  /* 0x000000ffff027224 */ /* 0x000fce00078e0003 */
.L_x_820:
[----:B------:R-:W-:Y:S05]  /*4370*/  BSYNC.RECONVERGENT B3 ;  /* 0x0000000000037941 */ /* 0x000fea0003800200 */
.L_x_819:
[----:B------:R-:W-:Y:S02]  /*4380*/  R2UR UR4, R32 ;  /* 0x00000000200472ca */ /* 0x000fe400000e0000 */
[----:B------:R-:W-:-:S13]  /*4390*/  R2UR UR5, R33 ;  /* 0x00000000210572ca */ /* 0x000fda00000e0000 */
[----:B------:R-:W2:Y:S01]  /*43a0*/  LD.E R3, desc[UR4][R28.64] ;  /* 0x000000041c037980 */ /* 0x000ea2000c101900 */
[----:B------:R-:W1:Y:S01]  /*43b0*/  LDCU UR4, c[0x0][0x380] ;  /* 0x00007000ff0477ac */ /* 0x000e620008000800 */
[----:B------:R-:W-:Y:S02]  /*43c0*/  IADD3 R9, PT, PT, R9, 0x1, RZ ;  /* 0x0000000109097810 */ /* 0x000fe40007ffe0ff */
[----:B------:R-:W-:Y:S02]  /*43d0*/  R2UR UR6, R32 ;  /* 0x00000000200672ca */ /* 0x000fe400000e0000 */
[----:B------:R-:W-:Y:S02]  /*43e0*/  R2UR UR7, R33 ;  /* 0x00000000210772ca */ /* 0x000fe400000e0000 */
[----:B-1----:R-:W-:Y:S01]  /*43f0*/  ISETP.NE.AND P0, PT, R9, UR4, PT ;  /* 0x0000000409007c0c */ /* 0x002fe2000bf05270 */
[----:B--2---:R-:W-:-:S10]  /*4400*/  FADD R3, R3, R2 ;  /* 0x0000000203037221 */ /* 0x004fd40000000000 */
[----:B------:R1:W-:Y:S02]  /*4410*/  ST.E desc[UR6][R28.64], R3 ;  /* 0x000000031c007985 */ /* 0x0003e4000c101906 */
[----:B------:R-:W-:Y:S05]  /*4420*/  @P0 BRA `(.L_x_821) ;  /* 0xffffffd800340947 */ /* 0x000fea000383ffff */
[----:B------:R-:W-:Y:S05]  /*4430*/  BSYNC.RECONVERGENT B2 ;  /* 0x0000000000027941 */ /* 0x000fea0003800200 */
.L_x_771:
[----:B------:R-:W-:Y:S05]  /*4440*/  BRA `(.L_x_768) ;  /* 0x0000002800f47947 */ /* 0x000fea0003800000 */
.L_x_770:
[----:B------:R-:W-:Y:S01]  /*4450*/  BSSY.RECONVERGENT B2, `(.L_x_822) ;  /* 0x00001c1000027945 */ /* 0x000fe20003800200 */
[C---:B------:R-:W-:Y:S01]  /*4460*/  LOP3.LUT R37, R9.reuse, 0xf, RZ, 0xc0, !PT ;  /* 0x0000000f09257812 */ /* 0x040fe200078ec0ff */
[----:B------:R-:W-:Y:S01]  /*4470*/  IMAD.MOV.U32 R11, RZ, RZ, RZ ;  /* 0x000000ffff0b7224 */ /* 0x000fe200078e00ff */
[C---:B------:R-:W-:Y:S02]  /*4480*/  LOP3.LUT R38, R9.reuse, 0x7, RZ, 0xc0, !PT ;  /* 0x0000000709267812 */ /* 0x040fe400078ec0ff */
[C---:B------:R-:W-:Y:S02]  /*4490*/  LOP3.LUT R7, R9.reuse, 0x7ffffffe, RZ, 0xc0, !PT ;  /* 0x7ffffffe09077812 */ /* 0x040fe400078ec0ff */
[C---:B------:R-:W-:Y:S02]  /*44a0*/  LOP3.LUT R8, R9.reuse, 0x7ffffff0, RZ, 0xc0, !PT ;  /* 0x7ffffff009087812 */ /* 0x040fe400078ec0ff */
[----:B------:R-:W-:-:S07]  /*44b0*/  LOP3.LUT R9, R9, 0x3, RZ, 0xc0, !PT ;  /* 0x0000000309097812 */ /* 0x000fce00078ec0ff */
.L_x_852:
[----:B------:R-:W-:Y:S01]  /*44c0*/  ISETP.NE.AND P0, PT, R30, RZ, PT ;  /* 0x000000ff1e00720c */ /* 0x000fe20003f05270 */
[----:B------:R-:W-:Y:S02]  /*44d0*/  HFMA2 R10, -RZ, RZ, 0, 0 ;  /* 0x00000000ff0a7431 */ /* 0x000fe400000001ff */
[----:B------:R-:W-:-:S10]  /*44e0*/  IMAD.MOV.U32 R15, RZ, RZ, RZ ;  /* 0x000000ffff0f7224 */ /* 0x000fd400078e00ff */
[----:B-1----:R-:W-:Y:S05]  /*44f0*/  @!P0 BRA `(.L_x_823) ;  /* 0x0000000800548947 */ /* 0x002fea0003800000 */
[----:B------:R-:W-:Y:S01]  /*4500*/  BSSY.RECONVERGENT B3, `(.L_x_824) ;  /* 0x0000093000037945 */ /* 0x000fe20003800200 */
[----:B------:R-:W-:Y:S01]  /*4510*/  IMAD.MOV.U32 R36, RZ, RZ, RZ ;  /* 0x000000ffff247224 */ /* 0x000fe200078e00ff */
[----:B------:R-:W-:-:S07]  /*4520*/  MOV R10, RZ ;  /* 0x000000ff000a7202 */ /* 0x000fce0000000f00 */
.L_x_833:
[----:B------:R-:W1:Y:S01]  /*4530*/  LDC.64 R14, c[0x0][0x398] ;  /* 0x0000e600ff0e7b82 */ /* 0x000e620000000a00 */
[----:B------:R-:W2:Y:S01]  /*4540*/  LDCU UR4, c[0x0][0x384] ;  /* 0x00007080ff0477ac */ /* 0x000ea20008000800 */
[----:B------:R-:W-:Y:S02]  /*4550*/  R2UR UR6, R32 ;  /* 0x00000000200672ca */ /* 0x000fe400000e0000 */
[C---:B------:R-:W-:Y:S02]  /*4560*/  R2UR UR7, R33.reuse ;  /* 0x00000000210772ca */ /* 0x040fe400000e0000 */
[----:B------:R-:W-:Y:S01]  /*4570*/  R2UR UR5, R33 ;  /* 0x00000000210572ca */ /* 0x000fe200000e0000 */
[----:B--2---:R-:W-:-:S04]  /*4580*/  IMAD R3, R11, UR4, R36 ;  /* 0x000000040b037c24 */ /* 0x004fc8000f8e0224 */
[----:B-1----:R-:W-:Y:S01]  /*4590*/  IMAD.WIDE.U32 R14, R3, 0x4, R14 ;  /* 0x00000004030e7825 */ /* 0x002fe200078e000e */
[----:B------:R-:W-:-:S05]  /*45a0*/  R2UR UR4, R32 ;  /* 0x00000000200472ca */ /* 0x000fca00000e0000 */
[----:B------:R-:W2:Y:S01]  /*45b0*/  LDG.E R12, desc[UR6][R14.64] ;  /* 0x000000060e0c7981 */ /* 0x000ea2000c1e1900 */
[----:B------:R-:W-:-:S07]  /*45c0*/  IMAD.WIDE.U32 R20, R36, 0x4, R22 ;  /* 0x0000000424147825 */ /* 0x000fce00078e0016 */
[----:B------:R-:W3:Y:S01]  /*45d0*/  LD.E R3, desc[UR4][R20.64] ;  /* 0x0000000414037980 */ /* 0x000ee2000c101900 */
[----:B------:R-:W-:Y:S01]  /*45e0*/  IMAD.MOV.U32 R19, RZ, RZ, R36 ;  /* 0x000000ffff137224 */ /* 0x000fe200078e0024 */
[----:B------:R-:W-:Y:S01]  /*45f0*/  IADD3 R36, PT, PT, R36, 0x2, RZ ;  /* 0x0000000224247810 */ /* 0x000fe20007ffe0ff */
[----:B------:R-:W-:Y:S03]  /*4600*/  BSSY.RECONVERGENT B4, `(.L_x_825) ;  /* 0x000000e000047945 */ /* 0x000fe60003800200 */
[----:B------:R-:W-:Y:S01]  /*4610*/  ISETP.NE.AND P2, PT, R36, R7, PT ;  /* 0x000000072400720c */ /* 0x000fe20003f45270 */
[----:B--2---:R-:W1:Y:S08]  /*4620*/  MUFU.RCP R2, R12 ;  /* 0x0000000c00027308 */ /* 0x004e700000001000 */
[----:B---3--:R-:W2:Y:S01]  /*4630*/  FCHK P0, R3, R12 ;  /* 0x0000000c03007302 */ /* 0x008ea20000000000 */
[----:B-1----:R-:W-:-:S04]  /*4640*/  FFMA R13, -R12, R2, 1 ;  /* 0x3f8000000c0d7423 */ /* 0x002fc80000000102 */
[----:B------:R-:W-:-:S04]  /*4650*/  FFMA R2, R2, R13, R2 ;  /* 0x0000000d02027223 */ /* 0x000fc80000000002 */
[----:B------:R-:W-:-:S04]  /*4660*/  FFMA R13, R3, R2, RZ ;  /* 0x00000002030d7223 */ /* 0x000fc800000000ff */
[----:B------:R-:W-:-:S04]  /*4670*/  FFMA R4, -R12, R13, R3 ;  /* 0x0000000d0c047223 */ /* 0x000fc80000000103 */
[----:B------:R-:W-:Y:S01]  /*4680*/  FFMA R2, R2, R4, R13 ;  /* 0x0000000402027223 */ /* 0x000fe2000000000d */
[----:B--2---:R-:W-:Y:S06]  /*4690*/  @!P0 BRA `(.L_x_826) ;  /* 0x0000000000108947 */ /* 0x004fec0003800000 */
[----:B------:R-:W-:Y:S01]  /*46a0*/  IMAD.MOV.U32 R4, RZ, RZ, R12 ;  /* 0x000000ffff047224 */ /* 0x000fe200078e000c */
[----:B------:R-:W-:-:S07]  /*46b0*/  MOV R34, 0x46d0 ;  /* 0x000046d000227802 */ /* 0x000fce0000000f00 */
[----:B0-----:R-:W-:Y:S05]  /*46c0*/  CALL.REL.NOINC `($__internal_14_$__cuda_sm3x_div_rn_noftz_f32_slowpath) ;  /* 0x00000050005c7944 */ /* 0x001fea0003c00000 */
[----:B------:R-:W-:-:S07]  /*46d0*/  MOV R2, R3 ;  /* 0x0000000300027202 */ /* 0x000fce0000000f00 */
.L_x_826:
[----:B------:R-:W-:Y:S05]  /*46e0*/  BSYNC.RECONVERGENT B4 ;  /* 0x0000000000047941 */ /* 0x000fea0003800200 */
.L_x_825:
[----:B------:R-:W-:Y:S02]  /*46f0*/  IMAD.MOV.U32 R12, RZ, RZ, R2 ;  /* 0x000000ffff0c7224 */ /* 0x000fe400078e0002 */
[----:B------:R-:W-:Y:S01]  /*4700*/  HFMA2 R13, -RZ, RZ, 1.443359375, -0.2030029296875 ;  /* 0x3dc6b27fff0d7431 */ /* 0x000fe200000001ff */
[----:B------:R-:W1:Y:S01]  /*4710*/  MUFU.RCP R35, R6 ;  /* 0x0000000600237308 */ /* 0x000e620000001000 */
[----:B------:R-:W-:Y:S01]  /*4720*/  R2UR UR4, R32 ;  /* 0x00000000200472ca */ /* 0x000fe200000e0000 */
[----:B------:R-:W-:Y:S01]  /*4730*/  BSSY.RECONVERGENT B4, `(.L_x_827) ;  /* 0x000002b000047945 */ /* 0x000fe20003800200 */
[----:B------:R-:W-:Y:S02]  /*4740*/  FSETP.GEU.AND P0, PT, R12, 1.175494350822287508e-38, PT ;  /* 0x008000000c00780b */ /* 0x000fe40003f0e000 */
[----:B------:R-:W-:-:S11]  /*4750*/  R2UR UR5, R33 ;  /* 0x00000000210572ca */ /* 0x000fd600000e0000 */
[----:B------:R-:W-:-:S05]  /*4760*/  @!P0 FMUL R12, R12, 8388608 ;  /* 0x4b0000000c0c8820 */ /* 0x000fca0000400000 */
[----:B------:R-:W-:-:S04]  /*4770*/  IADD3 R2, PT, PT, R12, -0x3f3504f3, RZ ;  /* 0xc0cafb0d0c027810 */ /* 0x000fc80007ffe0ff */
[----:B------:R-:W-:-:S05]  /*4780*/  LOP3.LUT R3, R2, 0xff800000, RZ, 0xc0, !PT ;  /* 0xff80000002037812 */ /* 0x000fca00078ec0ff */
[----:B------:R-:W-:Y:S01]  /*4790*/  IMAD.IADD R2, R12, 0x1, -R3 ;  /* 0x000000010c027824 */ /* 0x000fe200078e0a03 */
        /* <DEDUP_REMOVED lines=20> */
[----:B------:R-:W-:Y:S01]  /*48e0*/  FSETP.NEU.AND P0, PT, R12, RZ, PT ;  /* 0x000000ff0c00720b */ /* 0x000fe20003f0d000 */
[----:B------:R-:W-:-:S03]  /*48f0*/  IMAD.WIDE.U32 R12, R19, 0x4, R26 ;  /* 0x00000004130c7825 */ /* 0x000fc600078e001a */
[----:B------:R-:W-:Y:S01]  /*4900*/  FSEL R31, R2, -INF , P0 ;  /* 0xff800000021f7808 */ /* 0x000fe20000000000 */
[----:B-1----:R-:W-:-:S04]  /*4910*/  FFMA R2, R35, -R6, 1 ;  /* 0x3f80000023027423 */ /* 0x002fc80000000806 */
[----:B------:R-:W-:Y:S01]  /*4920*/  FFMA R2, R35, R2, R35 ;  /* 0x0000000223027223 */ /* 0x000fe20000000023 */
[----:B------:R1:W-:Y:S02]  /*4930*/  ST.E desc[UR4][R12.64], R31 ;  /* 0x0000001f0c007985 */ /* 0x0003e4000c101904 */
[----:B------:R-:W2:Y:S01]  /*4940*/  FCHK P0, R31, R6 ;  /* 0x000000061f007302 */ /* 0x000ea20000000000 */
        /* <DEDUP_REMOVED lines=8> */
[----:B------:R-:W-:-:S07]  /*49d0*/  MOV R19, R3 ;  /* 0x0000000300137202 */ /* 0x000fce0000000f00 */
.L_x_828:
[----:B------:R-:W-:Y:S05]  /*49e0*/  BSYNC.RECONVERGENT B4 ;  /* 0x0000000000047941 */ /* 0x000fea0003800200 */
.L_x_827:
[----:B------:R-:W-:Y:S02]  /*49f0*/  R2UR UR4, R32 ;  /* 0x00000000200472ca */ /* 0x000fe400000e0000 */
[----:B------:R-:W-:-:S13]  /*4a00*/  R2UR UR5, R33 ;  /* 0x00000000210572ca */ /* 0x000fda00000e0000 */
[----:B------:R-:W2:Y:S04]  /*4a10*/  LDG.E R14, desc[UR4][R14.64+0x4] ;  /* 0x000004040e0e7981 */ /* 0x000ea8000c1e1900 */
[----:B------:R-:W3:Y:S01]  /*4a20*/  LD.E R3, desc[UR4][R20.64+0x4] ;  /* 0x0000040414037980 */ /* 0x000ee2000c101900 */
[----:B------:R-:W-:Y:S01]  /*4a30*/  BSSY.RECONVERGENT B4, `(.L_x_829) ;  /* 0x000000e000047945 */ /* 0x000fe20003800200 */
[----:B------:R-:W-:Y:S01]  /*4a40*/  FADD R19, R19, R10 ;  /* 0x0000000a13137221 */ /* 0x000fe20000000000 */
        /* <DEDUP_REMOVED lines=12> */
.L_x_830:
[----:B------:R-:W-:Y:S05]  /*4b10*/  BSYNC.RECONVERGENT B4 ;  /* 0x0000000000047941 */ /* 0x000fea0003800200 */
.L_x_829:
        /* <DEDUP_REMOVED lines=46> */
.L_x_832:
[----:B------:R-:W-:Y:S05]  /*4e00*/  BSYNC.RECONVERGENT B4 ;  /* 0x0000000000047941 */ /* 0x000fea0003800200 */
.L_x_831:
[----:B------:R-:W-:Y:S01]  /*4e10*/  FADD R10, R19, R2 ;  /* 0x00000002130a7221 */ /* 0x000fe20000000000 */
[----:B------:R-:W-:Y:S06]  /*4e20*/  @P2 BRA `(.L_x_833) ;  /* 0xfffffff400c02947 */ /* 0x000fec000383ffff */
[----:B------:R-:W-:Y:S05]  /*4e30*/  BSYNC.RECONVERGENT B3 ;  /* 0x0000000000037941 */ /* 0x000fea0003800200 */
.L_x_824:
[----:B------:R-:W-:-:S07]  /*4e40*/  IMAD.MOV.U32 R15, RZ, RZ, R7 ;  /* 0x000000ffff0f7224 */ /* 0x000fce00078e0007 */
.L_x_823:
[----:B------:R-:W1:Y:S02]  /*4e50*/  LDCU UR4, c[0x0][0x384] ;  /* 0x00007080ff0477ac */ /* 0x000e640008000800 */
[----:B-1----:R-:W-:-:S09]  /*4e60*/  ULOP3.LUT UP0, URZ, UR4, 0x1, URZ, 0xc0, !UPT ;  /* 0x0000000104ff7892 */ /* 0x002fd2000f80c0ff */
[----:B------:R-:W-:Y:S05]  /*4e70*/  BRA.U !UP0, `(.L_x_834) ;  /* 0x0000000508207547 */ /* 0x000fea000b800000 */
[----:B------:R-:W1:Y:S01]  /*4e80*/  LDC.64 R12, c[0x0][0x398] ;  /* 0x0000e600ff0c7b82 */ /* 0x000e620000000a00 */
[C---:B------:R-:W-:Y:S01]  /*4e90*/  R2UR UR6, R32.reuse ;  /* 0x00000000200672ca */ /* 0x040fe200000e0000 */
[----:B------:R-:W-:Y:S01]  /*4ea0*/  IMAD R3, R11, UR4, R15 ;  /* 0x000000040b037c24 */ /* 0x000fe2000f8e020f */
[C---:B------:R-:W-:Y:S02]  /*4eb0*/  R2UR UR7, R33.reuse ;  /* 0x00000000210772ca */ /* 0x040fe400000e0000 */
[----:B------:R-:W-:Y:S02]  /*4ec0*/  R2UR UR4, R32 ;  /* 0x00000000200472ca */ /* 0x000fe400000e0000 */
[----:B------:R-:W-:Y:S01]  /*4ed0*/  R2UR UR5, R33 ;  /* 0x00000000210572ca */ /* 0x000fe200000e0000 */
[----:B-1----:R-:W-:-:S08]  /*4ee0*/  IMAD.WIDE.U32 R12, R3, 0x4, R12 ;  /* 0x00000004030c7825 */ /* 0x002fd000078e000c */
[----:B------:R-:W2:Y:S01]  /*4ef0*/  LDG.E R12, desc[UR6][R12.64] ;  /* 0x000000060c0c7981 */ /* 0x000ea2000c1e1900 */
[----:B------:R-:W-:-:S06]  /*4f00*/  IMAD.WIDE.U32 R2, R15, 0x4, R22 ;  /* 0x000000040f027825 */ /* 0x000fcc00078e0016 */
[----:B------:R-:W3:Y:S01]  /*4f10*/  LD.E R3, desc[UR4][R2.64] ;  /* 0x0000000402037980 */ /* 0x000ee2000c101900 */
[----:B------:R-:W-:Y:S01]  /*4f20*/  BSSY.RECONVERGENT B3, `(.L_x_835) ;  /* 0x000000d000037945 */ /* 0x000fe20003800200 */
        /* <DEDUP_REMOVED lines=8> */
[----:B------:R-:W-:Y:S02]  /*4fb0*/  MOV R4, R12 ;  /* 0x0000000c00047202 */ /* 0x000fe40000000f00 */
[----:B------:R-:W-:-:S07]  /*4fc0*/  MOV R34, 0x4fe0 ;  /* 0x00004fe000227802 */ /* 0x000fce0000000f00 */
[----:B0-----:R-:W-:Y:S05]  /*4fd0*/  CALL.REL.NOINC `($__internal_14_$__cuda_sm3x_div_rn_noftz_f32_slowpath) ;  /* 0x0000004800187944 */ /* 0x001fea0003c00000 */
[----:B------:R-:W-:-:S07]  /*4fe0*/  IMAD.MOV.U32 R4, RZ, RZ, R3 ;  /* 0x000000ffff047224 */ /* 0x000fce00078e0003 */
.L_x_836:
[----:B------:R-:W-:Y:S05]  /*4ff0*/  BSYNC.RECONVERGENT B3 ;  /* 0x0000000000037941 */ /* 0x000fea0003800200 */
.L_x_835:
[----:B------:R-:W-:Y:S01]  /*5000*/  MOV R12, R4 ;  /* 0x00000004000c7202 */ /* 0x000fe20000000f00 */
[----:B------:R-:W-:Y:S01]  /*5010*/  IMAD.MOV.U32 R13, RZ, RZ, 0x3dc6b27f ;  /* 0x3dc6b27fff0d7424 */ /* 0x000fe200078e00ff */
[----:B------:R-:W1:Y:S01]  /*5020*/  MUFU.RCP R19, R6 ;  /* 0x0000000600137308 */ /* 0x000e620000001000 */
[----:B------:R-:W-:Y:S01]  /*5030*/  R2UR UR4, R32 ;  /* 0x00000000200472ca */ /* 0x000fe200000e0000 */
[----:B------:R-:W-:Y:S01]  /*5040*/  BSSY.RECONVERGENT B3, `(.L_x_837) ;  /* 0x000002a000037945 */ /* 0x000fe20003800200 */
[----:B------:R-:W-:Y:S02]  /*5050*/  FSETP.GEU.AND P0, PT, R12, 1.175494350822287508e-38, PT ;  /* 0x008000000c00780b */ /* 0x000fe40003f0e000 */
[----:B------:R-:W-:-:S11]  /*5060*/  R2UR UR5, R33 ;  /* 0x00000000210572ca */ /* 0x000fd600000e0000 */
[----:B------:R-:W-:-:S04]  /*5070*/  @!P0 FMUL R12, R12, 8388608 ;  /* 0x4b0000000c0c8820 */ /* 0x000fc80000400000 */
[----:B------:R-:W-:-:S05]  /*5080*/  VIADD R2, R12, 0xc0cafb0d ;  /* 0xc0cafb0d0c027836 */ /* 0x000fca0000000000 */
        /* <DEDUP_REMOVED lines=37> */
.L_x_838:
[----:B------:R-:W-:Y:S05]  /*52e0*/  BSYNC.RECONVERGENT B3 ;  /* 0x0000000000037941 */ /* 0x000fea0003800200 */
.L_x_837:
[----:B------:R-:W-:-:S07]  /*52f0*/  FADD R10, R10, R3 ;  /* 0x000000030a0a7221 */ /* 0x000fce0000000000 */
.L_x_834:
[----:B------:R-:W-:Y:S01]  /*5300*/  ISETP.GE.U32.AND P0, PT, R30, 0xf, PT ;  /* 0x0000000f1e00780c */ /* 0x000fe20003f06070 */
[----:B------:R-:W-:Y:S02]  /*5310*/  HFMA2 R15, -RZ, RZ, 0, 0 ;  /* 0x00000000ff0f7431 */ /* 0x000fe400000001ff */
[----:B------:R-:W-:-:S10]  /*5320*/  IMAD.MOV.U32 R13, RZ, RZ, RZ ;  /* 0x000000ffff0d7224 */ /* 0x000fd400078e00ff */
[----:B------:R-:W-:Y:S05]  /*5330*/  @!P0 BRA `(.L_x_839) ;  /* 0x0000000400048947 */ /* 0x000fea0003800000 */
[----:B------:R-:W-:Y:S01]  /*5340*/  BSSY.RECONVERGENT B0, `(.L_x_840) ;  /* 0x000003f000007945 */ /* 0x000fe20003800200 */
[----:B------:R-:W-:Y:S01]  /*5350*/  IMAD.MOV.U32 R13, RZ, RZ, RZ ;  /* 0x000000ffff0d7224 */ /* 0x000fe200078e00ff */
[----:B------:R-:W-:-:S07]  /*5360*/  MOV R15, RZ ;  /* 0x000000ff000f7202 */ /* 0x000fce0000000f00 */
.L_x_841:
        /* <DEDUP_REMOVED lines=61> */
.L_x_840:
[----:B------:R-:W-:-:S07]  /*5740*/  MOV R13, R8 ;  /* 0x00000008000d7202 */ /* 0x000fce0000000f00 */
.L_x_839:
[----:B------:R-:W-:-:S13]  /*5750*/  ISETP.NE.AND P0, PT, R37, RZ, PT ;  /* 0x000000ff2500720c */ /* 0x000fda0003f05270 */
[----:B------:R-:W-:Y:S05]  /*5760*/  @!P0 BRA `(.L_x_842) ;  /* 0x0000000400548947 */ /* 0x000fea0003800000 */
[----:B------:R-:W-:Y:S01]  /*5770*/  VIADD R2, R37, 0xffffffff ;  /* 0xffffffff25027836 */ /* 0x000fe20000000000 */
[----:B------:R-:W-:-:S04]  /*5780*/  ISETP.NE.AND P1, PT, R38, RZ, PT ;  /* 0x000000ff2600720c */ /* 0x000fc80003f25270 */
        /* <DEDUP_REMOVED lines=19> */
[----:B------:R-:W-:Y:S01]  /*58c0*/  IADD3 R13, PT, PT, R13, 0x8, RZ ;  /* 0x000000080d0d7810 */ /* 0x000fe20007ffe0ff */
        /* <DEDUP_REMOVED lines=16> */
.L_x_843:
        /* <DEDUP_REMOVED lines=27> */
.L_x_844:
        /* <DEDUP_REMOVED lines=20> */
.L_x_842:
        /* <DEDUP_REMOVED lines=14> */
.L_x_846:
[----:B------:R-:W-:Y:S05]  /*5da0*/  BSYNC.RECONVERGENT B3 ;  /* 0x0000000000037941 */ /* 0x000fea0003800200 */
.L_x_845:
[----:B------:R-:W-:Y:S01]  /*5db0*/  IADD3 R3, PT, PT, R2, -0xd000000, RZ ;  /* 0xf300000002037810 */ /* 0x000fe20007ffe0ff */
[----:B------:R1:W2:Y:S01]  /*5dc0*/  MUFU.RSQ R13, R2 ;  /* 0x00000002000d7308 */ /* 0x0002a20000001400 */
[----:B------:R-:W-:Y:S02]  /*5dd0*/  BSSY.RECONVERGENT B0, `(.L_x_847) ;  /* 0x000000b000007945 */ /* 0x000fe40003800200 */
[----:B------:R-:W-:-:S13]  /*5de0*/  ISETP.GT.U32.AND P0, PT, R3, 0x727fffff, PT ;  /* 0x727fffff0300780c */ /* 0x000fda0003f04070 */
[----:B-1----:R-:W-:Y:S05]  /*5df0*/  @!P0 BRA `(.L_x_848) ;  /* 0x0000000000108947 */ /* 0x002fea0003800000 */
[----:B------:R-:W-:-:S07]  /*5e00*/  MOV R15, 0x5e20 ;  /* 0x00005e20000f7802 */ /* 0x000fce0000000f00 */
[----:B0-2---:R-:W-:Y:S05]  /*5e10*/  CALL.REL.NOINC `($__internal_13_$__cuda_sm20_sqrt_rn_f32_slowpath) ;  /* 0x00000038002c7944 */ /* 0x005fea0003c00000 */
[----:B------:R-:W-:Y:S01]  /*5e20*/  IMAD.MOV.U32 R3, RZ, RZ, R4 ;  /* 0x000000ffff037224 */ /* 0x000fe200078e0004 */
[----:B------:R-:W-:Y:S06]  /*5e30*/  BRA `(.L_x_849) ;  /* 0x0000000000107947 */ /* 0x000fec0003800000 */
.L_x_848:
[C---:B--2---:R-:W-:Y:S01]  /*5e40*/  FMUL.FTZ R3, R13.reuse, R2 ;  /* 0x000000020d037220 */ /* 0x044fe20000410000 */
[----:B------:R-:W-:-:S03]  /*5e50*/  FMUL.FTZ R4, R13, 0.5 ;  /* 0x3f0000000d047820 */ /* 0x000fc60000410000 */
[----:B------:R-:W-:-:S04]  /*5e60*/  FFMA R2, -R3, R3, R2 ;  /* 0x0000000303027223 */ /* 0x000fc80000000102 */
[----:B------:R-:W-:-:S07]  /*5e70*/  FFMA R3, R2, R4, R3 ;  /* 0x0000000402037223 */ /* 0x000fce0000000003 */
.L_x_849:
[----:B------:R-:W-:Y:S05]  /*5e80*/  BSYNC.RECONVERGENT B0 ;  /* 0x0000000000007941 */ /* 0x000fea0003800200 */
.L_x_847:
        /* <DEDUP_REMOVED lines=13> */
[----:B------:R-:W-:Y:S02]  /*5f60*/  MOV R4, R5 ;  /* 0x0000000500047202 */ /* 0x000fe40000000f00 */
[----:B------:R-:W-:-:S07]  /*5f70*/  MOV R34, 0x5f90 ;  /* 0x00005f9000227802 */ /* 0x000fce0000000f00 */
[----:B0-----:R-:W-:Y:S05]  /*5f80*/  CALL.REL.NOINC `($__internal_14_$__cuda_sm3x_div_rn_noftz_f32_slowpath) ;  /* 0x00000038002c7944 */ /* 0x001fea0003c00000 */
[----:B------:R-:W-:-:S07]  /*5f90*/  IMAD.MOV.U32 R2, RZ, RZ, R3 ;  /* 0x000000ffff027224 */ /* 0x000fce00078e0003 */
.L_x_851:
[----:B------:R-:W-:Y:S05]  /*5fa0*/  BSYNC.RECONVERGENT B3 ;  /* 0x0000000000037941 */ /* 0x000fea0003800200 */
.L_x_850:
        /* <DEDUP_REMOVED lines=12> */
.L_x_822:
[----:B------:R-:W-:Y:S05]  /*6070*/  BRA `(.L_x_768) ;  /* 0x0000000c00e87947 */ /* 0x000fea0003800000 */
.L_x_769:
[----:B------:R-:W1:Y:S08]  /*6080*/  MUFU.RCP R3, R0 ;  /* 0x0000000000037308 */ /* 0x000e700000001000 */
[----:B------:R-:W2:Y:S01]  /*6090*/  FCHK P0, RZ, R0 ;  /* 0x00000000ff007302 */ /* 0x000ea20000000000 */
[----:B-1----:R-:W-:-:S04]  /*60a0*/  FFMA R2, -R0, R3, 1 ;  /* 0x3f80000000027423 */ /* 0x002fc80000000103 */
[----:B------:R-:W-:-:S04]  /*60b0*/  FFMA R8, R3, R2, R3 ;  /* 0x0000000203087223 */ /* 0x000fc80000000003 */
[----:B------:R-:W-:-:S04]  /*60c0*/  FFMA R3, RZ, R8, RZ ;  /* 0x00000008ff037223 */ /* 0x000fc800000000ff */
[----:B------:R-:W-:-:S04]  /*60d0*/  FFMA R2, -R0, R3, RZ ;  /* 0x0000000300027223 */ /* 0x000fc800000001ff */
[----:B------:R-:W-:Y:S01]  /*60e0*/  FFMA R8, R8, R2, R3 ;  /* 0x0000000208087223 */ /* 0x000fe20000000003 */
[----:B--2---:R-:W-:Y:S06]  /*60f0*/  @!P0 BRA `(.L_x_853) ;  /* 0x0000000000148947 */ /* 0x004fec0003800000 */
[----:B------:R-:W-:Y:S02]  /*6100*/  HFMA2 R3, -RZ, RZ, 0, 0 ;  /* 0x00000000ff037431 */ /* 0x000fe400000001ff */
[----:B------:R-:W-:Y:S01]  /*6110*/  IMAD.MOV.U32 R4, RZ, RZ, R0 ;  /* 0x000000ffff047224 */ /* 0x000fe200078e0000 */
[----:B------:R-:W-:-:S07]  /*6120*/  MOV R34, 0x6140 ;  /* 0x0000614000227802 */ /* 0x000fce0000000f00 */
[----:B0-----:R-:W-:Y:S05]  /*6130*/  CALL.REL.NOINC `($__internal_14_$__cuda_sm3x_div_rn_noftz_f32_slowpath) ;  /* 0x0000003400c07944 */ /* 0x001fea0003c00000 */
[----:B------:R-:W-:-:S07]  /*6140*/  IMAD.MOV.U32 R8, RZ, RZ, R3 ;  /* 0x000000ffff087224 */ /* 0x000fce00078e0003 */
.L_x_853:
[----:B------:R-:W1:Y:S01]  /*6150*/  LDC R0, c[0x0][0x380] ;  /* 0x0000e000ff007b82 */ /* 0x000e620000000800 */
[----:B------:R-:W-:Y:S02]  /*6160*/  MOV R9, RZ ;  /* 0x000000ff00097202 */ /* 0x000fe40000000f00 */
[C---:B-1----:R-:W-:Y:S02]  /*6170*/  ISETP.GE.U32.AND P0, PT, R0.reuse, 0x8, PT ;  /* 0x000000080000780c */ /* 0x042fe40003f06070 */
[----:B------:R-:W-:-:S11]  /*6180*/  LOP3.LUT R6, R0, 0x7, RZ, 0xc0, !PT ;  /* 0x0000000700067812 */ /* 0x000fd600078ec0ff */
[----:B------:R-:W-:Y:S05]  /*6190*/  @!P0 BRA `(.L_x_854) ;  /* 0x0000000400308947 */ /* 0x000fea0003800000 */
[----:B------:R-:W-:Y:S01]  /*61a0*/  VIADD R2, R8, 0xf3000000 ;  /* 0xf300000008027836 */ /* 0x000fe20000000000 */
[----:B------:R1:W2:Y:S01]  /*61b0*/  MUFU.RSQ R3, R8 ;  /* 0x0000000800037308 */ /* 0x0002a20000001400 */
[----:B------:R-:W-:Y:S01]  /*61c0*/  BSSY.RECONVERGENT B0, `(.L_x_855) ;  /* 0x000000d000007945 */ /* 0x000fe20003800200 */
[----:B------:R-:W-:Y:S02]  /*61d0*/  LOP3.LUT R9, R0, 0x7ffffff8, RZ, 0xc0, !PT ;  /* 0x7ffffff800097812 */ /* 0x000fe400078ec0ff */
[----:B------:R-:W-:-:S13]  /*61e0*/  ISETP.GT.U32.AND P0, PT, R2, 0x727fffff, PT ;  /* 0x727fffff0200780c */ /* 0x000fda0003f04070 */
[----:B-12---:R-:W-:Y:S05]  /*61f0*/  @!P0 BRA `(.L_x_856) ;  /* 0x0000000000148947 */ /* 0x006fea0003800000 */
[----:B------:R-:W-:Y:S02]  /*6200*/  MOV R2, R8 ;  /* 0x0000000800027202 */ /* 0x000fe40000000f00 */
[----:B------:R-:W-:-:S07]  /*6210*/  MOV R15, 0x6230 ;  /* 0x00006230000f7802 */ /* 0x000fce0000000f00 */
[----:B0-----:R-:W-:Y:S05]  /*6220*/  CALL.REL.NOINC `($__internal_13_$__cuda_sm20_sqrt_rn_f32_slowpath) ;  /* 0x0000003400287944 */ /* 0x001fea0003c00000 */
[----:B------:R-:W-:Y:S01]  /*6230*/  IMAD.MOV.U32 R7, RZ, RZ, R4 ;  /* 0x000000ffff077224 */ /* 0x000fe200078e0004 */
[----:B------:R-:W-:Y:S06]  /*6240*/  BRA `(.L_x_857) ;  /* 0x0000000000107947 */ /* 0x000fec0003800000 */
.L_x_856:
[C---:B------:R-:W-:Y:S01]  /*6250*/  FMUL.FTZ R7, R3.reuse, R8 ;  /* 0x0000000803077220 */ /* 0x040fe20000410000 */
[----:B------:R-:W-:-:S03]  /*6260*/  FMUL.FTZ R2, R3, 0.5 ;  /* 0x3f00000003027820 */ /* 0x000fc60000410000 */
[----:B------:R-:W-:-:S04]  /*6270*/  FFMA R0, -R7, R7, R8 ;  /* 0x0000000707007223 */ /* 0x000fc80000000108 */
[----:B------:R-:W-:-:S07]  /*6280*/  FFMA R7, R0, R2, R7 ;  /* 0x0000000200077223 */ /* 0x000fce0000000007 */
.L_x_857:
[----:B------:R-:W-:Y:S05]  /*6290*/  BSYNC.RECONVERGENT B0 ;  /* 0x0000000000007941 */ /* 0x000fea0003800200 */
.L_x_855:
        /* <DEDUP_REMOVED lines=9> */
[----:B------:R-:W-:Y:S01]  /*6330*/  MOV R3, R7 ;  /* 0x0000000700037202 */ /* 0x000fe20000000f00 */
[----:B------:R-:W-:Y:S01]  /*6340*/  IMAD.MOV.U32 R4, RZ, RZ, R5 ;  /* 0x000000ffff047224 */ /* 0x000fe200078e0005 */
[----:B------:R-:W-:-:S07]  /*6350*/  MOV R34, 0x6370 ;  /* 0x0000637000227802 */ /* 0x000fce0000000f00 */
[----:B0-----:R-:W-:Y:S05]  /*6360*/  CALL.REL.NOINC `($__internal_14_$__cuda_sm3x_div_rn_noftz_f32_slowpath) ;  /* 0x0000003400347944 */ /* 0x001fea0003c00000 */
[----:B------:R-:W-:-:S07]  /*6370*/  MOV R0, R3 ;  /* 0x0000000300007202 */ /* 0x000fce0000000f00 */
.L_x_859:
[----:B------:R-:W-:Y:S05]  /*6380*/  BSYNC.RECONVERGENT B2 ;  /* 0x0000000000027941 */ /* 0x000fea0003800200 */
.L_x_858:
[----:B------:R-:W-:Y:S01]  /*6390*/  BSSY.RECONVERGENT B0, `(.L_x_854) ;  /* 0x000002c000007945 */ /* 0x000fe20003800200 */
[----:B------:R-:W-:-:S07]  /*63a0*/  IMAD.MOV.U32 R4, RZ, RZ, RZ ;  /* 0x000000ffff047224 */ /* 0x000fce00078e00ff */
.L_x_860:
[----:B------:R-:W-:Y:S01]  /*63b0*/  R2UR UR4, R32 ;  /* 0x00000000200472ca */ /* 0x000fe200000e0000 */
[----:B----4-:R-:W-:Y:S01]  /*63c0*/  IMAD.WIDE.U32 R2, R4, 0x4, R16 ;  /* 0x0000000404027825 */ /* 0x010fe200078e0010 */
[C---:B------:R-:W-:Y:S02]  /*63d0*/  R2UR UR5, R33.reuse ;  /* 0x00000000210572ca */ /* 0x040fe400000e0000 */
[----:B------:R-:W-:Y:S02]  /*63e0*/  R2UR UR6, R32 ;  /* 0x00000000200672ca */ /* 0x000fe400000e0000 */
[----:B------:R-:W-:-:S09]  /*63f0*/  R2UR UR7, R33 ;  /* 0x00000000210772ca */ /* 0x000fd200000e0000 */
[----:B------:R-:W-:Y:S04]  /*6400*/  ST.E desc[UR4][R2.64], R7 ;  /* 0x0000000702007985 */ /* 0x000fe8000c101904 */
[----:B------:R-:W2:Y:S01]  /*6410*/  LD.E R11, desc[UR6][R28.64] ;  /* 0x000000061c0b7980 */ /* 0x000ea2000c101900 */
[----:B------:R-:W-:Y:S02]  /*6420*/  R2UR UR8, R32 ;  /* 0x00000000200872ca */ /* 0x000fe400000e0000 */
[----:B------:R-:W-:Y:S01]  /*6430*/  R2UR UR9, R33 ;  /* 0x00000000210972ca */ /* 0x000fe200000e0000 */
[----:B--2---:R-:W-:-:S05]  /*6440*/  FADD R11, R11, R0 ;  /* 0x000000000b0b7221 */ /* 0x004fca0000000000 */
[----:B------:R1:W-:Y:S04]  /*6450*/  ST.E desc[UR4][R28.64], R11 ;  /* 0x0000000b1c007985 */ /* 0x0003e8000c101904 */
[----:B------:R-:W-:Y:S04]  /*6460*/  ST.E desc[UR6][R2.64+0x4], R7 ;  /* 0x0000040702007985 */ /* 0x000fe8000c101906 */
[----:B------:R-:W2:Y:S02]  /*6470*/  LD.E R13, desc[UR8][R28.64] ;  /* 0x000000081c0d7980 */ /* 0x000ea4000c101900 */
[----:B--2---:R-:W-:-:S05]  /*6480*/  FADD R13, R13, R0 ;  /* 0x000000000d0d7221 */ /* 0x004fca0000000000 */
[----:B------:R2:W-:Y:S04]  /*6490*/  ST.E desc[UR4][R28.64], R13 ;  /* 0x0000000d1c007985 */ /* 0x0005e8000c101904 */
[----:B------:R-:W-:Y:S04]  /*64a0*/  ST.E desc[UR6][R2.64+0x8], R7 ;  /* 0x0000080702007985 */ /* 0x000fe8000c101906 */
[----:B------:R-:W3:Y:S02]  /*64b0*/  LD.E R15, desc[UR8][R28.64] ;  /* 0x000000081c0f7980 */ /* 0x000ee4000c101900 */
[----:B---3--:R-:W-:-:S05]  /*64c0*/  FADD R15, R15, R0 ;  /* 0x000000000f0f7221 */ /* 0x008fca0000000000 */
[----:B------:R3:W-:Y:S04]  /*64d0*/  ST.E desc[UR4][R28.64], R15 ;  /* 0x0000000f1c007985 */ /* 0x0007e8000c101904 */
[----:B------:R-:W-:Y:S04]  /*64e0*/  ST.E desc[UR6][R2.64+0xc], R7 ;  /* 0x00000c0702007985 */ /* 0x000fe8000c101906 */
[----:B-1----:R-:W4:Y:S02]  /*64f0*/  LD.E R11, desc[UR8][R28.64] ;  /* 0x000000081c0b7980 */ /* 0x002f24000c101900 */
[----:B----4-:R-:W-:-:S05]  /*6500*/  FADD R11, R11, R0 ;  /* 0x000000000b0b7221 */ /* 0x010fca0000000000 */
[----:B------:R1:W-:Y:S04]  /*6510*/  ST.E desc[UR4][R28.64], R11 ;  /* 0x0000000b1c007985 */ /* 0x0003e8000c101904 */
[----:B------:R-:W-:Y:S04]  /*6520*/  ST.E desc[UR6][R2.64+0x10], R7 ;  /* 0x0000100702007985 */ /* 0x000fe8000c101906 */
[----:B--2---:R-:W2:Y:S02]  /*6530*/  LD.E R13, desc[UR8][R28.64] ;  /* 0x000000081c0d7980 */ /* 0x004ea4000c101900 */
[----:B--2---:R-:W-:-:S05]  /*6540*/  FADD R13, R13, R0 ;  /* 0x000000000d0d7221 */ /* 0x004fca0000000000 */
[----:B------:R2:W-:Y:S04]  /*6550*/  ST.E desc[UR4][R28.64], R13 ;  /* 0x0000000d1c007985 */ /* 0x0005e8000c101904 */
[----:B------:R4:W-:Y:S04]  /*6560*/  ST.E desc[UR6][R2.64+0x14], R7 ;  /* 0x0000140702007985 */ /* 0x0009e8000c101906 */
[----:B---3--:R-:W3:Y:S02]  /*6570*/  LD.E R15, desc[UR8][R28.64] ;  /* 0x000000081c0f7980 */ /* 0x008ee4000c101900 */
[----:B---3--:R-:W-:-:S05]  /*6580*/  FADD R15, R15, R0 ;  /* 0x000000000f0f7221 */ /* 0x008fca0000000000 */
[----:B------:R4:W-:Y:S04]  /*6590*/  ST.E desc[UR4][R28.64], R15 ;  /* 0x0000000f1c007985 */ /* 0x0009e8000c101904 */
[----:B------:R4:W-:Y:S04]  /*65a0*/  ST.E desc[UR6][R2.64+0x18], R7 ;  /* 0x0000180702007985 */ /* 0x0009e8000c101906 */
[----:B-1----:R-:W3:Y:S01]  /*65b0*/  LD.E R11, desc[UR8][R28.64] ;  /* 0x000000081c0b7980 */ /* 0x002ee2000c101900 */
[----:B------:R-:W-:Y:S01]  /*65c0*/  IADD3 R4, PT, PT, R4, 0x8, RZ ;  /* 0x0000000804047810 */ /* 0x000fe20007ffe0ff */
[----:B---3--:R-:W-:-:S05]  /*65d0*/  FADD R11, R11, R0 ;  /* 0x000000000b0b7221 */ /* 0x008fca0000000000 */
[----:B------:R4:W-:Y:S04]  /*65e0*/  ST.E desc[UR4][R28.64], R11 ;  /* 0x0000000b1c007985 */ /* 0x0009e8000c101904 */
[----:B------:R4:W-:Y:S04]  /*65f0*/  ST.E desc[UR6][R2.64+0x1c], R7 ;  /* 0x00001c0702007985 */ /* 0x0009e8000c101906 */
[----:B--2---:R-:W2:Y:S01]  /*6600*/  LD.E R13, desc[UR8][R28.64] ;  /* 0x000000081c0d7980 */ /* 0x004ea2000c101900 */
[----:B------:R-:W-:Y:S01]  /*6610*/  ISETP.NE.AND P0, PT, R4, R9, PT ;  /* 0x000000090400720c */ /* 0x000fe20003f05270 */
[----:B--2---:R-:W-:-:S05]  /*6620*/  FADD R13, R13, R0 ;  /* 0x000000000d0d7221 */ /* 0x004fca0000000000 */
[----:B------:R4:W-:Y:S07]  /*6630*/  ST.E desc[UR4][R28.64], R13 ;  /* 0x0000000d1c007985 */ /* 0x0009ee000c101904 */
[----:B------:R-:W-:Y:S05]  /*6640*/  @P0 BRA `(.L_x_860) ;  /* 0xfffffffc00580947 */ /* 0x000fea000383ffff */
[----:B------:R-:W-:Y:S05]  /*6650*/  BSYNC.RECONVERGENT B0 ;  /* 0x0000000000007941 */ /* 0x000fea0003800200 */
.L_x_854:
[----:B------:R-:W-:-:S13]  /*6660*/  ISETP.NE.AND P0, PT, R6, RZ, PT ;  /* 0x000000ff0600720c */ /* 0x000fda0003f05270 */
[----:B------:R-:W-:Y:S05]  /*6670*/  @!P0 BRA `(.L_x_768) ;  /* 0x0000000800688947 */ /* 0x000fea0003800000 */
[----:B------:R-:W1:Y:S01]  /*6680*/  LDC R10, c[0x0][0x380] ;  /* 0x0000e000ff0a7b82 */ /* 0x000e620000000800 */
[----:B------:R-:W-:Y:S02]  /*6690*/  ISETP.GE.U32.AND P0, PT, R6, 0x4, PT ;  /* 0x000000040600780c */ /* 0x000fe40003f06070 */
[----:B-1----:R-:W-:-:S11]  /*66a0*/  LOP3.LUT R10, R10, 0x3, RZ, 0xc0, !PT ;  /* 0x000000030a0a7812 */ /* 0x002fd600078ec0ff */
[----:B------:R-:W-:Y:S05]  /*66b0*/  @!P0 BRA `(.L_x_861) ;  /* 0x0000000000e08947 */ /* 0x000fea0003800000 */
[----:B------:R-:W-:Y:S01]  /*66c0*/  VIADD R0, R8, 0xf3000000 ;  /* 0xf300000008007836 */ /* 0x000fe20000000000 */
[----:B----4-:R1:W2:Y:S01]  /*66d0*/  MUFU.RSQ R3, R8 ;  /* 0x0000000800037308 */ /* 0x0102a20000001400 */
[----:B------:R-:W-:Y:S03]  /*66e0*/  BSSY.RECONVERGENT B0, `(.L_x_862) ;  /* 0x000000c000007945 */ /* 0x000fe60003800200 */
[----:B------:R-:W-:-:S13]  /*66f0*/  ISETP.GT.U32.AND P0, PT, R0, 0x727fffff, PT ;  /* 0x727fffff0000780c */ /* 0x000fda0003f04070 */
[----:B-12---:R-:W-:Y:S05]  /*6700*/  @!P0 BRA `(.L_x_863) ;  /* 0x0000000000148947 */ /* 0x006fea0003800000 */
[----:B------:R-:W-:Y:S02]  /*6710*/  MOV R2, R8 ;  /* 0x0000000800027202 */ /* 0x000fe40000000f00 */
[----:B------:R-:W-:-:S07]  /*6720*/  MOV R15, 0x6740 ;  /* 0x00006740000f7802 */ /* 0x000fce0000000f00 */
[----:B0-----:R-:W-:Y:S05]  /*6730*/  CALL.REL.NOINC `($__internal_13_$__cuda_sm20_sqrt_rn_f32_slowpath) ;  /* 0x0000002c00e47944 */ /* 0x001fea0003c00000 */
[----:B------:R-:W-:Y:S01]  /*6740*/  IMAD.MOV.U32 R11, RZ, RZ, R4 ;  /* 0x000000ffff0b7224 */ /* 0x000fe200078e0004 */
[----:B------:R-:W-:Y:S06]  /*6750*/  BRA `(.L_x_864) ;  /* 0x0000000000107947 */ /* 0x000fec0003800000 */
.L_x_863:
[C---:B------:R-:W-:Y:S01]  /*6760*/  FMUL.FTZ R11, R3.reuse, R8 ;  /* 0x00000008030b7220 */ /* 0x040fe20000410000 */
[----:B------:R-:W-:-:S03]  /*6770*/  FMUL.FTZ R2, R3, 0.5 ;  /* 0x3f00000003027820 */ /* 0x000fc60000410000 */
[----:B------:R-:W-:-:S04]  /*6780*/  FFMA R0, -R11, R11, R8 ;  /* 0x0000000b0b007223 */ /* 0x000fc80000000108 */
[----:B------:R-:W-:-:S07]  /*6790*/  FFMA R11, R0, R2, R11 ;  /* 0x00000002000b7223 */ /* 0x000fce000000000b */
.L_x_864:
[----:B------:R-:W-:Y:S05]  /*67a0*/  BSYNC.RECONVERGENT B0 ;  /* 0x0000000000007941 */ /* 0x000fea0003800200 */
.L_x_862:
        /* <DEDUP_REMOVED lines=13> */
[----:B------:R-:W-:Y:S01]  /*6880*/  MOV R3, R11 ;  /* 0x0000000b00037202 */ /* 0x000fe20000000f00 */
[----:B------:R-:W-:Y:S01]  /*6890*/  IMAD.MOV.U32 R4, RZ, RZ, R5 ;  /* 0x000000ffff047224 */ /* 0x000fe200078e0005 */
[----:B------:R-:W-:-:S07]  /*68a0*/  MOV R34, 0x68c0 ;  /* 0x000068c000227802 */ /* 0x000fce0000000f00 */
[----:B0-----:R-:W-:Y:S05]  /*68b0*/  CALL.REL.NOINC `($__internal_14_$__cuda_sm3x_div_rn_noftz_f32_slowpath) ;  /* 0x0000002c00e07944 */ /* 0x001fea0003c00000 */
[----:B------:R-:W-:-:S07]  /*68c0*/  MOV R0, R3 ;  /* 0x0000000300007202 */ /* 0x000fce0000000f00 */
.L_x_866:
[----:B------:R-:W-:Y:S05]  /*68d0*/  BSYNC.RECONVERGENT B2 ;  /* 0x0000000000027941 */ /* 0x000fea0003800200 */
.L_x_865:
[----:B------:R-:W-:Y:S02]  /*68e0*/  R2UR UR4, R32 ;  /* 0x00000000200472ca */ /* 0x000fe400000e0000 */
        /* <DEDUP_REMOVED lines=9> */
[----:B------:R-:W3:Y:S02]  /*6980*/  LD.E R13, desc[UR8][R28.64] ;  /* 0x000000081c0d7980 */ /* 0x000ee4000c101900 */
[----:B---3--:R-:W-:-:S05]  /*6990*/  FADD R13, R13, R0 ;  /* 0x000000000d0d7221 */ /* 0x008fca0000000000 */
[----:B------:R2:W-:Y:S04]  /*69a0*/  ST.E desc[UR4][R28.64], R13 ;  /* 0x0000000d1c007985 */ /* 0x0005e8000c101904 */
[----:B------:R2:W-:Y:S04]  /*69b0*/  ST.E desc[UR6][R6.64+0x8], R11 ;  /* 0x0000080b06007985 */ /* 0x0005e8000c101906 */
[----:B------:R-:W3:Y:S02]  /*69c0*/  LD.E R15, desc[UR8][R28.64] ;  /* 0x000000081c0f7980 */ /* 0x000ee4000c101900 */
[----:B---3--:R-:W-:-:S05]  /*69d0*/  FADD R15, R15, R0 ;  /* 0x000000000f0f7221 */ /* 0x008fca0000000000 */
[----:B------:R2:W-:Y:S04]  /*69e0*/  ST.E desc[UR4][R28.64], R15 ;  /* 0x0000000f1c007985 */ /* 0x0005e8000c101904 */
[----:B------:R2:W-:Y:S04]  /*69f0*/  ST.E desc[UR6][R6.64+0xc], R11 ;  /* 0x00000c0b06007985 */ /* 0x0005e8000c101906 */
[----:B-1----:R-:W3:Y:S01]  /*6a00*/  LD.E R3, desc[UR8][R28.64] ;  /* 0x000000081c037980 */ /* 0x002ee2000c101900 */
[----:B------:R-:W-:Y:S02]  /*6a10*/  VIADD R9, R9, 0x4 ;  /* 0x0000000409097836 */ /* 0x000fe40000000000 */
[----:B---3--:R-:W-:-:S05]  /*6a20*/  FADD R3, R3, R0 ;  /* 0x0000000003037221 */ /* 0x008fca0000000000 */
[----:B------:R2:W-:Y:S02]  /*6a30*/  ST.E desc[UR4][R28.64], R3 ;  /* 0x000000031c007985 */ /* 0x0005e4000c101904 */
.L_x_861:
[----:B------:R-:W-:-:S13]  /*6a40*/  ISETP.NE.AND P0, PT, R10, RZ, PT ;  /* 0x000000ff0a00720c */ /* 0x000fda0003f05270 */
[----:B------:R-:W-:Y:S05]  /*6a50*/  @!P0 BRA `(.L_x_768) ;  /* 0x0000000400708947 */ /* 0x000fea0003800000 */
[----:B------:R-:W-:-:S13]  /*6a60*/  ISETP.NE.AND P0, PT, R10, 0x1, PT ;  /* 0x000000010a00780c */ /* 0x000fda0003f05270 */
[----:B------:R-:W-:Y:S05]  /*6a70*/  @!P0 BRA `(.L_x_867) ;  /* 0x0000000000c08947 */ /* 0x000fea0003800000 */
[----:B------:R-:W-:Y:S01]  /*6a80*/  IADD3 R0, PT, PT, R8, -0xd000000, RZ ;  /* 0xf300000008007810 */ /* 0x000fe20007ffe0ff */
[----:B--2-4-:R1:W2:Y:S01]  /*6a90*/  MUFU.RSQ R7, R8 ;  /* 0x0000000800077308 */ /* 0x0142a20000001400 */
[----:B------:R-:W-:Y:S02]  /*6aa0*/  BSSY.RECONVERGENT B0, `(.L_x_868) ;  /* 0x000000c000007945 */ /* 0x000fe40003800200 */
[----:B------:R-:W-:-:S13]  /*6ab0*/  ISETP.GT.U32.AND P0, PT, R0, 0x727fffff, PT ;  /* 0x727fffff0000780c */ /* 0x000fda0003f04070 */
[----:B-1----:R-:W-:Y:S05]  /*6ac0*/  @!P0 BRA `(.L_x_869) ;  /* 0x0000000000148947 */ /* 0x002fea0003800000 */
[----:B------:R-:W-:Y:S01]  /*6ad0*/  IMAD.MOV.U32 R2, RZ, RZ, R8 ;  /* 0x000000ffff027224 */ /* 0x000fe200078e0008 */
[----:B------:R-:W-:-:S07]  /*6ae0*/  MOV R15, 0x6b00 ;  /* 0x00006b00000f7802 */ /* 0x000fce0000000f00 */
[----:B0-2---:R-:W-:Y:S05]  /*6af0*/  CALL.REL.NOINC `($__internal_13_$__cuda_sm20_sqrt_rn_f32_slowpath) ;  /* 0x0000002800f47944 */ /* 0x005fea0003c00000 */
[----:B------:R-:W-:Y:S01]  /*6b00*/  MOV R2, R4 ;  /* 0x0000000400027202 */ /* 0x000fe20000000f00 */
[----:B------:R-:W-:Y:S06]  /*6b10*/  BRA `(.L_x_870) ;  /* 0x0000000000107947 */ /* 0x000fec0003800000 */
.L_x_869:
[C---:B--2---:R-:W-:Y:S01]  /*6b20*/  FMUL.FTZ R3, R7.reuse, R8 ;  /* 0x0000000807037220 */ /* 0x044fe20000410000 */
[----:B------:R-:W-:-:S03]  /*6b30*/  FMUL.FTZ R0, R7, 0.5 ;  /* 0x3f00000007007820 */ /* 0x000fc60000410000 */
[----:B------:R-:W-:-:S04]  /*6b40*/  FFMA R2, -R3, R3, R8 ;  /* 0x0000000303027223 */ /* 0x000fc80000000108 */
[----:B------:R-:W-:-:S07]  /*6b50*/  FFMA R2, R2, R0, R3 ;  /* 0x0000000002027223 */ /* 0x000fce0000000003 */
.L_x_870:
[----:B------:R-:W-:Y:S05]  /*6b60*/  BSYNC.RECONVERGENT B0 ;  /* 0x0000000000007941 */ /* 0x000fea0003800200 */
.L_x_868:
        /* <DEDUP_REMOVED lines=14> */
[----:B------:R-:W-:Y:S02]  /*6c50*/  MOV R4, R5 ;  /* 0x0000000500047202 */ /* 0x000fe40000000f00 */
[----:B------:R-:W-:-:S07]  /*6c60*/  MOV R34, 0x6c80 ;  /* 0x00006c8000227802 */ /* 0x000fce0000000f00 */
[----:B0-----:R-:W-:Y:S05]  /*6c70*/  CALL.REL.NOINC `($__internal_14_$__cuda_sm3x_div_rn_noftz_f32_slowpath) ;  /* 0x0000002800f07944 */ /* 0x001fea0003c00000 */
[----:B------:R-:W-:-:S07]  /*6c80*/  IMAD.MOV.U32 R0, RZ, RZ, R3 ;  /* 0x000000ffff007224 */ /* 0x000fce00078e0003 */
.L_x_872:
[----:B------:R-:W-:Y:S05]  /*6c90*/  BSYNC.RECONVERGENT B2 ;  /* 0x0000000000027941 */ /* 0x000fea0003800200 */
.L_x_871:
        /* <DEDUP_REMOVED lines=10> */
[----:B------:R-:W2:Y:S01]  /*6d40*/  LD.E R11, desc[UR8][R28.64] ;  /* 0x000000081c0b7980 */ /* 0x000ea2000c101900 */
[----:B------:R-:W-:Y:S01]  /*6d50*/  IADD3 R9, PT, PT, R9, 0x2, RZ ;  /* 0x0000000209097810 */ /* 0x000fe20007ffe0ff */
[----:B--2---:R-:W-:-:S05]  /*6d60*/  FADD R11, R11, R0 ;  /* 0x000000000b0b7221 */ /* 0x004fca0000000000 */
[----:B------:R1:W-:Y:S02]  /*6d70*/  ST.E desc[UR4][R28.64], R11 ;  /* 0x0000000b1c007985 */ /* 0x0003e4000c101904 */
.L_x_867:
[----:B------:R-:W3:Y:S02]  /*6d80*/  LDCU UR4, c[0x0][0x380] ;  /* 0x00007000ff0477ac */ /* 0x000ee40008000800 */
[----:B---3--:R-:W-:-:S04]  /*6d90*/  ULOP3.LUT UR4, UR4, 0x1, URZ, 0xc0, !UPT ;  /* 0x0000000104047892 */ /* 0x008fc8000f8ec0ff */
[----:B------:R-:W-:-:S09]  /*6da0*/  UISETP.NE.U32.AND UP0, UPT, UR4, 0x1, UPT ;  /* 0x000000010400788c */ /* 0x000fd2000bf05070 */
[----:B------:R-:W-:Y:S05]  /*6db0*/  BRA.U UP0, `(.L_x_768) ;  /* 0x0000000100987547 */ /* 0x000fea000b800000 */
[----:B------:R-:W-:Y:S01]  /*6dc0*/  VIADD R0, R8, 0xf3000000 ;  /* 0xf300000008007836 */ /* 0x000fe20000000000 */
[----:B-12-4-:R1:W2:Y:S01]  /*6dd0*/  MUFU.RSQ R7, R8 ;  /* 0x0000000800077308 */ /* 0x0162a20000001400 */
[----:B------:R-:W-:Y:S03]  /*6de0*/  BSSY.RECONVERGENT B0, `(.L_x_873) ;  /* 0x000000b000007945 */ /* 0x000fe60003800200 */
[----:B------:R-:W-:-:S13]  /*6df0*/  ISETP.GT.U32.AND P0, PT, R0, 0x727fffff, PT ;  /* 0x727fffff0000780c */ /* 0x000fda0003f04070 */
[----:B-12---:R-:W-:Y:S05]  /*6e00*/  @!P0 BRA `(.L_x_874) ;  /* 0x0000000000108947 */ /* 0x006fea0003800000 */
[----:B------:R-:W-:Y:S02]  /*6e10*/  MOV R2, R8 ;  /* 0x0000000800027202 */ /* 0x000fe40000000f00 */
[----:B------:R-:W-:-:S07]  /*6e20*/  MOV R15, 0x6e40 ;  /* 0x00006e40000f7802 */ /* 0x000fce0000000f00 */
[----:B0-----:R-:W-:Y:S05]  /*6e30*/  CALL.REL.NOINC `($__internal_13_$__cuda_sm20_sqrt_rn_f32_slowpath) ;  /* 0x0000002800247944 */ /* 0x001fea0003c00000 */
[----:B------:R-:W-:Y:S05]  /*6e40*/  BRA `(.L_x_875) ;  /* 0x0000000000107947 */ /* 0x000fea0003800000 */
.L_x_874:
[C---:B------:R-:W-:Y:S01]  /*6e50*/  FMUL.FTZ R3, R7.reuse, R8 ;  /* 0x0000000807037220 */ /* 0x040fe20000410000 */
[----:B------:R-:W-:-:S03]  /*6e60*/  FMUL.FTZ R0, R7, 0.5 ;  /* 0x3f00000007007820 */ /* 0x000fc60000410000 */
[----:B------:R-:W-:-:S04]  /*6e70*/  FFMA R4, -R3, R3, R8 ;  /* 0x0000000303047223 */ /* 0x000fc80000000108 */
[----:B------:R-:W-:-:S07]  /*6e80*/  FFMA R4, R4, R0, R3 ;  /* 0x0000000004047223 */ /* 0x000fce0000000003 */
.L_x_875:
[----:B------:R-:W-:Y:S05]  /*6e90*/  BSYNC.RECONVERGENT B0 ;  /* 0x0000000000007941 */ /* 0x000fea0003800200 */
.L_x_873:
        /* <DEDUP_REMOVED lines=18> */
.L_x_877:
[----:B------:R-:W-:Y:S05]  /*6fc0*/  BSYNC.RECONVERGENT B2 ;  /* 0x0000000000027941 */ /* 0x000fea0003800200 */
.L_x_876:
[----:B------:R-:W-:Y:S02]  /*6fd0*/  R2UR UR4, R32 ;  /* 0x00000000200472ca */ /* 0x000fe400000e0000 */
[----:B------:R-:W-:-:S13]  /*6fe0*/  R2UR UR5, R33 ;  /* 0x00000000210572ca */ /* 0x000fda00000e0000 */
[----:B------:R-:W2:Y:S02]  /*6ff0*/  LD.E R3, desc[UR4][R28.64] ;  /* 0x000000041c037980 */ /* 0x000ea4000c101900 */
[----:B--2---:R-:W-:-:S05]  /*7000*/  FADD R3, R3, R0 ;  /* 0x0000000003037221 */ /* 0x004fca0000000000 */
[----:B------:R3:W-:Y:S02]  /*7010*/  ST.E desc[UR4][R28.64], R3 ;  /* 0x000000031c007985 */ /* 0x0007e4000c101904 */
.L_x_768:
[----:B------:R-:W5:Y:S01]  /*7020*/  LDC R19, c[0x0][0x380] ;  /* 0x0000e000ff137b82 */ /* 0x000f620000000800 */
[----:B-1--4-:R-:W-:Y:S01]  /*7030*/  MOV R2, 0x8 ;  /* 0x0000000800027802 */ /* 0x012fe20000000f00 */
[----:B------:R-:W-:Y:S01]  /*7040*/  IMAD.MOV.U32 R5, RZ, RZ, R23 ;  /* 0x000000ffff057224 */ /* 0x000fe200078e0017 */
[----:B------:R-:W-:-:S05]  /*7050*/  MOV R4, R22 ;  /* 0x0000001600047202 */ /* 0x000fca0000000f00 */
[----:B--2---:R1:W2:Y:S01]  /*7060*/  LDC.64 R6, c[0x4][R2] ;  /* 0x0100000002067b82 */ /* 0x0042a20000000a00 */
[----:B-----5:R-:W-:-:S04]  /*7070*/  ISETP.GE.AND P0, PT, R19, 0x1, PT ;  /* 0x000000011300780c */ /* 0x020fc80003f06270 */
[----:B-1----:R-:W-:-:S09]  /*7080*/  P2R R0, PR, RZ, 0x1 ;  /* 0x00000001ff007803 */ /* 0x002fd20000000000 */
[----:B------:R-:W-:-:S07]  /*7090*/  LEPC R20, `(.L_x_878) ;  /* 0x000000001014794e */ /* 0x000fce0000000000 */
[----:B0-23--:R-:W-:Y:S05]  /*70a0*/  CALL.ABS.NOINC R6 ;  /* 0x0000000006007343 */ /* 0x00dfea0003c00000 */
.L_x_878:
[----:B------:R-:W0:Y:S01]  /*70b0*/  LDC.64 R2, c[0x4][R2] ;  /* 0x0100000002027b82 */ /* 0x000e220000000a00 */
[----:B------:R-:W-:Y:S01]  /*70c0*/  MOV R4, R26 ;  /* 0x0000001a00047202 */ /* 0x000fe20000000f00 */
[----:B------:R-:W-:-:S07]  /*70d0*/  IMAD.MOV.U32 R5, RZ, RZ, R27 ;  /* 0x000000ffff057224 */ /* 0x000fce00078e001b */
[----:B------:R-:W-:-:S07]  /*70e0*/  LEPC R20, `(.L_x_879) ;  /* 0x000000001014794e */ /* 0x000fce0000000000 */
[----:B0-----:R-:W-:Y:S05]  /*70f0*/  CALL.ABS.NOINC R2 ;  /* 0x0000000002007343 */ /* 0x001fea0003c00000 */
.L_x_879:
[----:B------:R-:W0:Y:S01]  /*7100*/  LDC R21, c[0x0][0x380] ;  /* 0x0000e000ff157b82 */ /* 0x000e220000000800 */
[----:B------:R-:W-:Y:S02]  /*7110*/  R2UR UR4, R32 ;  /* 0x00000000200472ca */ /* 0x000fe400000e0000 */
[----:B------:R-:W-:Y:S02]  /*7120*/  R2UR UR5, R33 ;  /* 0x00000000210572ca */ /* 0x000fe400000e0000 */
[----:B------:R-:W-:Y:S01]  /*7130*/  ISETP.GE.AND P6, PT, R19, 0x1, PT ;  /* 0x000000011300780c */ /* 0x000fe20003fc6270 */
[----:B0-----:R-:W-:-:S10]  /*7140*/  IMAD.WIDE R2, R21, 0x4, R16 ;  /* 0x0000000415027825 */ /* 0x001fd400078e0210 */
[----:B------:R0:W-:Y:S02]  /*7150*/  ST.E desc[UR4][R2.64], RZ ;  /* 0x000000ff02007985 */ /* 0x0001e4000c101904 */
[----:B------:R-:W-:Y:S05]  /*7160*/  @!P6 BRA `(.L_x_880) ;  /* 0x0000000400d0e947 */ /* 0x000fea0003800000 */
        /* <DEDUP_REMOVED lines=8> */
.L_x_882:
[----:B0-----:R-:W0:Y:S01]  /*71f0*/  LDC.64 R2, c[0x0][0x3c0] ;  /* 0x0000f000ff027b82 */ /* 0x001e220000000a00 */
[----:B------:R-:W-:Y:S02]  /*7200*/  R2UR UR4, R32 ;  /* 0x00000000200472ca */ /* 0x000fe400000e0000 */
[----:B------:R-:W-:Y:S01]  /*7210*/  R2UR UR5, R33 ;  /* 0x00000000210572ca */ /* 0x000fe200000e0000 */
[----:B0-----:R-:W-:-:S12]  /*7220*/  IMAD.WIDE.U32 R2, R7, 0x4, R2 ;  /* 0x0000000407027825 */ /* 0x001fd800078e0002 */
[----:B----4-:R-:W2:Y:S01]  /*7230*/  LDG.E R11, desc[UR4][R2.64] ;  /* 0x00000004020b7981 */ /* 0x010ea2000c1e1900 */
[----:B------:R-:W-:Y:S01]  /*7240*/  R2UR UR6, R32 ;  /* 0x00000000200672ca */ /* 0x000fe200000e0000 */
[----:B------:R-:W-:Y:S01]  /*7250*/  IMAD.WIDE.U32 R4, R7, 0x4, R24 ;  /* 0x0000000407047825 */ /* 0x000fe200078e0018 */
[----:B------:R-:W-:-:S04]  /*7260*/  R2UR UR7, R33 ;  /* 0x00000000210772ca */ /* 0x000fc800000e0000 */
[----:B--2---:R0:W-:Y:S09]  /*7270*/  ST.E desc[UR4][R4.64], R11 ;  /* 0x0000000b04007985 */ /* 0x0041f2000c101904 */
[----:B------:R-:W2:Y:S04]  /*7280*/  LDG.E R13, desc[UR6][R2.64+0x4] ;  /* 0x00000406020d7981 */ /* 0x000ea8000c1e1900 */
[----:B--2---:R1:W-:Y:S04]  /*7290*/  ST.E desc[UR4][R4.64+0x4], R13 ;  /* 0x0000040d04007985 */ /* 0x0043e8000c101904 */
[----:B------:R-:W2:Y:S04]  /*72a0*/  LDG.E R15, desc[UR6][R2.64+0x8] ;  /* 0x00000806020f7981 */ /* 0x000ea8000c1e1900 */
[----:B--2---:R2:W-:Y:S04]  /*72b0*/  ST.E desc[UR4][R4.64+0x8], R15 ;  /* 0x0000080f04007985 */ /* 0x0045e8000c101904 */
[----:B------:R-:W3:Y:S04]  /*72c0*/  LDG.E R19, desc[UR6][R2.64+0xc] ;  /* 0x00000c0602137981 */ /* 0x000ee8000c1e1900 */
[----:B---3--:R3:W-:Y:S04]  /*72d0*/  ST.E desc[UR4][R4.64+0xc], R19 ;  /* 0x00000c1304007985 */ /* 0x0087e8000c101904 */
[----:B0-----:R-:W4:Y:S04]  /*72e0*/  LDG.E R11, desc[UR6][R2.64+0x10] ;  /* 0x00001006020b7981 */ /* 0x001f28000c1e1900 */
[----:B----4-:R0:W-:Y:S04]  /*72f0*/  ST.E desc[UR4][R4.64+0x10], R11 ;  /* 0x0000100b04007985 */ /* 0x0101e8000c101904 */
[----:B-1----:R-:W4:Y:S04]  /*7300*/  LDG.E R13, desc[UR6][R2.64+0x14] ;  /* 0x00001406020d7981 */ /* 0x002f28000c1e1900 */
[----:B----4-:R1:W-:Y:S04]  /*7310*/  ST.E desc[UR4][R4.64+0x14], R13 ;  /* 0x0000140d04007985 */ /* 0x0103e8000c101904 */
[----:B--2---:R-:W2:Y:S04]  /*7320*/  LDG.E R15, desc[UR6][R2.64+0x18] ;  /* 0x00001806020f7981 */ /* 0x004ea8000c1e1900 */
[----:B--2---:R2:W-:Y:S04]  /*7330*/  ST.E desc[UR4][R4.64+0x18], R15 ;  /* 0x0000180f04007985 */ /* 0x0045e8000c101904 */
[----:B---3--:R-:W3:Y:S04]  /*7340*/  LDG.E R19, desc[UR6][R2.64+0x1c] ;  /* 0x00001c0602137981 */ /* 0x008ee8000c1e1900 */
        /* <DEDUP_REMOVED lines=11> */
[----:B-1----:R-:W5:Y:S04]  /*7400*/  LDG.E R13, desc[UR6][R2.64+0x34] ;  /* 0x00003406020d7981 */ /* 0x002f68000c1e1900 */
[----:B-----5:R4:W-:Y:S04]  /*7410*/  ST.E desc[UR4][R4.64+0x34], R13 ;  /* 0x0000340d04007985 */ /* 0x0209e8000c101904 */
[----:B--2---:R-:W2:Y:S01]  /*7420*/  LDG.E R15, desc[UR6][R2.64+0x38] ;  /* 0x00003806020f7981 */ /* 0x004ea2000c1e1900 */
[----:B------:R-:W-:-:S04]  /*7430*/  IADD3 R7, PT, PT, R7, 0x10, RZ ;  /* 0x0000001007077810 */ /* 0x000fc80007ffe0ff */
[----:B------:R-:W-:Y:S01]  /*7440*/  ISETP.NE.AND P0, PT, R7, R9, PT ;  /* 0x000000090700720c */ /* 0x000fe20003f05270 */
[----:B--2---:R4:W-:Y:S04]  /*7450*/  ST.E desc[UR4][R4.64+0x38], R15 ;  /* 0x0000380f04007985 */ /* 0x0049e8000c101904 */
[----:B---3--:R-:W2:Y:S04]  /*7460*/  LDG.E R19, desc[UR6][R2.64+0x3c] ;  /* 0x00003c0602137981 */ /* 0x008ea8000c1e1900 */
[----:B--2---:R4:W-:Y:S04]  /*7470*/  ST.E desc[UR4][R4.64+0x3c], R19 ;  /* 0x00003c1304007985 */ /* 0x0049e8000c101904 */
[----:B------:R-:W-:Y:S05]  /*7480*/  @P0 BRA `(.L_x_882) ;  /* 0xfffffffc00580947 */ /* 0x000fea000383ffff */
[----:B------:R-:W-:Y:S05]  /*7490*/  BSYNC.RECONVERGENT B0 ;  /* 0x0000000000007941 */ /* 0x000fea0003800200 */
.L_x_881:
[----:B------:R-:W-:Y:S04]  /*74a0*/  BSSY.RECONVERGENT B0, `(.L_x_880) ;  /* 0x0000040000007945 */ /* 0x000fe80003800200 */
[----:B------:R-:W-:Y:S05]  /*74b0*/  @!P1 BRA `(.L_x_883) ;  /* 0x0000000000f89947 */ /* 0x000fea0003800000 */
[----:B------:R-:W-:Y:S02]  /*74c0*/  ISETP.GE.U32.AND P0, PT, R0, 0x8, PT ;  /* 0x000000080000780c */ /* 0x000fe40003f06070 */
[----:B------:R-:W-:-:S04]  /*74d0*/  LOP3.LUT R6, R21, 0x7, RZ, 0xc0, !PT ;  /* 0x0000000715067812 */ /* 0x000fc800078ec0ff */
[----:B------:R-:W-:-:S07]  /*74e0*/  ISETP.NE.AND P1, PT, R6, RZ, PT ;  /* 0x000000ff0600720c */ /* 0x000fce0003f25270 */
[----:B------:R-:W-:Y:S06]  /*74f0*/  @!P0 BRA `(.L_x_884) ;  /* 0x0000000000608947 */ /* 0x000fec0003800000 */
[----:B0-----:R-:W0:Y:S01]  /*7500*/  LDC.64 R2, c[0x0][0x3c0] ;  /* 0x0000f000ff027b82 */ /* 0x001e220000000a00 */
[----:B------:R-:W-:Y:S02]  /*7510*/  R2UR UR4, R32 ;  /* 0x00000000200472ca */ /* 0x000fe400000e0000 */
[----:B------:R-:W-:Y:S01]  /*7520*/  R2UR UR5, R33 ;  /* 0x00000000210572ca */ /* 0x000fe200000e0000 */
[----:B0-----:R-:W-:-:S12]  /*7530*/  IMAD.WIDE.U32 R2, R9, 0x4, R2 ;  /* 0x0000000409027825 */ /* 0x001fd800078e0002 */
[----:B------:R-:W2:Y:S01]  /*7540*/  LDG.E R7, desc[UR4][R2.64] ;  /* 0x0000000402077981 */ /* 0x000ea2000c1e1900 */
[----:B------:R-:W-:Y:S01]  /*7550*/  R2UR UR6, R32 ;  /* 0x00000000200672ca */ /* 0x000fe200000e0000 */
[----:B----4-:R-:W-:Y:S01]  /*7560*/  IMAD.WIDE.U32 R4, R9, 0x4, R24 ;  /* 0x0000000409047825 */ /* 0x010fe200078e0018 */
        /* <DEDUP_REMOVED lines=14> */
[----:B---3--:R-:W2:Y:S01]  /*7650*/  LDG.E R15, desc[UR6][R2.64+0x1c] ;  /* 0x00001c06020f7981 */ /* 0x008ea2000c1e1900 */
[----:B------:R-:W-:-:S03]  /*7660*/  VIADD R9, R9, 0x8 ;  /* 0x0000000809097836 */ /* 0x000fc60000000000 */
[----:B--2---:R0:W-:Y:S04]  /*7670*/  ST.E desc[UR4][R4.64+0x1c], R15 ;  /* 0x00001c0f04007985 */ /* 0x0041e8000c101904 */
.L_x_884:
[----:B------:R-:W-:Y:S05]  /*7680*/  @!P1 BRA `(.L_x_883) ;  /* 0x0000000000849947 */ /* 0x000fea0003800000 */
[----:B------:R-:W-:Y:S02]  /*7690*/  ISETP.GE.U32.AND P0, PT, R6, 0x4, PT ;  /* 0x000000040600780c */ /* 0x000fe40003f06070 */
[----:B----4-:R-:W-:-:S04]  /*76a0*/  LOP3.LUT R19, R21, 0x3, RZ, 0xc0, !PT ;  /* 0x0000000315137812 */ /* 0x010fc800078ec0ff */
        /* <DEDUP_REMOVED lines=15> */
[----:B------:R-:W2:Y:S01]  /*77a0*/  LDG.E R15, desc[UR6][R2.64+0xc] ;  /* 0x00000c06020f7981 */ /* 0x000ea2000c1e1900 */
[----:B------:R-:W-:-:S03]  /*77b0*/  IADD3 R9, PT, PT, R9, 0x4, RZ ;  /* 0x0000000409097810 */ /* 0x000fc60007ffe0ff */
[----:B--2---:R1:W-:Y:S04]  /*77c0*/  ST.E desc[UR4][R4.64+0xc], R15 ;  /* 0x00000c0f04007985 */ /* 0x0043e8000c101904 */
.L_x_885:
[----:B------:R-:W-:Y:S05]  /*77d0*/  @!P1 BRA `(.L_x_883) ;  /* 0x0000000000309947 */ /* 0x000fea0003800000 */
[----:B01----:R-:W0:Y:S01]  /*77e0*/  LDC.64 R6, c[0x0][0x3c0] ;  /* 0x0000f000ff067b82 */ /* 0x003e220000000a00 */
[----:B------:R-:W-:-:S07]  /*77f0*/  IMAD.MOV.U32 R0, RZ, RZ, RZ ;  /* 0x000000ffff007224 */ /* 0x000fce00078e00ff */
.L_x_886:
[----:B------:R-:W-:Y:S01]  /*7800*/  R2UR UR4, R32 ;  /* 0x00000000200472ca */ /* 0x000fe200000e0000 */
[----:B0-2---:R-:W-:Y:S01]  /*7810*/  IMAD.WIDE.U32 R2, R9, 0x4, R6 ;  /* 0x0000000409027825 */ /* 0x005fe200078e0006 */
[----:B------:R-:W-:-:S13]  /*7820*/  R2UR UR5, R33 ;  /* 0x00000000210572ca */ /* 0x000fda00000e0000 */
[----:B------:R-:W2:Y:S01]  /*7830*/  LDG.E R3, desc[UR4][R2.64] ;  /* 0x0000000402037981 */ /* 0x000ea2000c1e1900 */
[----:B------:R-:W-:Y:S01]  /*7840*/  IADD3 R0, PT, PT, R0, 0x1, RZ ;  /* 0x0000000100007810 */ /* 0x000fe20007ffe0ff */
[----:B------:R-:W-:-:S03]  /*7850*/  IMAD.WIDE.U32 R4, R9, 0x4, R24 ;  /* 0x0000000409047825 */ /* 0x000fc600078e0018 */
[----:B------:R-:W-:Y:S01]  /*7860*/  ISETP.NE.AND P0, PT, R0, R19, PT ;  /* 0x000000130000720c */ /* 0x000fe20003f05270 */
[----:B------:R-:W-:Y:S01]  /*7870*/  VIADD R9, R9, 0x1 ;  /* 0x0000000109097836 */ /* 0x000fe20000000000 */
[----:B--2---:R2:W-:Y:S11]  /*7880*/  ST.E desc[UR4][R4.64], R3 ;  /* 0x0000000304007985 */ /* 0x0045f6000c101904 */
[----:B------:R-:W-:Y:S05]  /*7890*/  @P0 BRA `(.L_x_886) ;  /* 0xfffffffc00d80947 */ /* 0x000fea000383ffff */
.L_x_883:
[----:B------:R-:W-:Y:S05]  /*78a0*/  BSYNC.RECONVERGENT B0 ;  /* 0x0000000000007941 */ /* 0x000fea0003800200 */
.L_x_880:
[----:B------:R-:W-:Y:S02]  /*78b0*/  ISETP.GE.AND P0, PT, R21, 0x2, PT ;  /* 0x000000021500780c */ /* 0x000fe40003f06270 */
[----:B------:R-:W-:Y:S02]  /*78c0*/  CS2R R22, SRZ ;  /* 0x0000000000167805 */ /* 0x000fe4000001ff00 */
[----:B------:R-:W-:-:S09]  /*78d0*/  MOV R27, RZ ;  /* 0x000000ff001b7202 */ /* 0x000fd20000000f00 */
[----:B------:R-:W-:Y:S05]  /*78e0*/  @!P0 BRA `(.L_x_887) ;  /* 0x0000001400488947 */ /* 0x000fea0003800000 */
[C---:B----4-:R-:W-:Y:S01]  /*78f0*/  LOP3.LUT R19, R21.reuse, 0xf, RZ, 0xc0, !PT ;  /* 0x0000000f15137812 */ /* 0x050fe200078ec0ff */
[----:B01----:R-:W-:Y:S01]  /*7900*/  HFMA2 R7, -RZ, RZ, 0, 0 ;  /* 0x00000000ff077431 */ /* 0x003fe200000001ff */
[C---:B------:R-:W-:Y:S01]  /*7910*/  LOP3.LUT R20, R21.reuse, 0x7, RZ, 0xc0, !PT ;  /* 0x0000000715147812 */ /* 0x040fe200078ec0ff */
[----:B------:R-:W-:Y:S01]  /*7920*/  BSSY.RECONVERGENT B2, `(.L_x_887) ;  /* 0x000014e000027945 */ /* 0x000fe20003800200 */
[C---:B------:R-:W-:Y:S01]  /*7930*/  VIADD R2, R21.reuse, 0xfffffffe ;  /* 0xfffffffe15027836 */ /* 0x040fe20000000000 */
[C---:B--2---:R-:W-:Y:S02]  /*7940*/  LOP3.LUT R5, R21.reuse, 0x7ffffff0, RZ, 0xc0, !PT ;  /* 0x7ffffff015057812 */ /* 0x044fe400078ec0ff */
[----:B------:R-:W-:Y:S01]  /*7950*/  LOP3.LUT R6, R21, 0x3, RZ, 0xc0, !PT ;  /* 0x0000000315067812 */ /* 0x000fe200078ec0ff */
[----:B------:R-:W-:Y:S01]  /*7960*/  VIADD R21, R19, 0xffffffff ;  /* 0xffffffff13157836 */ /* 0x000fe20000000000 */
[----:B------:R-:W-:-:S07]  /*7970*/  IADD3 R22, PT, PT, R20, -0x1, RZ ;  /* 0xffffffff14167810 */ /* 0x000fce0007ffe0ff */
.L_x_906:
[----:B0-----:R-:W0:Y:S01]  /*7980*/  LDC R4, c[0x0][0x380] ;  /* 0x0000e000ff047b82 */ /* 0x001e220000000800 */
[----:B----4-:R-:W-:Y:S01]  /*7990*/  IMAD.MOV.U32 R9, RZ, RZ, RZ ;  /* 0x000000ffff097224 */ /* 0x010fe200078e00ff */
[----:B---3--:R-:W-:Y:S02]  /*79a0*/  MOV R3, RZ ;  /* 0x000000ff00037202 */ /* 0x008fe40000000f00 */
[----:B0-----:R-:W-:-:S13]  /*79b0*/  ISETP.GE.U32.AND P0, PT, R4, 0x10, PT ;  /* 0x000000100400780c */ /* 0x001fda0003f06070 */
[----:B-12---:R-:W-:Y:S05]  /*79c0*/  @!P0 BRA `(.L_x_888) ;  /* 0x0000000400788947 */ /* 0x006fea0003800000 */
[----:B------:R-:W-:Y:S01]  /*79d0*/  BSSY.RECONVERGENT B0, `(.L_x_889) ;  /* 0x000005c000007945 */ /* 0x000fe20003800200 */
[----:B------:R-:W-:Y:S01]  /*79e0*/  IMAD.MOV.U32 R9, RZ, RZ, RZ ;  /* 0x000000ffff097224 */ /* 0x000fe200078e00ff */
[----:B------:R-:W-:-:S07]  /*79f0*/  MOV R0, RZ ;  /* 0x000000ff00007202 */ /* 0x000fce0000000f00 */
.L_x_890:
[----:B------:R-:W-:Y:S01]  /*7a00*/  R2UR UR4, R32 ;  /* 0x00000000200472ca */ /* 0x000fe200000e0000 */
[----:B------:R-:W-:Y:S01]  /*7a10*/  IMAD.MOV.U32 R15, RZ, RZ, R9 ;  /* 0x000000ffff0f7224 */ /* 0x000fe200078e0009 */
[C---:B------:R-:W-:Y:S01]  /*7a20*/  R2UR UR5, R33.reuse ;  /* 0x00000000210572ca */ /* 0x040fe200000e0000 */
[--C-:B------:R-:W-:Y:S01]  /*7a30*/  IMAD.WIDE.U32 R10, R0, 0x4, R24.reuse ;  /* 0x00000004000a7825 */ /* 0x100fe200078e0018 */
[----:B------:R-:W-:Y:S02]  /*7a40*/  R2UR UR6, R32 ;  /* 0x00000000200672ca */ /* 0x000fe400000e0000 */
[----:B------:R-:W-:Y:S01]  /*7a50*/  R2UR UR7, R33 ;  /* 0x00000000210772ca */ /* 0x000fe200000e0000 */
[----:B------:R-:W-:-:S08]  /*7a60*/  IMAD.WIDE R8, R15, 0x4, R24 ;  /* 0x000000040f087825 */ /* 0x000fd000078e0218 */
[----:B------:R-:W2:Y:S04]  /*7a70*/  LD.E R3, desc[UR4][R10.64+0x4] ;  /* 0x000004040a037980 */ /* 0x000ea8000c101900 */
[----:B------:R-:W2:Y:S02]  /*7a80*/  LD.E R8, desc[UR6][R8.64] ;  /* 0x0000000608087980 */ /* 0x000ea4000c101900 */
[----:B--2---:R-:W-:Y:S02]  /*7a90*/  FSETP.GT.AND P0, PT, R3, R8, PT ;  /* 0x000000080300720b */ /* 0x004fe40003f04000 */
[----:B------:R-:W2:Y:S11]  /*7aa0*/  LD.E R3, desc[UR4][R10.64+0x8] ;  /* 0x000008040a037980 */ /* 0x000eb6000c101900 */
[----:B------:R-:W-:-:S05]  /*7ab0*/  @P0 IADD3 R15, PT, PT, R0, 0x1, RZ ;  /* 0x00000001000f0810 */ /* 0x000fca0007ffe0ff */
[----:B------:R-:W-:-:S06]  /*7ac0*/  IMAD.WIDE R12, R15, 0x4, R24 ;  /* 0x000000040f0c7825 */ /* 0x000fcc00078e0218 */
[----:B------:R-:W2:Y:S02]  /*7ad0*/  LD.E R12, desc[UR6][R12.64] ;  /* 0x000000060c0c7980 */ /* 0x000ea4000c101900 */
[----:B--2---:R-:W-:Y:S02]  /*7ae0*/  FSETP.GT.AND P0, PT, R3, R12, PT ;  /* 0x0000000c0300720b */ /* 0x004fe40003f04000 */
[----:B------:R-:W2:Y:S11]  /*7af0*/  LD.E R3, desc[UR4][R10.64+0xc] ;  /* 0x00000c040a037980 */ /* 0x000eb6000c101900 */
[----:B------:R-:W-:-:S04]  /*7b00*/  @P0 VIADD R15, R0, 0x2 ;  /* 0x00000002000f0836 */ /* 0x000fc80000000000 */
[----:B------:R-:W-:-:S06]  /*7b10*/  IMAD.WIDE R8, R15, 0x4, R24 ;  /* 0x000000040f087825 */ /* 0x000fcc00078e0218 */
        /* <DEDUP_REMOVED lines=65> */
[----:B------:R-:W2:Y:S01]  /*7f30*/  LD.E R12, desc[UR6][R12.64] ;  /* 0x000000060c0c7980 */ /* 0x000ea2000c101900 */
[----:B------:R-:W-:-:S05]  /*7f40*/  VIADD R0, R0, 0x10 ;  /* 0x0000001000007836 */ /* 0x000fca0000000000 */
[----:B------:R-:W-:Y:S02]  /*7f50*/  ISETP.NE.AND P1, PT, R0, R5, PT ;  /* 0x000000050000720c */ /* 0x000fe40003f25270 */
[----:B--2---:R-:W-:-:S04]  /*7f60*/  FSETP.GT.AND P0, PT, R3, R12, PT ;  /* 0x0000000c0300720b */ /* 0x004fc80003f04000 */
[----:B------:R-:W-:-:S07]  /*7f70*/  SEL R9, R0, R15, P0 ;  /* 0x0000000f00097207 */ /* 0x000fce0000000000 */
[----:B------:R-:W-:Y:S05]  /*7f80*/  @P1 BRA `(.L_x_890) ;  /* 0xfffffff8009c1947 */ /* 0x000fea000383ffff */
[----:B------:R-:W-:Y:S05]  /*7f90*/  BSYNC.RECONVERGENT B0 ;  /* 0x0000000000007941 */ /* 0x000fea0003800200 */
.L_x_889:
[----:B------:R-:W-:-:S07]  /*7fa0*/  MOV R3, R5 ;  /* 0x0000000500037202 */ /* 0x000fce0000000f00 */
.L_x_888:
[----:B------:R-:W-:-:S13]  /*7fb0*/  ISETP.NE.AND P0, PT, R19, RZ, PT ;  /* 0x000000ff1300720c */ /* 0x000fda0003f05270 */
[----:B------:R-:W-:Y:S05]  /*7fc0*/  @!P0 BRA `(.L_x_891) ;  /* 0x0000000400bc8947 */ /* 0x000fea0003800000 */
[----:B------:R-:W-:Y:S02]  /*7fd0*/  ISETP.GE.U32.AND P1, PT, R21, 0x7, PT ;  /* 0x000000071500780c */ /* 0x000fe40003f26070 */
[----:B------:R-:W-:-:S11]  /*7fe0*/  ISETP.NE.AND P0, PT, R20, RZ, PT ;  /* 0x000000ff1400720c */ /* 0x000fd60003f05270 */
[----:B------:R-:W-:Y:S05]  /*7ff0*/  @!P1 BRA `(.L_x_892) ;  /* 0x0000000000b89947 */ /* 0x000fea0003800000 */
[C---:B------:R-:W-:Y:S01]  /*8000*/  R2UR UR6, R32.reuse ;  /* 0x00000000200672ca */ /* 0x040fe200000e0000 */
[--C-:B------:R-:W-:Y:S01]  /*8010*/  IMAD.WIDE R12, R9, 0x4, R24.reuse ;  /* 0x00000004090c7825 */ /* 0x100fe200078e0218 */
[----:B------:R-:W-:Y:S02]  /*8020*/  R2UR UR7, R33 ;  /* 0x00000000210772ca */ /* 0x000fe400000e0000 */
[----:B------:R-:W-:Y:S01]  /*8030*/  R2UR UR4, R32 ;  /* 0x00000000200472ca */ /* 0x000fe200000e0000 */
[----:B------:R-:W-:Y:S01]  /*8040*/  IMAD.WIDE.U32 R10, R3, 0x4, R24 ;  /* 0x00000004030a7825 */ /* 0x000fe200078e0018 */
[----:B------:R-:W-:-:S09]  /*8050*/  R2UR UR5, R33 ;  /* 0x00000000210572ca */ /* 0x000fd200000e0000 */
[----:B------:R-:W2:Y:S04]  /*8060*/  LD.E R13, desc[UR6][R12.64] ;  /* 0x000000060c0d7980 */ /* 0x000ea8000c101900 */
        /* <DEDUP_REMOVED lines=35> */
[----:B------:R-:W2:Y:S01]  /*82a0*/  LD.E R15, desc[UR6][R14.64] ;  /* 0x000000060e0f7980 */ /* 0x000ea2000c101900 */
[----:B------:R-:W-:Y:S02]  /*82b0*/  IADD3 R3, PT, PT, R3, 0x8, RZ ;  /* 0x0000000803037810 */ /* 0x000fe40007ffe0ff */
[----:B--2---:R-:W-:-:S04]  /*82c0*/  FSETP.GT.AND P1, PT, R0, R15, PT ;  /* 0x0000000f0000720b */ /* 0x004fc80003f24000 */
[----:B------:R-:W-:-:S09]  /*82d0*/  SEL R9, R3, R9, P1 ;  /* 0x0000000903097207 */ /* 0x000fd20000800000 */
.L_x_892:
        /* <DEDUP_REMOVED lines=30> */
.L_x_893:
        /* <DEDUP_REMOVED lines=8> */
[----:B------:R-:W2:Y:S01]  /*8540*/  LD.E R0, desc[UR4][R10.64+0x4] ;  /* 0x000004040a007980 */ /* 0x000ea2000c101900 */
[----:B------:R-:W-:Y:S02]  /*8550*/  ISETP.NE.AND P1, PT, R6, 0x1, PT ;  /* 0x000000010600780c */ /* 0x000fe40003f25270 */
[----:B--2---:R-:W-:-:S13]  /*8560*/  FSETP.GT.AND P0, PT, R0, R13, PT ;  /* 0x0000000d0000720b */ /* 0x004fda0003f04000 */
[----:B------:R-:W-:Y:S01]  /*8570*/  @P0 VIADD R9, R3, 0x1 ;  /* 0x0000000103090836 */ /* 0x000fe20000000000 */
[----:B------:R-:W-:Y:S06]  /*8580*/  @!P1 BRA `(.L_x_891) ;  /* 0x00000000004c9947 */ /* 0x000fec0003800000 */
[C---:B------:R-:W-:Y:S01]  /*8590*/  R2UR UR6, R32.reuse ;  /* 0x00000000200672ca */ /* 0x040fe200000e0000 */
[----:B------:R-:W-:Y:S01]  /*85a0*/  IMAD.WIDE R12, R9, 0x4, R24 ;  /* 0x00000004090c7825 */ /* 0x000fe200078e0218 */
[C---:B------:R-:W-:Y:S02]  /*85b0*/  R2UR UR7, R33.reuse ;  /* 0x00000000210772ca */ /* 0x040fe400000e0000 */
[----:B------:R-:W-:Y:S02]  /*85c0*/  R2UR UR4, R32 ;  /* 0x00000000200472ca */ /* 0x000fe400000e0000 */
[----:B------:R-:W-:-:S09]  /*85d0*/  R2UR UR5, R33 ;  /* 0x00000000210572ca */ /* 0x000fd200000e0000 */
[----:B------:R-:W2:Y:S04]  /*85e0*/  LD.E R13, desc[UR6][R12.64] ;  /* 0x000000060c0d7980 */ /* 0x000ea8000c101900 */
[----:B------:R-:W2:Y:S01]  /*85f0*/  LD.E R0, desc[UR4][R10.64+0x8] ;  /* 0x000008040a007980 */ /* 0x000ea2000c101900 */
[----:B------:R-:W-:-:S13]  /*8600*/  ISETP.NE.AND P1, PT, R6, 0x2, PT ;  /* 0x000000020600780c */ /* 0x000fda0003f25270 */
[C---:B------:R-:W-:Y:S02]  /*8610*/  @P1 R2UR UR4, R32.reuse ;  /* 0x00000000200412ca */ /* 0x040fe400000e0000 */
[C---:B------:R-:W-:Y:S02]  /*8620*/  @P1 R2UR UR5, R33.reuse ;  /* 0x00000000210512ca */ /* 0x040fe400000e0000 */
[----:B------:R-:W-:Y:S02]  /*8630*/  @P1 R2UR UR6, R32 ;  /* 0x00000000200612ca */ /* 0x000fe400000e0000 */
[----:B------:R-:W-:Y:S02]  /*8640*/  @P1 R2UR UR7, R33 ;  /* 0x00000000210712ca */ /* 0x000fe400000e0000 */
[----:B--2---:R-:W-:-:S07]  /*8650*/  FSETP.GT.AND P0, PT, R0, R13, PT ;  /* 0x0000000d0000720b */ /* 0x004fce0003f04000 */
[----:B------:R-:W2:Y:S06]  /*8660*/  @P1 LD.E R0, desc[UR4][R10.64+0xc] ;  /* 0x00000c040a001980 */ /* 0x000eac000c101900 */
[----:B------:R-:W-:-:S05]  /*8670*/  @P0 IADD3 R9, PT, PT, R3, 0x2, RZ ;  /* 0x0000000203090810 */ /* 0x000fca0007ffe0ff */
[----:B------:R-:W-:-:S06]  /*8680*/  @P1 IMAD.WIDE R14, R9, 0x4, R24 ;  /* 0x00000004090e1825 */ /* 0x000fcc00078e0218 */
[----:B------:R-:W2:Y:S02]  /*8690*/  @P1 LD.E R15, desc[UR6][R14.64] ;  /* 0x000000060e0f1980 */ /* 0x000ea4000c101900 */
[----:B--2---:R-:W-:-:S13]  /*86a0*/  FSETP.GT.AND P0, PT, R0, R15, P1 ;  /* 0x0000000f0000720b */ /* 0x004fda0000f04000 */
[----:B------:R-:W-:-:S07]  /*86b0*/  @P0 VIADD R9, R3, 0x3 ;  /* 0x0000000303090836 */ /* 0x000fce0000000000 */
.L_x_891:
[----:B------:R-:W-:Y:S01]  /*86c0*/  IADD3 R0, PT, PT, -R7, R4, RZ ;  /* 0x0000000407007210 */ /* 0x000fe20007ffe1ff */
[----:B------:R-:W-:Y:S01]  /*86d0*/  HFMA2 R8, -RZ, RZ, 0, 0 ;  /* 0x00000000ff087431 */ /* 0x000fe200000001ff */
[----:B------:R-:W-:Y:S01]  /*86e0*/  BSSY.RECONVERGENT B3, `(.L_x_894) ;  /* 0x0000032000037945 */ /* 0x000fe20003800200 */
[----:B------:R-:W-:Y:S01]  /*86f0*/  IMAD.MOV.U32 R14, RZ, RZ, RZ ;  /* 0x000000ffff0e7224 */ /* 0x000fe200078e00ff */
[----:B------:R-:W-:Y:S01]  /*8700*/  I2FP.F32.S32 R30, R0 ;  /* 0x00000000001e7245 */ /* 0x000fe20000201400 */
[----:B------:R-:W-:-:S05]  /*8710*/  VIADD R3, R0, 0x1 ;  /* 0x0000000100037836 */ /* 0x000fca0000000000 */
[----:B------:R-:W-:-:S07]  /*8720*/  I2FP.F32.S32 R26, R3 ;  /* 0x00000003001a7245 */ /* 0x000fce0000201400 */
.L_x_900:
[----:B------:R-:W-:Y:S01]  /*8730*/  R2UR UR4, R32 ;  /* 0x00000000200472ca */ /* 0x000fe200000e0000 */
[----:B0-----:R-:W-:Y:S01]  /*8740*/  IMAD.WIDE.U32 R10, R8, 0x4, R24 ;  /* 0x00000004080a7825 */ /* 0x001fe200078e0018 */
[----:B------:R-:W-:-:S13]  /*8750*/  R2UR UR5, R33 ;  /* 0x00000000210572ca */ /* 0x000fda00000e0000 */
[----:B------:R-:W2:Y:S01]  /*8760*/  LD.E R23, desc[UR4][R10.64] ;  /* 0x000000040a177980 */ /* 0x000ea2000c101900 */
[----:B------:R-:W-:Y:S01]  /*8770*/  BSSY.RELIABLE B4, `(.L_x_895) ;  /* 0x0000022000047945 */ /* 0x000fe20003800100 */
[----:B--2---:R-:W-:-:S13]  /*8780*/  FSETP.NEU.AND P0, PT, R23, RZ, PT ;  /* 0x000000ff1700720b */ /* 0x004fda0003f0d000 */
[----:B------:R-:W-:Y:S05]  /*8790*/  @!P0 BRA `(.L_x_896) ;  /* 0x00000000007c8947 */ /* 0x000fea0003800000 */
[----:B------:R-:W0:Y:S01]  /*87a0*/  LDCU UR4, c[0x0][0x380] ;  /* 0x00007000ff0477ac */ /* 0x000e220008000800 */
[----:B------:R-:W-:Y:S01]  /*87b0*/  PLOP3.LUT P0, PT, PT, PT, PT, 0x80, 0x8 ;  /* 0x000000000008781c */ /* 0x000fe20003f0f070 */
[----:B------:R-:W-:Y:S01]  /*87c0*/  FADD R14, R14, R23 ;  /* 0x000000170e0e7221 */ /* 0x000fe20000000000 */
[----:B0-----:R-:W-:-:S04]  /*87d0*/  MOV R0, UR4 ;  /* 0x0000000400007c02 */ /* 0x001fc80008000f00 */
[----:B------:R-:W-:-:S13]  /*87e0*/  ISETP.NE.AND P1, PT, R9, R0, PT ;  /* 0x000000000900720c */ /* 0x000fda0003f25270 */
[----:B------:R-:W-:Y:S05]  /*87f0*/  @!P1 BREAK.RELIABLE B4 ;  /* 0x0000000000049942 */ /* 0x000fea0003800100 */
[----:B------:R-:W-:Y:S05]  /*8800*/  @!P1 BRA `(.L_x_897) ;  /* 0x00000000007c9947 */ /* 0x000fea0003800000 */
[----:B------:R-:W0:Y:S01]  /*8810*/  LDC.64 R12, c[0x0][0x3b8] ;  /* 0x0000ee00ff0c7b82 */ /* 0x000e220000000a00 */
[----:B------:R-:W-:Y:S01]  /*8820*/  R2UR UR4, R32 ;  /* 0x00000000200472ca */ /* 0x000fe200000e0000 */
[----:B------:R-:W-:Y:S01]  /*8830*/  IMAD R3, R9, R0, R8 ;  /* 0x0000000009037224 */ /* 0x000fe200078e0208 */
[----:B------:R-:W-:-:S03]  /*8840*/  R2UR UR5, R33 ;  /* 0x00000000210572ca */ /* 0x000fc600000e0000 */
[----:B0-----:R-:W-:-:S10]  /*8850*/  IMAD.WIDE R12, R3, 0x4, R12 ;  /* 0x00000004030c7825 */ /* 0x001fd400078e020c */
[----:B------:R-:W2:Y:S01]  /*8860*/  LDG.E R3, desc[UR4][R12.64] ;  /* 0x000000040c037981 */ /* 0x000ea2000c1e1900 */
[----:B------:R-:W0:Y:S01]  /*8870*/  MUFU.RCP R0, R30 ;  /* 0x0000001e00007308 */ /* 0x000e220000001000 */
[----:B------:R-:W-:Y:S01]  /*8880*/  BSSY.RECONVERGENT B5, `(.L_x_898) ;  /* 0x000000d000057945 */ /* 0x000fe20003800200 */
[----:B0-----:R-:W-:-:S04]  /*8890*/  FFMA R15, -R30, R0, 1 ;  /* 0x3f8000001e0f7423 */ /* 0x001fc80000000100 */
[----:B------:R-:W-:Y:S01]  /*88a0*/  FFMA R0, R0, R15, R0 ;  /* 0x0000000f00007223 */ /* 0x000fe20000000000 */
[----:B--2---:R-:W-:-:S04]  /*88b0*/  FFMA R3, R26, R23, -R3 ;  /* 0x000000171a037223 */ /* 0x004fc80000000803 */
[----:B------:R-:W0:Y:S01]  /*88c0*/  FCHK P0, R3, R30 ;  /* 0x0000001e03007302 */ /* 0x000e220000000000 */
[----:B------:R-:W-:-:S04]  /*88d0*/  FFMA R15, R3, R0, RZ ;  /* 0x00000000030f7223 */ /* 0x000fc800000000ff */
[----:B------:R-:W-:-:S04]  /*88e0*/  FFMA R4, -R30, R15, R3 ;  /* 0x0000000f1e047223 */ /* 0x000fc80000000103 */
[----:B------:R-:W-:Y:S01]  /*88f0*/  FFMA R15, R0, R4, R15 ;  /* 0x00000004000f7223 */ /* 0x000fe2000000000f */
[----:B0-----:R-:W-:Y:S06]  /*8900*/  @!P0 BRA `(.L_x_899) ;  /* 0x0000000000108947 */ /* 0x001fec0003800000 */
[----:B------:R-:W-:Y:S01]  /*8910*/  IMAD.MOV.U32 R4, RZ, RZ, R30 ;  /* 0x000000ffff047224 */ /* 0x000fe200078e001e */
[----:B------:R-:W-:-:S07]  /*8920*/  MOV R34, 0x8940 ;  /* 0x0000894000227802 */ /* 0x000fce0000000f00 */
[----:B------:R-:W-:Y:S05]  /*8930*/  CALL.REL.NOINC `($__internal_14_$__cuda_sm3x_div_rn_noftz_f32_slowpath) ;  /* 0x0000000c00c07944 */ /* 0x000fea0003c00000 */
[----:B------:R-:W-:-:S07]  /*8940*/  MOV R15, R3 ;  /* 0x00000003000f7202 */ /* 0x000fce0000000f00 */
.L_x_899:
[----:B------:R-:W-:Y:S05]  /*8950*/  BSYNC.RECONVERGENT B5 ;  /* 0x0000000000057941 */ /* 0x000fea0003800200 */
.L_x_898:
[----:B------:R-:W-:Y:S02]  /*8960*/  R2UR UR4, R32 ;  /* 0x00000000200472ca */ /* 0x000fe400000e0000 */
[----:B------:R-:W-:-:S13]  /*8970*/  R2UR UR5, R33 ;  /* 0x00000000210572ca */ /* 0x000fda00000e0000 */
[----:B------:R0:W-:Y:S02]  /*8980*/  ST.E desc[UR4][R10.64], R15 ;  /* 0x0000000f0a007985 */ /* 0x0001e4000c101904 */
.L_x_896:
[----:B------:R-:W-:Y:S05]  /*8990*/  BSYNC.RELIABLE B4 ;  /* 0x0000000000047941 */ /* 0x000fea0003800100 */
.L_x_895:
[----:B------:R-:W1:Y:S01]  /*89a0*/  LDCU UR4, c[0x0][0x380] ;  /* 0x00007000ff0477ac */ /* 0x000e620008000800 */
[----:B------:R-:W-:Y:S01]  /*89b0*/  VIADD R8, R8, 0x1 ;  /* 0x0000000108087836 */ /* 0x000fe20000000000 */
[----:B-1----:R-:W-:-:S04]  /*89c0*/  MOV R0, UR4 ;  /* 0x0000000400007c02 */ /* 0x002fc80008000f00 */
[----:B------:R-:W-:-:S13]  /*89d0*/  ISETP.NE.AND P0, PT, R8, R0, PT ;  /* 0x000000000800720c */ /* 0x000fda0003f05270 */
[----:B------:R-:W-:Y:S05]  /*89e0*/  @P0 BRA `(.L_x_900) ;  /* 0xfffffffc00500947 */ /* 0x000fea000383ffff */
[----:B------:R-:W-:-:S13]  /*89f0*/  PLOP3.LUT P0, PT, PT, PT, PT, 0x8, 0x80 ;  /* 0x000000000080781c */ /* 0x000fda0003f0e170 */
.L_x_897:
[----:B------:R-:W-:Y:S05]  /*8a00*/  BSYNC.RECONVERGENT B3 ;  /* 0x0000000000037941 */ /* 0x000fea0003800200 */
.L_x_894:
[----:B------:R-:W-:Y:S02]  /*8a10*/  R2UR UR4, R32 ;  /* 0x00000000200472ca */ /* 0x000fe400000e0000 */
[----:B------:R-:W-:-:S13]  /*8a20*/  R2UR UR5, R33 ;  /* 0x00000000210572ca */ /* 0x000fda00000e0000 */
[----:B------:R1:W5:Y:S01]  /*8a30*/  LD.E R13, desc[UR4][R28.64] ;  /* 0x000000041c0d7980 */ /* 0x000362000c101900 */
[----:B------:R-:W-:Y:S05]  /*8a40*/  @P0 BRA `(.L_x_901) ;  /* 0x0000000000ac0947 */ /* 0x000fea0003800000 */
[----:B-----5:R-:W-:Y:S01]  /*8a50*/  FSETP.NEU.AND P0, PT, R13, RZ, PT ;  /* 0x000000ff0d00720b */ /* 0x020fe20003f0d000 */
[----:B------:R-:W-:-:S12]  /*8a60*/  BSSY.RECONVERGENT B3, `(.L_x_902) ;  /* 0x000001d000037945 */ /* 0x000fd80003800200 */
[----:B------:R-:W-:Y:S05]  /*8a70*/  @!P0 BRA `(.L_x_903) ;  /* 0x00000000006c8947 */ /* 0x000fea0003800000 */
[----:B------:R-:W-:-:S13]  /*8a80*/  ISETP.NE.AND P0, PT, R9, R0, PT ;  /* 0x000000000900720c */ /* 0x000fda0003f05270 */
[----:B------:R-:W-:Y:S02]  /*8a90*/  @!P0 R2UR UR4, R32 ;  /* 0x00000000200482ca */ /* 0x000fe400000e0000 */
[----:B------:R-:W-:-:S13]  /*8aa0*/  @!P0 R2UR UR5, R33 ;  /* 0x00000000210582ca */ /* 0x000fda00000e0000 */
[----:B------:R2:W-:Y:S01]  /*8ab0*/  @!P0 ST.E desc[UR4][R28.64], RZ ;  /* 0x000000ff1c008985 */ /* 0x0005e2000c101904 */
[----:B------:R-:W-:Y:S05]  /*8ac0*/  @!P0 BRA `(.L_x_903) ;  /* 0x0000000000588947 */ /* 0x000fea0003800000 */
[----:B------:R-:W-:Y:S01]  /*8ad0*/  R2UR UR4, R32 ;  /* 0x00000000200472ca */ /* 0x000fe200000e0000 */
[----:B0-----:R-:W-:Y:S01]  /*8ae0*/  IMAD.WIDE R10, R9, 0x4, R16 ;  /* 0x00000004090a7825 */ /* 0x001fe200078e0210 */
[----:B------:R-:W-:-:S13]  /*8af0*/  R2UR UR5, R33 ;  /* 0x00000000210572ca */ /* 0x000fda00000e0000 */
[----:B------:R-:W3:Y:S01]  /*8b00*/  LD.E R10, desc[UR4][R10.64] ;  /* 0x000000040a0a7980 */ /* 0x000ee2000c101900 */
[----:B------:R-:W0:Y:S01]  /*8b10*/  MUFU.RCP R3, R30 ;  /* 0x0000001e00037308 */ /* 0x000e220000001000 */
[----:B------:R-:W-:Y:S01]  /*8b20*/  BSSY.RECONVERGENT B4, `(.L_x_904) ;  /* 0x000000d000047945 */ /* 0x000fe20003800200 */
[----:B0-----:R-:W-:-:S04]  /*8b30*/  FFMA R0, -R30, R3, 1 ;  /* 0x3f8000001e007423 */ /* 0x001fc80000000103 */
[----:B------:R-:W-:Y:S01]  /*8b40*/  FFMA R0, R3, R0, R3 ;  /* 0x0000000003007223 */ /* 0x000fe20000000003 */
[----:B---3--:R-:W-:-:S04]  /*8b50*/  FFMA R15, R26, R13, -R10 ;  /* 0x0000000d1a0f7223 */ /* 0x008fc8000000080a */
[----:B------:R-:W0:Y:S01]  /*8b60*/  FCHK P0, R15, R30 ;  /* 0x0000001e0f007302 */ /* 0x000e220000000000 */
[----:B------:R-:W-:-:S04]  /*8b70*/  FFMA R3, R0, R15, RZ ;  /* 0x0000000f00037223 */ /* 0x000fc800000000ff */
[----:B------:R-:W-:-:S04]  /*8b80*/  FFMA R4, -R30, R3, R15 ;  /* 0x000000031e047223 */ /* 0x000fc8000000010f */
[----:B------:R-:W-:Y:S01]  /*8b90*/  FFMA R3, R0, R4, R3 ;  /* 0x0000000400037223 */ /* 0x000fe20000000003 */
[----:B0-----:R-:W-:Y:S06]  /*8ba0*/  @!P0 BRA `(.L_x_905) ;  /* 0x0000000000108947 */ /* 0x001fec0003800000 */
[----:B------:R-:W-:Y:S01]  /*8bb0*/  IMAD.MOV.U32 R3, RZ, RZ, R15 ;  /* 0x000000ffff037224 */ /* 0x000fe200078e000f */
[----:B------:R-:W-:Y:S02]  /*8bc0*/  MOV R4, R30 ;  /* 0x0000001e00047202 */ /* 0x000fe40000000f00 */
[----:B------:R-:W-:-:S07]  /*8bd0*/  MOV R34, 0x8bf0 ;  /* 0x00008bf000227802 */ /* 0x000fce0000000f00 */
[----:B-12---:R-:W-:Y:S05]  /*8be0*/  CALL.REL.NOINC `($__internal_14_$__cuda_sm3x_div_rn_noftz_f32_slowpath) ;  /* 0x0000000c00147944 */ /* 0x006fea0003c00000 */
.L_x_905:
[----:B------:R-:W-:Y:S05]  /*8bf0*/  BSYNC.RECONVERGENT B4 ;  /* 0x0000000000047941 */ /* 0x000fea0003800200 */
.L_x_904:
[----:B------:R-:W-:Y:S02]  /*8c00*/  R2UR UR4, R32 ;  /* 0x00000000200472ca */ /* 0x000fe400000e0000 */
[----:B------:R-:W-:-:S13]  /*8c10*/  R2UR UR5, R33 ;  /* 0x00000000210572ca */ /* 0x000fda00000e0000 */
[----:B------:R3:W-:Y:S02]  /*8c20*/  ST.E desc[UR4][R28.64], R3 ;  /* 0x000000031c007985 */ /* 0x0007e4000c101904 */
.L_x_903:
[----:B------:R-:W-:Y:S05]  /*8c30*/  BSYNC.RECONVERGENT B3 ;  /* 0x0000000000037941 */ /* 0x000fea0003800200 */
.L_x_902:
[----:B------:R-:W-:Y:S01]  /*8c40*/  R2UR UR4, R32 ;  /* 0x00000000200472ca */ /* 0x000fe200000e0000 */
[----:B------:R-:W-:Y:S01]  /*8c50*/  IMAD.WIDE R8, R9, 0x4, R24 ;  /* 0x0000000409087825 */ /* 0x000fe200078e0218 */
[----:B------:R-:W-:Y:S02]  /*8c60*/  R2UR UR5, R33 ;  /* 0x00000000210572ca */ /* 0x000fe400000e0000 */
[C---:B------:R-:W-:Y:S01]  /*8c70*/  ISETP.NE.AND P0, PT, R7.reuse, R2, PT ;  /* 0x000000020700720c */ /* 0x040fe20003f05270 */
[----:B------:R-:W-:-:S10]  /*8c80*/  VIADD R7, R7, 0x1 ;  /* 0x0000000107077836 */ /* 0x000fd40000000000 */
[----:B------:R4:W-:Y:S02]  /*8c90*/  ST.E desc[UR4][R8.64], RZ ;  /* 0x000000ff08007985 */ /* 0x0009e4000c101904 */
[----:B------:R-:W-:Y:S05]  /*8ca0*/  @P0 BRA `(.L_x_906) ;  /* 0xffffffec00340947 */ /* 0x000fea000383ffff */
[----:B------:R-:W-:Y:S01]  /*8cb0*/  FADD R14, R13, R14 ;  /* 0x0000000e0d0e7221 */ /* 0x000fe20000000000 */
[----:B------:R-:W-:Y:S02]  /*8cc0*/  HFMA2 R22, -RZ, RZ, 0, 0 ;  /* 0x00000000ff167431 */ /* 0x000fe400000001ff */
[----:B------:R-:W-:Y:S02]  /*8cd0*/  IMAD.MOV.U32 R23, RZ, RZ, 0x3fe00000 ;  /* 0x3fe00000ff177424 */ /* 0x000fe400078e00ff */
[----:B------:R-:W-:Y:S01]  /*8ce0*/  FMUL R27, R14, 0.5 ;  /* 0x3f0000000e1b7820 */ /* 0x000fe20000400000 */
[----:B------:R-:W-:Y:S06]  /*8cf0*/  BRA `(.L_x_907) ;  /* 0x0000000000407947 */ /* 0x000fec0003800000 */
.L_x_901:
[----:B------:R-:W2:Y:S01]  /*8d00*/  MUFU.RCP R0, R26 ;  /* 0x0000001a00007308 */ /* 0x000ea20000001000 */
[----:B-----5:R-:W-:Y:S01]  /*8d10*/  FADD R3, R13, R14 ;  /* 0x0000000e0d037221 */ /* 0x020fe20000000000 */
[----:B------:R-:W-:Y:S06]  /*8d20*/  BSSY.RECONVERGENT B3, `(.L_x_908) ;  /* 0x000000c000037945 */ /* 0x000fec0003800200 */
[----:B------:R-:W3:Y:S01]  /*8d30*/  FCHK P0, R3, R26 ;  /* 0x0000001a03007302 */ /* 0x000ee20000000000 */
[----:B--2---:R-:W-:-:S04]  /*8d40*/  FFMA R5, -R26, R0, 1 ;  /* 0x3f8000001a057423 */ /* 0x004fc80000000100 */
[----:B------:R-:W-:-:S04]  /*8d50*/  FFMA R0, R0, R5, R0 ;  /* 0x0000000500007223 */ /* 0x000fc80000000000 */
[----:B------:R-:W-:-:S04]  /*8d60*/  FFMA R5, R3, R0, RZ ;  /* 0x0000000003057223 */ /* 0x000fc800000000ff */
[----:B------:R-:W-:-:S04]  /*8d70*/  FFMA R2, -R26, R5, R3 ;  /* 0x000000051a027223 */ /* 0x000fc80000000103 */
[----:B------:R-:W-:Y:S01]  /*8d80*/  FFMA R27, R0, R2, R5 ;  /* 0x00000002001b7223 */ /* 0x000fe20000000005 */
[----:B---3--:R-:W-:Y:S06]  /*8d90*/  @!P0 BRA `(.L_x_909) ;  /* 0x0000000000108947 */ /* 0x008fec0003800000 */
[----:B------:R-:W-:Y:S02]  /*8da0*/  MOV R4, R26 ;  /* 0x0000001a00047202 */ /* 0x000fe40000000f00 */
[----:B------:R-:W-:-:S07]  /*8db0*/  MOV R34, 0x8dd0 ;  /* 0x00008dd000227802 */ /* 0x000fce0000000f00 */
[----:B01----:R-:W-:Y:S05]  /*8dc0*/  CALL.REL.NOINC `($__internal_14_$__cuda_sm3x_div_rn_noftz_f32_slowpath) ;  /* 0x00000008009c7944 */ /* 0x003fea0003c00000 */
[----:B------:R-:W-:-:S07]  /*8dd0*/  IMAD.MOV.U32 R27, RZ, RZ, R3 ;  /* 0x000000ffff1b7224 */ /* 0x000fce00078e0003 */
.L_x_909:
[----:B------:R-:W-:Y:S05]  /*8de0*/  BSYNC.RECONVERGENT B3 ;  /* 0x0000000000037941 */ /* 0x000fea0003800200 */
.L_x_908:
[----:B------:R2:W3:Y:S02]  /*8df0*/  F2F.F64.F32 R22, R26 ;  /* 0x0000001a00167310 */ /* 0x0004e40000201800 */
.L_x_907:
[----:B------:R-:W-:Y:S05]  /*8e00*/  BSYNC.RECONVERGENT B2 ;  /* 0x0000000000027941 */ /* 0x000fea0003800200 */
.L_x_887:
[----:B0-----:R-:W-:Y:S01]  /*8e10*/  MOV R2, 0x8 ;  /* 0x0000000800027802 */ /* 0x001fe20000000f00 */
[----:B-12-4-:R-:W-:Y:S01]  /*8e20*/  IMAD.MOV.U32 R5, RZ, RZ, R17 ;  /* 0x000000ffff057224 */ /* 0x016fe200078e0011 */
[----:B------:R-:W-:Y:S02]  /*8e30*/  MOV R4, R16 ;  /* 0x0000001000047202 */ /* 0x000fe40000000f00 */
[----:B------:R0:W1:Y:S05]  /*8e40*/  LDC.64 R6, c[0x4][R2] ;  /* 0x0100000002067b82 */ /* 0x00006a0000000a00 */
[----:B------:R-:W-:-:S07]  /*8e50*/  LEPC R20, `(.L_x_910) ;  /* 0x000000001014794e */ /* 0x000fce0000000000 */
[----:B01-3--:R-:W-:Y:S05]  /*8e60*/  CALL.ABS.NOINC R6 ;  /* 0x0000000006007343 */ /* 0x00bfea0003c00000 */
.L_x_910:
[----:B------:R-:W0:Y:S01]  /*8e70*/  LDC.64 R2, c[0x4][R2] ;  /* 0x0100000002027b82 */ /* 0x000e220000000a00 */
[----:B------:R-:W-:Y:S01]  /*8e80*/  MOV R4, R24 ;  /* 0x0000001800047202 */ /* 0x000fe20000000f00 */
[----:B------:R-:W-:-:S07]  /*8e90*/  IMAD.MOV.U32 R5, RZ, RZ, R25 ;  /* 0x000000ffff057224 */ /* 0x000fce00078e0019 */
[----:B------:R-:W-:-:S07]  /*8ea0*/  LEPC R20, `(.L_x_911) ;  /* 0x000000001014794e */ /* 0x000fce0000000000 */
[----:B0-----:R-:W-:Y:S05]  /*8eb0*/  CALL.ABS.NOINC R2 ;  /* 0x0000000002007343 */ /* 0x001fea0003c00000 */
.L_x_911:
[----:B------:R-:W0:Y:S01]  /*8ec0*/  LDCU UR4, c[0x0][0x380] ;  /* 0x00007000ff0477ac */ /* 0x000e220008000800 */
[----:B------:R-:W-:Y:S01]  /*8ed0*/  HFMA2 R2, -RZ, RZ, 0, 5.9604644775390625e-08 ;  /* 0x00000001ff027431 */ /* 0x000fe200000001ff */
[----:B------:R-:W-:Y:S01]  /*8ee0*/  FSETP.GEU.AND P1, PT, |R23|, 6.5827683646048100446e-37, PT ;  /* 0x036000001700780b */ /* 0x000fe20003f2e200 */
[----:B------:R-:W-:Y:S01]  /*8ef0*/  BSSY.RECONVERGENT B0, `(.L_x_912) ;  /* 0x0000014000007945 */ /* 0x000fe20003800200 */
        /* <DEDUP_REMOVED lines=15> */
[----:B------:R-:W-:-:S07]  /*8ff0*/  MOV R16, 0x9010 ;  /* 0x0000901000107802 */ /* 0x000fce0000000f00 */
[----:B------:R-:W-:Y:S05]  /*9000*/  CALL.REL.NOINC `($__internal_12_$__cuda_sm20_div_rn_f64_full) ;  /* 0x00000000003c7944 */ /* 0x000fea0003c00000 */
[----:B------:R-:W-:Y:S01]  /*9010*/  IMAD.MOV.U32 R2, RZ, RZ, R8 ;  /* 0x000000ffff027224 */ /* 0x000fe200078e0008 */
[----:B------:R-:W-:-:S07]  /*9020*/  MOV R3, R9 ;  /* 0x0000000900037202 */ /* 0x000fce0000000f00 */
.L_x_913:
[----:B------:R-:W-:Y:S05]  /*9030*/  BSYNC.RECONVERGENT B0 ;  /* 0x0000000000007941 */ /* 0x000fea0003800200 */
.L_x_912:
[----:B------:R-:W0:Y:S01]  /*9040*/  LDC.64 R4, c[0x0][0x3a8] ;  /* 0x0000ea00ff047b82 */ /* 0x000e220000000a00 */
[----:B------:R-:W1:Y:S01]  /*9050*/  F2F.F32.F64 R3, R2 ;  /* 0x0000000200037310 */ /* 0x000e620000301000 */
[C---:B------:R-:W-:Y:S02]  /*9060*/  R2UR UR4, R32.reuse ;  /* 0x00000000200472ca */ /* 0x040fe400000e0000 */
[C---:B------:R-:W-:Y:S02]  /*9070*/  R2UR UR5, R33.reuse ;  /* 0x00000000210572ca */ /* 0x040fe400000e0000 */
[----:B------:R-:W-:Y:S02]  /*9080*/  R2UR UR6, R32 ;  /* 0x00000000200672ca */ /* 0x000fe400000e0000 */
[----:B------:R-:W2:Y:S01]  /*9090*/  LDC.64 R6, c[0x0][0x3b0] ;  /* 0x0000ec00ff067b82 */ /* 0x000ea20000000a00 */
[----:B------:R-:W-:Y:S01]  /*90a0*/  R2UR UR7, R33 ;  /* 0x00000000210772ca */ /* 0x000fe200000e0000 */
[----:B0-----:R-:W-:-:S07]  /*90b0*/  IMAD.WIDE R4, R18, 0x4, R4 ;  /* 0x0000000412047825 */ /* 0x001fce00078e0204 */
[----:B-1----:R-:W-:Y:S01]  /*90c0*/  STG.E desc[UR4][R4.64], R3 ;  /* 0x0000000304007986 */ /* 0x002fe2000c101904 */
[----:B--2---:R-:W-:-:S05]  /*90d0*/  IMAD.WIDE R18, R18, 0x4, R6 ;  /* 0x0000000412127825 */ /* 0x004fca00078e0206 */
[----:B------:R-:W-:Y:S01]  /*90e0*/  STG.E desc[UR6][R18.64], R27 ;  /* 0x0000001b12007986 */ /* 0x000fe2000c101906 */
[----:B------:R-:W-:Y:S05]  /*90f0*/  EXIT ;  /* 0x000000000000794d */ /* 0x000fea0003800000 */
        .weak           $__internal_12_$__cuda_sm20_div_rn_f64_full
        .type           $__internal_12_$__cuda_sm20_div_rn_f64_full,@function
        .size           $__internal_12_$__cuda_sm20_div_rn_f64_full,($__internal_13_$__cuda_sm20_sqrt_rn_f32_slowpath - $__internal_12_$__cuda_sm20_div_rn_f64_full)
$__internal_12_$__cuda_sm20_div_rn_f64_full:
[C---:B------:R-:W-:Y:S01]  /*9100*/  FSETP.GEU.AND P0, PT, |R5|.reuse, 1.469367938527859385e-39, PT ;  /* 0x001000000500780b */ /* 0x040fe20003f0e200 */
[--C-:B------:R-:W-:Y:S01]  /*9110*/  IMAD.MOV.U32 R2, RZ, RZ, R4.reuse ;  /* 0x000000ffff027224 */ /* 0x100fe200078e0004 */
[----:B------:R-:W-:Y:S01]  /*9120*/  LOP3.LUT R6, R5, 0x800fffff, RZ, 0xc0, !PT ;  /* 0x800fffff05067812 */ /* 0x000fe200078ec0ff */
[----:B------:R-:W-:Y:S01]  /*9130*/  IMAD.MOV.U32 R19, RZ, RZ, 0x1ca00000 ;  /* 0x1ca00000ff137424 */ /* 0x000fe200078e00ff */
[----:B------:R-:W-:Y:S01]  /*9140*/  MOV R3, R5 ;  /* 0x0000000500037202 */ /* 0x000fe20000000f00 */
[----:B------:R-:W-:Y:S01]  /*9150*/  BSSY.RECONVERGENT B1, `(.L_x_914) ;  /* 0x0000054000017945 */ /* 0x000fe20003800200 */
[----:B------:R-:W-:Y:S01]  /*9160*/  LOP3.LUT R7, R6, 0x3ff00000, RZ, 0xfc, !PT ;  /* 0x3ff0000006077812 */ /* 0x000fe200078efcff */
[----:B------:R-:W-:Y:S01]  /*9170*/  IMAD.MOV.U32 R6, RZ, RZ, R4 ;  /* 0x000000ffff067224 */ /* 0x000fe200078e0004 */
[----:B------:R-:W-:Y:S02]  /*9180*/  MOV R8, 0x1 ;  /* 0x0000000100087802 */ /* 0x000fe40000000f00 */
[----:B------:R-:W-:-:S02]  /*9190*/  FSETP.GEU.AND P2, PT, |R15|, 1.469367938527859385e-39, PT ;  /* 0x001000000f00780b */ /* 0x000fc40003f4e200 */
[----:B------:R-:W-:Y:S01]  /*91a0*/  LOP3.LUT R21, R15, 0x7ff00000, RZ, 0xc0, !PT ;  /* 0x7ff000000f157812 */ /* 0x000fe200078ec0ff */
[----:B------:R-:W-:Y:S01]  /*91b0*/  @!P0 DMUL R6, R2, 8.98846567431157953865e+307 ;  /* 0x7fe0000002068828 */ /* 0x000fe20000000000 */
[----:B------:R-:W-:Y:S02]  /*91c0*/  LOP3.LUT R0, R5, 0x7ff00000, RZ, 0xc0, !PT ;  /* 0x7ff0000005007812 */ /* 0x000fe400078ec0ff */
[----:B------:R-:W-:Y:S02]  /*91d0*/  MOV R17, R21 ;  /* 0x0000001500117202 */ /* 0x000fe40000000f00 */
[----:B------:R-:W-:Y:S01]  /*91e0*/  ISETP.GE.U32.AND P1, PT, R21, R0, PT ;  /* 0x000000001500720c */ /* 0x000fe20003f26070 */
[----:B------:R-:W0:Y:S03]  /*91f0*/  MUFU.RCP64H R9, R7 ;  /* 0x0000000700097308 */ /* 0x000e260000001800 */
[----:B------:R-:W-:-:S02]  /*9200*/  SEL R5, R19, 0x63400000, !P1 ;  /* 0x6340000013057807 */ /* 0x000fc40004800000 */
[----:B------:R-:W-:Y:S02]  /*9210*/  @!P2 LOP3.LUT R4, R3, 0x7ff00000, RZ, 0xc0, !PT ;  /* 0x7ff000000304a812 */ /* 0x000fe400078ec0ff */
[----:B------:R-:W-:Y:S02]  /*9220*/  LOP3.LUT R5, R5, 0x800fffff, R15, 0xf8, !PT ;  /* 0x800fffff05057812 */ /* 0x000fe400078ef80f */
[----:B------:R-:W-:Y:S02]  /*9230*/  @!P2 ISETP.GE.U32.AND P3, PT, R21, R4, PT ;  /* 0x000000041500a20c */ /* 0x000fe40003f66070 */
[----:B------:R-:W-:Y:S02]  /*9240*/  MOV R4, R14 ;  /* 0x0000000e00047202 */ /* 0x000fe40000000f00 */
[----:B------:R-:W-:Y:S01]  /*9250*/  @!P0 LOP3.LUT R0, R7, 0x7ff00000, RZ, 0xc0, !PT ;  /* 0x7ff0000007008812 */ /* 0x000fe200078ec0ff */
[----:B0-----:R-:W-:-:S03]  /*9260*/  DFMA R10, R8, -R6, 1 ;  /* 0x3ff00000080a742b */ /* 0x001fc60000000806 */
[----:B------:R-:W-:-:S05]  /*9270*/  IADD3 R22, PT, PT, R0, -0x1, RZ ;  /* 0xffffffff00167810 */ /* 0x000fca0007ffe0ff */
[----:B------:R-:W-:-:S08]  /*9280*/  DFMA R10, R10, R10, R10 ;  /* 0x0000000a0a0a722b */ /* 0x000fd0000000000a */
[----:B------:R-:W-:Y:S01]  /*9290*/  DFMA R10, R8, R10, R8 ;  /* 0x0000000a080a722b */ /* 0x000fe20000000008 */
[----:B------:R-:W-:Y:S01]  /*92a0*/  @!P2 SEL R9, R19, 0x63400000, !P3 ;  /* 0x634000001309a807 */ /* 0x000fe20005800000 */
[----:B------:R-:W-:-:S03]  /*92b0*/  @!P2 IMAD.MOV.U32 R8, RZ, RZ, RZ ;  /* 0x000000ffff08a224 */ /* 0x000fc600078e00ff */
[----:B------:R-:W-:-:S03]  /*92c0*/  @!P2 LOP3.LUT R9, R9, 0x80000000, R15, 0xf8, !PT ;  /* 0x800000000909a812 */ /* 0x000fc600078ef80f */
[----:B------:R-:W-:Y:S01]  /*92d0*/  DFMA R12, R10, -R6, 1 ;  /* 0x3ff000000a0c742b */ /* 0x000fe20000000806 */
[----:B------:R-:W-:-:S06]  /*92e0*/  @!P2 LOP3.LUT R9, R9, 0x100000, RZ, 0xfc, !PT ;  /* 0x001000000909a812 */ /* 0x000fcc00078efcff */
[----:B------:R-:W-:Y:S02]  /*92f0*/  @!P2 DFMA R4, R4, 2, -R8 ;  /* 0x400000000404a82b */ /* 0x000fe40000000808 */
[----:B------:R-:W-:-:S08]  /*9300*/  DFMA R12, R10, R12, R10 ;  /* 0x0000000c0a0c722b */ /* 0x000fd0000000000a */
[----:B------:R-:W-:Y:S01]  /*9310*/  @!P2 LOP3.LUT R17, R5, 0x7ff00000, RZ, 0xc0, !PT ;  /* 0x7ff000000511a812 */ /* 0x000fe200078ec0ff */
[----:B------:R-:W-:-:S04]  /*9320*/  DMUL R8, R12, R4 ;  /* 0x000000040c087228 */ /* 0x000fc80000000000 */
[----:B------:R-:W-:-:S04]  /*9330*/  VIADD R20, R17, 0xffffffff ;  /* 0xffffffff11147836 */ /* 0x000fc80000000000 */
[----:B------:R-:W-:Y:S01]  /*9340*/  DFMA R10, R8, -R6, R4 ;  /* 0x80000006080a722b */ /* 0x000fe20000000004 */
[----:B------:R-:W-:-:S04]  /*9350*/  ISETP.GT.U32.AND P0, PT, R20, 0x7feffffe, PT ;  /* 0x7feffffe1400780c */ /* 0x000fc80003f04070 */
[----:B------:R-:W-:-:S03]  /*9360*/  ISETP.GT.U32.OR P0, PT, R22, 0x7feffffe, P0 ;  /* 0x7feffffe1600780c */ /* 0x000fc60000704470 */
[----:B------:R-:W-:-:S10]  /*9370*/  DFMA R12, R12, R10, R8 ;  /* 0x0000000a0c0c722b */ /* 0x000fd40000000008 */
        /* <DEDUP_REMOVED lines=28> */
.L_x_915:
        /* <DEDUP_REMOVED lines=16> */
.L_x_918:
[----:B------:R-:W-:Y:S02]  /*9640*/  LOP3.LUT R9, R3, 0x80000, RZ, 0xfc, !PT ;  /* 0x0008000003097812 */ /* 0x000fe400078efcff */
[----:B------:R-:W-:Y:S01]  /*9650*/  MOV R8, R2 ;  /* 0x0000000200087202 */ /* 0x000fe20000000f00 */
[----:B------:R-:W-:Y:S06]  /*9660*/  BRA `(.L_x_916) ;  /* 0x0000000000087947 */ /* 0x000fec0003800000 */
.L_x_917:
[----:B------:R-:W-:Y:S01]  /*9670*/  LOP3.LUT R9, R15, 0x80000, RZ, 0xfc, !PT ;  /* 0x000800000f097812 */ /* 0x000fe200078efcff */
[----:B------:R-:W-:-:S07]  /*9680*/  IMAD.MOV.U32 R8, RZ, RZ, R14 ;  /* 0x000000ffff087224 */ /* 0x000fce00078e000e */
.L_x_916:
[----:B------:R-:W-:Y:S05]  /*9690*/  BSYNC.RECONVERGENT B1 ;  /* 0x0000000000017941 */ /* 0x000fea0003800200 */
.L_x_914:
[----:B------:R-:W-:Y:S01]  /*96a0*/  MOV R2, R16 ;  /* 0x0000001000027202 */ /* 0x000fe20000000f00 */
[----:B------:R-:W-:-:S04]  /*96b0*/  IMAD.MOV.U32 R3, RZ, RZ, 0x0 ;  /* 0x00000000ff037424 */ /* 0x000fc800078e00ff */
[----:B------:R-:W-:Y:S05]  /*96c0*/  RET.REL.NODEC R2 `(_Z13kernelGeNorm2iiiiiPfPsS_S_S_S_) ;  /* 0xffffff68024c7950 */ /* 0x000fea0003c3ffff */
        .weak           $__internal_13_$__cuda_sm20_sqrt_rn_f32_slowpath
        .type           $__internal_13_$__cuda_sm20_sqrt_rn_f32_slowpath,@function
        .size           $__internal_13_$__cuda_sm20_sqrt_rn_f32_slowpath,($__internal_14_$__cuda_sm3x_div_rn_noftz_f32_slowpath - $__internal_13_$__cuda_sm20_sqrt_rn_f32_slowpath)
$__internal_13_$__cuda_sm20_sqrt_rn_f32_slowpath:
        /* <DEDUP_REMOVED lines=19> */
.L_x_919:
[----:B------:R-:W-:Y:S01]  /*9800*/  IMAD.MOV.U32 R4, RZ, RZ, R3 ;  /* 0x000000ffff047224 */ /* 0x000fe200078e0003 */
[----:B------:R-:W-:Y:S01]  /*9810*/  MOV R2, R15 ;  /* 0x0000000f00027202 */ /* 0x000fe20000000f00 */
[----:B------:R-:W-:-:S04]  /*9820*/  IMAD.MOV.U32 R3, RZ, RZ, 0x0 ;  /* 0x00000000ff037424 */ /* 0x000fc800078e00ff */
[----:B------:R-:W-:Y:S05]  /*9830*/  RET.REL.NODEC R2 `(_Z13kernelGeNorm2iiiiiPfPsS_S_S_S_) ;  /* 0xffffff6402f07950 */ /* 0x000fea0003c3ffff */
        .weak           $__internal_14_$__cuda_sm3x_div_rn_noftz_f32_slowpath
        .type           $__internal_14_$__cuda_sm3x_div_rn_noftz_f32_slowpath,@function
        .size           $__internal_14_$__cuda_sm3x_div_rn_noftz_f32_slowpath,(.L_x_1145 - $__internal_14_$__cuda_sm3x_div_rn_noftz_f32_slowpath)
$__internal_14_$__cuda_sm3x_div_rn_noftz_f32_slowpath:
[----:B------:R-:W-:Y:S01]  /*9840*/  SHF.R.U32.HI R35, RZ, 0x17, R4 ;  /* 0x00000017ff237819 */ /* 0x000fe20000011604 */
[----:B------:R-:W-:Y:S01]  /*9850*/  BSSY.RECONVERGENT B0, `(.L_x_920) ;  /* 0x0000062000007945 */ /* 0x000fe20003800200 */
[----:B------:R-:W-:Y:S02]  /*9860*/  SHF.R.U32.HI R31, RZ, 0x17, R3 ;  /* 0x00000017ff1f7819 */ /* 0x000fe40000011603 */
[----:B------:R-:W-:Y:S02]  /*9870*/  LOP3.LUT R43, R35, 0xff, RZ, 0xc0, !PT ;  /* 0x000000ff232b7812 */ /* 0x000fe400078ec0ff */
[----:B------:R-:W-:Y:S02]  /*9880*/  LOP3.LUT R42, R31, 0xff, RZ, 0xc0, !PT ;  /* 0x000000ff1f2a7812 */ /* 0x000fe400078ec0ff */
[----:B------:R-:W-:-:S03]  /*9890*/  IADD3 R39, PT, PT, R43, -0x1, RZ ;  /* 0xffffffff2b277810 */ /* 0x000fc60007ffe0ff */
[----:B------:R-:W-:Y:S01]  /*98a0*/  VIADD R35, R42, 0xffffffff ;  /* 0xffffffff2a237836 */ /* 0x000fe20000000000 */
[----:B------:R-:W-:-:S04]  /*98b0*/  ISETP.GT.U32.AND P0, PT, R39, 0xfd, PT ;  /* 0x000000fd2700780c */ /* 0x000fc80003f04070 */
        /* <DEDUP_REMOVED lines=19> */
[----:B------:R-:W-:Y:S02]  /*99f0*/  ISETP.GE.AND P0, PT, R35, RZ, PT ;  /* 0x000000ff2300720c */ /* 0x000fe40003f06270 */
[----:B------:R-:W-:-:S11]  /*9a00*/  ISETP.GE.AND P1, PT, R39, RZ, PT ;  /* 0x000000ff2700720c */ /* 0x000fd60003f26270 */
[----:B------:R-:W-:Y:S01]  /*9a10*/  @P0 IMAD.MOV.U32 R31, RZ, RZ, RZ ;  /* 0x000000ffff1f0224 */ /* 0x000fe200078e00ff */
[----:B------:R-:W-:Y:S01]  /*9a20*/  @!P0 MOV R31, 0xffffffc0 ;  /* 0xffffffc0001f8802 */ /* 0x000fe20000000f00 */
[----:B------:R-:W-:Y:S01]  /*9a30*/  @!P0 FFMA R3, R3, 1.84467440737095516160e+19, RZ ;  /* 0x5f80000003038823 */ /* 0x000fe200000000ff */
[----:B------:R-:W-:-:S03]  /*9a40*/  @!P1 FFMA R4, R4, 1.84467440737095516160e+19, RZ ;  /* 0x5f80000004049823 */ /* 0x000fc600000000ff */
[----:B------:R-:W-:-:S07]  /*9a50*/  @!P1 VIADD R31, R31, 0x40 ;  /* 0x000000401f1f9836 */ /* 0x000fce0000000000 */
.L_x_921:
        /* <DEDUP_REMOVED lines=30> */
[CCC-:B------:R-:W-:Y:S01]  /*9c40*/  FFMA.RM R4, R46.reuse, R40.reuse, R45.reuse ;  /* 0x000000282e047223 */ /* 0x1c0fe2000000402d */
[C---:B------:R-:W-:Y:S02]  /*9c50*/  ISETP.NE.AND P3, PT, R35.reuse, RZ, PT ;  /* 0x000000ff2300720c */ /* 0x040fe40003f65270 */
[----:B------:R-:W-:Y:S02]  /*9c60*/  ISETP.NE.AND P1, PT, R35, RZ, PT ;  /* 0x000000ff2300720c */ /* 0x000fe40003f25270 */
[----:B------:R-:W-:Y:S01]  /*9c70*/  LOP3.LUT R31, R3, 0x7fffff, RZ, 0xc0, !PT ;  /* 0x007fffff031f7812 */ /* 0x000fe200078ec0ff */
[----:B------:R-:W-:Y:S01]  /*9c80*/  FFMA.RP R3, R46, R40, R45 ;  /* 0x000000282e037223 */ /* 0x000fe2000000802d */
[C---:B------:R-:W-:Y:S01]  /*9c90*/  VIADD R40, R35.reuse, 0x20 ;  /* 0x0000002023287836 */ /* 0x040fe20000000000 */
[----:B------:R-:W-:Y:S02]  /*9ca0*/  IADD3 R35, PT, PT, -R35, RZ, RZ ;  /* 0x000000ff23237210 */ /* 0x000fe40007ffe1ff */
[----:B------:R-:W-:-:S02]  /*9cb0*/  LOP3.LUT R31, R31, 0x800000, RZ, 0xfc, !PT ;  /* 0x008000001f1f7812 */ /* 0x000fc400078efcff */
[----:B------:R-:W-:Y:S02]  /*9cc0*/  FSETP.NEU.FTZ.AND P0, PT, R3, R4, PT ;  /* 0x000000040300720b */ /* 0x000fe40003f1d000 */
[----:B------:R-:W-:Y:S02]  /*9cd0*/  SHF.L.U32 R40, R31, R40, RZ ;  /* 0x000000281f287219 */ /* 0x000fe400000006ff */
[----:B------:R-:W-:Y:S02]  /*9ce0*/  SEL R4, R35, RZ, P3 ;  /* 0x000000ff23047207 */ /* 0x000fe40001800000 */
[----:B------:R-:W-:Y:S02]  /*9cf0*/  ISETP.NE.AND P1, PT, R40, RZ, P1 ;  /* 0x000000ff2800720c */ /* 0x000fe40000f25270 */
[----:B------:R-:W-:Y:S02]  /*9d00*/  SHF.R.U32.HI R4, RZ, R4, R31 ;  /* 0x00000004ff047219 */ /* 0x000fe4000001161f */
[----:B------:R-:W-:-:S02]  /*9d10*/  PLOP3.LUT P0, PT, P0, P1, PT, 0xf8, 0x8f ;  /* 0x00000000008f781c */ /* 0x000fc40000703f70 */
[----:B------:R-:W-:Y:S02]  /*9d20*/  SHF.R.U32.HI R40, RZ, 0x1, R4 ;  /* 0x00000001ff287819 */ /* 0x000fe40000011604 */
[----:B------:R-:W-:-:S04]  /*9d30*/  SEL R3, RZ, 0x1, !P0 ;  /* 0x00000001ff037807 */ /* 0x000fc80004000000 */
[----:B------:R-:W-:-:S04]  /*9d40*/  LOP3.LUT R3, R3, 0x1, R40, 0xf8, !PT ;  /* 0x0000000103037812 */ /* 0x000fc800078ef828 */
[----:B------:R-:W-:-:S05]  /*9d50*/  LOP3.LUT R3, R3, R4, RZ, 0xc0, !PT ;  /* 0x0000000403037212 */ /* 0x000fca00078ec0ff */
[----:B------:R-:W-:-:S05]  /*9d60*/  IMAD.IADD R40, R40, 0x1, R3 ;  /* 0x0000000128287824 */ /* 0x000fca00078e0203 */
[----:B------:R-:W-:Y:S01]  /*9d70*/  LOP3.LUT R39, R40, R39, RZ, 0xfc, !PT ;  /* 0x0000002728277212 */ /* 0x000fe200078efcff */
[----:B------:R-:W-:Y:S06]  /*9d80*/  BRA `(.L_x_929) ;  /* 0x0000000000107947 */ /* 0x000fec0003800000 */
.L_x_928:
[----:B------:R-:W-:-:S04]  /*9d90*/  LOP3.LUT R39, R39, 0x80000000, RZ, 0xc0, !PT ;  /* 0x8000000027277812 */ /* 0x000fc800078ec0ff */
[----:B------:R-:W-:Y:S01]  /*9da0*/  LOP3.LUT R39, R39, 0x7f800000, RZ, 0xfc, !PT ;  /* 0x7f80000027277812 */ /* 0x000fe200078efcff */
[----:B------:R-:W-:Y:S06]  /*9db0*/  BRA `(.L_x_929) ;  /* 0x0000000000047947 */ /* 0x000fec0003800000 */
.L_x_927:
[----:B------:R-:W-:-:S07]  /*9dc0*/  LEA R39, R4, R39, 0x17 ;  /* 0x0000002704277211 */ /* 0x000fce00078eb8ff */
.L_x_929:
[----:B------:R-:W-:Y:S05]  /*9dd0*/  BSYNC.RECONVERGENT B1 ;  /* 0x0000000000017941 */ /* 0x000fea0003800200 */
.L_x_926:
[----:B------:R-:W-:Y:S05]  /*9de0*/  BRA `(.L_x_930) ;  /* 0x0000000000207947 */ /* 0x000fea0003800000 */
.L_x_925:
[----:B------:R-:W-:-:S04]  /*9df0*/  LOP3.LUT R3, R4, 0x80000000, R3, 0x48, !PT ;  /* 0x8000000004037812 */ /* 0x000fc800078e4803 */
[----:B------:R-:W-:Y:S01]  /*9e00*/  LOP3.LUT R39, R3, 0x7f800000, RZ, 0xfc, !PT ;  /* 0x7f80000003277812 */ /* 0x000fe200078efcff */
[----:B------:R-:W-:Y:S06]  /*9e10*/  BRA `(.L_x_930) ;  /* 0x0000000000147947 */ /* 0x000fec0003800000 */
.L_x_924:
[----:B------:R-:W-:Y:S01]  /*9e20*/  LOP3.LUT R39, R4, 0x80000000, R3, 0x48, !PT ;  /* 0x8000000004277812 */ /* 0x000fe200078e4803 */
[----:B------:R-:W-:Y:S06]  /*9e30*/  BRA `(.L_x_930) ;  /* 0x00000000000c7947 */ /* 0x000fec0003800000 */
.L_x_923:
[----:B------:R-:W0:Y:S01]  /*9e40*/  MUFU.RSQ R39, -QNAN ;  /* 0xffc0000000277908 */ /* 0x000e220000001400 */
[----:B------:R-:W-:Y:S05]  /*9e50*/  BRA `(.L_x_930) ;  /* 0x0000000000047947 */ /* 0x000fea0003800000 */
.L_x_922:
[----:B------:R-:W-:-:S07]  /*9e60*/  FADD.FTZ R39, R3, R4 ;  /* 0x0000000403277221 */ /* 0x000fce0000010000 */
.L_x_930:
[----:B------:R-:W-:Y:S05]  /*9e70*/  BSYNC.RECONVERGENT B0 ;  /* 0x0000000000007941 */ /* 0x000fea0003800200 */
.L_x_920:
[----:B------:R-:W-:Y:S02]  /*9e80*/  HFMA2 R35, -RZ, RZ, 0, 0 ;  /* 0x00000000ff237431 */ /* 0x000fe400000001ff */
[----:B0-----:R-:W-:Y:S02]  /*9e90*/  IMAD.MOV.U32 R3, RZ, RZ, R39 ;  /* 0x000000ffff037224 */ /* 0x001fe400078e0027 */
[----:B------:R-:W-:Y:S05]  /*9ea0*/  RET.REL.NODEC R34 `(_Z13kernelGeNorm2iiiiiPfPsS_S_S_S_) ;  /* 0xffffff6022547950 */ /* 0x000fea0003c3ffff */
.L_x_931:
        /* <DEDUP_REMOVED lines=13> */
.L_x_1145:


//--------------------- .text._Z12kernelGeNormiiiiiiPfPsS_S_S_S_S_S_S_S_S_S_ --------------------------
	.section	.text._Z12kernelGeNormiiiiiiPfPsS_S_S_S_S_S_S_S_S_S_,"ax",@progbits
	.align	128
        .global         _Z12kernelGeNormiiiiiiPfPsS_S_S_S_S_S_S_S_S_S_
        .type           _Z12kernelGeNormiiiiiiPfPsS_S_S_S_S_S_S_S_S_S_,@function
        .size           _Z12kernelGeNormiiiiiiPfPsS_S_S_S_S_S_S_S_S_S_,(.L_x_1149 - _Z12kernelGeNormiiiiiiPfPsS_S_S_S_S_S_S_S_S_S_)
        .other          _Z12kernelGeNormiiiiiiPfPsS_S_S_S_S_S_S_S_S_S_,@"STO_CUDA_ENTRY STV_DEFAULT"
_Z12kernelGeNormiiiiiiPfPsS_S_S_S_S_S_S_S_S_S_:
.text._Z12kernelGeNormiiiiiiPfPsS_S_S_S_S_S_S_S_S_S_:
        /* <DEDUP_REMOVED lines=9> */
[----:B------:R-:W1:Y:S01]  /*0090*/  LDCU.64 UR8, c[0x0][0x358] ;  /* 0x00006b00ff0877ac */ /* 0x000e620008000a00 */
[----:B0-----:R-:W-:-:S04]  /*00a0*/  MOV R6, UR4 ;  /* 0x0000000400067c02 */ /* 0x001fc80008000f00 */
[----:B------:R-:W-:-:S13]  /*00b0*/  ISETP.GE.AND P0, PT, R6, 0x1, PT ;  /* 0x000000010600780c */ /* 0x000fda0003f06270 */
[----:B-1----:R-:W-:Y:S05]  /*00c0*/  @!P0 BRA `(.L_x_932) ;  /* 0x0000005000788947 */ /* 0x002fea0003800000 */
[----:B------:R-:W0:Y:S02]  /*00d0*/  LDCU UR4, c[0x0][0x394] ;  /* 0x00007280ff0477ac */ /* 0x000e240008000800 */
[----:B0-----:R-:W-:-:S09]  /*00e0*/  UISETP.NE.AND UP0, UPT, UR4, 0x1, UPT ;  /* 0x000000010400788c */ /* 0x001fd2000bf05270 */
[----:B------:R-:W-:Y:S05]  /*00f0*/  BRA.U UP0, `(.L_x_933) ;  /* 0x0000002900987547 */ /* 0x000fea000b800000 */
[----:B------:R-:W0:Y:S02]  /*0100*/  LDCU UR4, c[0x0][0x390] ;  /* 0x00007200ff0477ac */ /* 0x000e240008000800 */
[----:B0-----:R-:W-:-:S09]  /*0110*/  UISETP.NE.AND UP0, UPT, UR4, 0x2, UPT ;  /* 0x000000020400788c */ /* 0x001fd2000bf05270 */
[----:B------:R-:W-:Y:S05]  /*0120*/  BRA.U !UP0, `(.L_x_934) ;  /* 0x00000015089c7547 */ /* 0x000fea000b800000 */
[----:B------:R-:W-:-:S09]  /*0130*/  UISETP.NE.AND UP0, UPT, UR4, 0x1, UPT ;  /* 0x000000010400788c */ /* 0x000fd2000bf05270 */
[----:B------:R-:W-:Y:S05]  /*0140*/  BRA.U UP0, `(.L_x_935) ;  /* 0x0000001100187547 */ /* 0x000fea000b800000 */
[----:B------:R-:W0:Y:S02]  /*0150*/  LDC R0, c[0x0][0x388] ;  /* 0x0000e200ff007b82 */ /* 0x000e240000000800 */
[----:B0-----:R-:W-:-:S13]  /*0160*/  ISETP.GE.AND P0, PT, R0, 0x1, PT ;  /* 0x000000010000780c */ /* 0x001fda0003f06270 */
[----:B------:R-:W-:Y:S05]  /*0170*/  @!P0 BRA `(.L_x_936) ;  /* 0x0000000800908947 */ /* 0x000fea0003800000 */
[C---:B------:R-:W-:Y:S01]  /*0180*/  LOP3.LUT R18, R0.reuse, 0x7, RZ, 0xc0, !PT ;  /* 0x0000000700127812 */ /* 0x040fe200078ec0ff */
[----:B------:R-:W-:Y:S01]  /*0190*/  UMOV UR4, URZ ;  /* 0x000000ff00047c82 */ /* 0x000fe20008000000 */
[C---:B------:R-:W-:Y:S02]  /*01a0*/  LOP3.LUT R19, R0.reuse, 0x3, RZ, 0xc0, !PT ;  /* 0x0000000300137812 */ /* 0x040fe400078ec0ff */
[----:B------:R-:W-:-:S07]  /*01b0*/  LOP3.LUT R0, R0, 0x7ffffff8, RZ, 0xc0, !PT ;  /* 0x7ffffff800007812 */ /* 0x000fce00078ec0ff */
.L_x_941:
[----:B0-----:R-:W0:Y:S01]  /*01c0*/  LDC R6, c[0x0][0x384] ;  /* 0x0000e100ff067b82 */ /* 0x001e220000000800 */
[----:B------:R-:W-:-:S07]  /*01d0*/  HFMA2 R7, -RZ, RZ, 0, 0 ;  /* 0x00000000ff077431 */ /* 0x000fce00000001ff */
[----:B-1----:R-:W1:Y:S08]  /*01e0*/  LDC.64 R2, c[0x0][0x3d0] ;  /* 0x0000f400ff027b82 */ /* 0x002e700000000a00 */
[----:B------:R-:W2:Y:S01]  /*01f0*/  LDC R4, c[0x0][0x388] ;  /* 0x0000e200ff047b82 */ /* 0x000ea20000000800 */
[----:B0-----:R-:W-:-:S04]  /*0200*/  IMAD R5, R25, R6, UR4 ;  /* 0x0000000419057e24 */ /* 0x001fc8000f8e0206 */
[----:B-1----:R-:W-:Y:S01]  /*0210*/  IMAD.WIDE R2, R5, 0x4, R2 ;  /* 0x0000000405027825 */ /* 0x002fe200078e0202 */
[----:B------:R-:W-:-:S04]  /*0220*/  MOV R5, RZ ;  /* 0x000000ff00057202 */ /* 0x000fc80000000f00 */
[----:B------:R0:W-:Y:S01]  /*0230*/  STG.E desc[UR8][R2.64], RZ ;  /* 0x000000ff02007986 */ /* 0x0001e2000c101908 */
[----:B--2---:R-:W-:-:S13]  /*0240*/  ISETP.GE.U32.AND P0, PT, R4, 0x8, PT ;  /* 0x000000080400780c */ /* 0x004fda0003f06070 */
[----:B0-----:R-:W-:Y:S05]  /*0250*/  @!P0 BRA `(.L_x_937) ;  /* 0x0000000400108947 */ /* 0x001fea0003800000 */
[----:B------:R-:W-:Y:S01]  /*0260*/  MOV R5, RZ ;  /* 0x000000ff00057202 */ /* 0x000fe20000000f00 */
[----:B------:R-:W-:-:S06]  /*0270*/  UMOV UR5, URZ ;  /* 0x000000ff00057c82 */ /* 0x000fcc0008000000 */
.L_x_938:
[----:B0-----:R-:W0:Y:S01]  /*0280*/  LDC.64 R10, c[0x0][0x3a0] ;  /* 0x0000e800ff0a7b82 */ /* 0x001e220000000a00 */
[----:B------:R-:W-:-:S07]  /*0290*/  IMAD R7, R25, R4, UR5 ;  /* 0x0000000519077e24 */ /* 0x000fce000f8e0204 */
[----:B------:R-:W1:Y:S08]  /*02a0*/  LDC.64 R12, c[0x0][0x3f0] ;  /* 0x0000fc00ff0c7b82 */ /* 0x000e700000000a00 */
[----:B------:R-:W2:Y:S01]  /*02b0*/  LDC.64 R8, c[0x0][0x3a8] ;  /* 0x0000ea00ff087b82 */ /* 0x000ea20000000a00 */
[----:B0-----:R-:W-:-:S05]  /*02c0*/  IMAD.WIDE R10, R7, 0x2, R10 ;  /* 0x00000002070a7825 */ /* 0x001fca00078e020a */
[----:B------:R-:W3:Y:S01]  /*02d0*/  LDG.E.S16 R15, desc[UR8][R10.64] ;  /* 0x000000080a0f7981 */ /* 0x000ee2000c1e1700 */
[----:B--2---:R-:W-:-:S05]  /*02e0*/  IMAD.WIDE R8, R7, 0x4, R8 ;  /* 0x0000000407087825 */ /* 0x004fca00078e0208 */
[----:B------:R-:W2:Y:S01]  /*02f0*/  LDG.E R7, desc[UR8][R8.64] ;  /* 0x0000000808077981 */ /* 0x000ea2000c1e1900 */
[----:B---3--:R-:W-:-:S04]  /*0300*/  IMAD R15, R15, R6, UR4 ;  /* 0x000000040f0f7e24 */ /* 0x008fc8000f8e0206 */
[----:B-1----:R-:W-:-:S06]  /*0310*/  IMAD.WIDE R14, R15, 0x4, R12 ;  /* 0x000000040f0e7825 */ /* 0x002fcc00078e020c */
        /* <DEDUP_REMOVED lines=10> */
[----:B------:R-:W2:Y:S04]  /*03c0*/  LDG.E.S16 R21, desc[UR8][R10.64+0x4] ;  /* 0x000004080a157981 */ /* 0x000ea8000c1e1700 */
[----:B0-----:R-:W3:Y:S01]  /*03d0*/  LDG.E R7, desc[UR8][R8.64+0x8] ;  /* 0x0000080808077981 */ /* 0x001ee2000c1e1900 */
[----:B--2---:R-:W-:-:S04]  /*03e0*/  IMAD R15, R21, R6, UR4 ;  /* 0x00000004150f7e24 */ /* 0x004fc8000f8e0206 */
[----:B------:R-:W-:-:S06]  /*03f0*/  IMAD.WIDE R14, R15, 0x4, R12 ;  /* 0x000000040f0e7825 */ /* 0x000fcc00078e020c */
[----:B------:R-:W3:Y:S02]  /*0400*/  LDG.E R14, desc[UR8][R14.64] ;  /* 0x000000080e0e7981 */ /* 0x000ee4000c1e1900 */
[----:B---3--:R-:W-:-:S05]  /*0410*/  FFMA R7, R14, R7, R5 ;  /* 0x000000070e077223 */ /* 0x008fca0000000005 */
[----:B------:R0:W-:Y:S04]  /*0420*/  STG.E desc[UR8][R2.64], R7 ;  /* 0x0000000702007986 */ /* 0x0001e8000c101908 */
[----:B------:R-:W2:Y:S04]  /*0430*/  LDG.E.S16 R21, desc[UR8][R10.64+0x6] ;  /* 0x000006080a157981 */ /* 0x000ea8000c1e1700 */
[----:B-1----:R-:W3:Y:S01]  /*0440*/  LDG.E R5, desc[UR8][R8.64+0xc] ;  /* 0x00000c0808057981 */ /* 0x002ee2000c1e1900 */
[----:B--2---:R-:W-:-:S04]  /*0450*/  IMAD R17, R21, R6, UR4 ;  /* 0x0000000415117e24 */ /* 0x004fc8000f8e0206 */
[----:B------:R-:W-:-:S06]  /*0460*/  IMAD.WIDE R16, R17, 0x4, R12 ;  /* 0x0000000411107825 */ /* 0x000fcc00078e020c */
[----:B------:R-:W3:Y:S02]  /*0470*/  LDG.E R16, desc[UR8][R16.64] ;  /* 0x0000000810107981 */ /* 0x000ee4000c1e1900 */
[----:B---3--:R-:W-:-:S05]  /*0480*/  FFMA R5, R16, R5, R7 ;  /* 0x0000000510057223 */ /* 0x008fca0000000007 */
        /* <DEDUP_REMOVED lines=26> */
[----:B------:R-:W3:Y:S01]  /*0630*/  LDG.E R12, desc[UR8][R12.64] ;  /* 0x000000080c0c7981 */ /* 0x000ee2000c1e1900 */
[----:B------:R-:W-:-:S06]  /*0640*/  UIADD3 UR5, UPT, UPT, UR5, 0x8, URZ ;  /* 0x0000000805057890 */ /* 0x000fcc000fffe0ff */
[----:B------:R-:W-:Y:S01]  /*0650*/  ISETP.NE.AND P0, PT, R0, UR5, PT ;  /* 0x0000000500007c0c */ /* 0x000fe2000bf05270 */
[----:B---3--:R-:W-:-:S05]  /*0660*/  FFMA R5, R12, R5, R7 ;  /* 0x000000050c057223 */ /* 0x008fca0000000007 */
[----:B------:R0:W-:Y:S07]  /*0670*/  STG.E desc[UR8][R2.64], R5 ;  /* 0x0000000502007986 */ /* 0x0001ee000c101908 */
[----:B------:R-:W-:Y:S05]  /*0680*/  @P0 BRA `(.L_x_938) ;  /* 0xfffffff800fc0947 */ /* 0x000fea000383ffff */
[----:B0-----:R-:W-:-:S07]  /*0690*/  MOV R7, R0 ;  /* 0x0000000000077202 */ /* 0x001fce0000000f00 */
.L_x_937:
[----:B------:R-:W-:-:S13]  /*06a0*/  ISETP.NE.AND P0, PT, R18, RZ, PT ;  /* 0x000000ff1200720c */ /* 0x000fda0003f05270 */
[----:B------:R-:W-:Y:S05]  /*06b0*/  @!P0 BRA `(.L_x_939) ;  /* 0x0000000400308947 */ /* 0x000fea0003800000 */
[----:B------:R-:W-:Y:S02]  /*06c0*/  IADD3 R8, PT, PT, R18, -0x1, RZ ;  /* 0xffffffff12087810 */ /* 0x000fe40007ffe0ff */
[----:B------:R-:W-:Y:S02]  /*06d0*/  ISETP.NE.AND P1, PT, R19, RZ, PT ;  /* 0x000000ff1300720c */ /* 0x000fe40003f25270 */
[----:B------:R-:W-:-:S13]  /*06e0*/  ISETP.GE.U32.AND P0, PT, R8, 0x3, PT ;  /* 0x000000030800780c */ /* 0x000fda0003f06070 */
[----:B------:R-:W-:Y:S05]  /*06f0*/  @!P0 BRA `(.L_x_940) ;  /* 0x00000000008c8947 */ /* 0x000fea0003800000 */
[----:B------:R-:W0:Y:S01]  /*0700*/  LDC.64 R8, c[0x0][0x3a0] ;  /* 0x0000e800ff087b82 */ /* 0x000e220000000a00 */
[----:B------:R-:W-:-:S07]  /*0710*/  IMAD R15, R25, R4, R7 ;  /* 0x00000004190f7224 */ /* 0x000fce00078e0207 */
[----:B------:R-:W1:Y:S08]  /*0720*/  LDC.64 R12, c[0x0][0x3a8] ;  /* 0x0000ea00ff0c7b82 */ /* 0x000e700000000a00 */
[----:B------:R-:W2:Y:S01]  /*0730*/  LDC.64 R10, c[0x0][0x3f0] ;  /* 0x0000fc00ff0a7b82 */ /* 0x000ea20000000a00 */
[----:B0-----:R-:W-:-:S05]  /*0740*/  IMAD.WIDE R8, R15, 0x2, R8 ;  /* 0x000000020f087825 */ /* 0x001fca00078e0208 */
[----:B------:R-:W3:Y:S01]  /*0750*/  LDG.E.S16 R17, desc[UR8][R8.64] ;  /* 0x0000000808117981 */ /* 0x000ee2000c1e1700 */
[----:B-1----:R-:W-:-:S05]  /*0760*/  IMAD.WIDE R12, R15, 0x4, R12 ;  /* 0x000000040f0c7825 */ /* 0x002fca00078e020c */
[----:B------:R-:W4:Y:S01]  /*0770*/  LDG.E R16, desc[UR8][R12.64] ;  /* 0x000000080c107981 */ /* 0x000f22000c1e1900 */
[----:B---3--:R-:W-:-:S04]  /*0780*/  IMAD R17, R17, R6, UR4 ;  /* 0x0000000411117e24 */ /* 0x008fc8000f8e0206 */
[----:B--2---:R-:W-:-:S06]  /*0790*/  IMAD.WIDE R14, R17, 0x4, R10 ;  /* 0x00000004110e7825 */ /* 0x004fcc00078e020a */
[----:B------:R-:W4:Y:S02]  /*07a0*/  LDG.E R14, desc[UR8][R14.64] ;  /* 0x000000080e0e7981 */ /* 0x000f24000c1e1900 */
[----:B----4-:R-:W-:-:S05]  /*07b0*/  FFMA R5, R14, R16, R5 ;  /* 0x000000100e057223 */ /* 0x010fca0000000005 */
        /* <DEDUP_REMOVED lines=20> */
[----:B------:R-:W-:Y:S01]  /*0900*/  IADD3 R7, PT, PT, R7, 0x4, RZ ;  /* 0x0000000407077810 */ /* 0x000fe20007ffe0ff */
[----:B--2---:R-:W-:-:S05]  /*0910*/  FFMA R5, R10, R5, R23 ;  /* 0x000000050a057223 */ /* 0x004fca0000000017 */
[----:B------:R1:W-:Y:S02]  /*0920*/  STG.E desc[UR8][R2.64], R5 ;  /* 0x0000000502007986 */ /* 0x0003e4000c101908 */
.L_x_940:
[----:B------:R-:W-:Y:S05]  /*0930*/  @!P1 BRA `(.L_x_939) ;  /* 0x0000000000909947 */ /* 0x000fea0003800000 */
[----:B------:R-:W0:Y:S01]  /*0940*/  LDC.64 R10, c[0x0][0x3a0] ;  /* 0x0000e800ff0a7b82 */ /* 0x000e220000000a00 */
[----:B------:R-:W-:-:S07]  /*0950*/  ISETP.NE.AND P0, PT, R19, 0x1, PT ;  /* 0x000000011300780c */ /* 0x000fce0003f05270 */
[----:B------:R-:W2:Y:S06]  /*0960*/  LDC.64 R12, c[0x0][0x3a8] ;  /* 0x0000ea00ff0c7b82 */ /* 0x000eac0000000a00 */
[----:B------:R-:W-:Y:S02]  /*0970*/  @P0 IMAD R17, R25, R4, R7 ;  /* 0x0000000419110224 */ /* 0x000fe400078e0207 */
[----:B------:R-:W3:Y:S02]  /*0980*/  @P0 LDC.64 R8, c[0x0][0x3f0] ;  /* 0x0000fc00ff080b82 */ /* 0x000ee40000000a00 */
[----:B0-----:R-:W-:-:S05]  /*0990*/  @P0 IMAD.WIDE R10, R17, 0x2, R10 ;  /* 0x00000002110a0825 */ /* 0x001fca00078e020a */
[----:B------:R-:W4:Y:S01]  /*09a0*/  @P0 LDG.E.S16 R15, desc[UR8][R10.64] ;  /* 0x000000080a0f0981 */ /* 0x000f22000c1e1700 */
[----:B--2---:R-:W-:-:S05]  /*09b0*/  @P0 IMAD.WIDE R12, R17, 0x4, R12 ;  /* 0x00000004110c0825 */ /* 0x004fca00078e020c */
[----:B------:R-:W1:Y:S01]  /*09c0*/  @P0 LDG.E R16, desc[UR8][R12.64] ;  /* 0x000000080c100981 */ /* 0x000e62000c1e1900 */
[----:B----4-:R-:W-:-:S04]  /*09d0*/  @P0 IMAD R15, R15, R6, UR4 ;  /* 0x000000040f0f0e24 */ /* 0x010fc8000f8e0206 */
[----:B---3--:R-:W-:-:S06]  /*09e0*/  @P0 IMAD.WIDE R14, R15, 0x4, R8 ;  /* 0x000000040f0e0825 */ /* 0x008fcc00078e0208 */
[----:B------:R-:W1:Y:S02]  /*09f0*/  @P0 LDG.E R14, desc[UR8][R14.64] ;  /* 0x000000080e0e0981 */ /* 0x000e64000c1e1900 */
[----:B-1----:R-:W-:-:S05]  /*0a00*/  @P0 FFMA R21, R14, R16, R5 ;  /* 0x000000100e150223 */ /* 0x002fca0000000005 */
[----:B------:R0:W-:Y:S04]  /*0a10*/  @P0 STG.E desc[UR8][R2.64], R21 ;  /* 0x0000001502000986 */ /* 0x0001e8000c101908 */
[----:B------:R1:W2:Y:S04]  /*0a20*/  @P0 LDG.E.S16 R17, desc[UR8][R10.64+0x2] ;  /* 0x000002080a110981 */ /* 0x0002a8000c1e1700 */
[----:B------:R3:W4:Y:S01]  /*0a30*/  @P0 LDG.E R20, desc[UR8][R12.64+0x4] ;  /* 0x000004080c140981 */ /* 0x000722000c1e1900 */
[----:B------:R-:W-:Y:S02]  /*0a40*/  LOP3.LUT P1, RZ, R4, 0x1, RZ, 0xc0, !PT ;  /* 0x0000000104ff7812 */ /* 0x000fe4000782c0ff */
[----:B------:R-:W-:Y:S01]  /*0a50*/  @P0 IADD3 R7, PT, PT, R7, 0x2, RZ ;  /* 0x0000000207070810 */ /* 0x000fe20007ffe0ff */
[----:B-1----:R-:W1:Y:S01]  /*0a60*/  LDC.64 R10, c[0x0][0x3a8] ;  /* 0x0000ea00ff0a7b82 */ /* 0x002e620000000a00 */
[----:B--2---:R-:W-:-:S09]  /*0a70*/  @P0 IMAD R17, R17, R6, UR4 ;  /* 0x0000000411110e24 */ /* 0x004fd2000f8e0206 */
[----:B---3--:R-:W2:Y:S01]  /*0a80*/  @P1 LDC.64 R12, c[0x0][0x3f0] ;  /* 0x0000fc00ff0c1b82 */ /* 0x008ea20000000a00 */
[----:B------:R-:W-:-:S07]  /*0a90*/  @P0 IMAD.WIDE R8, R17, 0x4, R8 ;  /* 0x0000000411080825 */ /* 0x000fce00078e0208 */
[----:B------:R-:W3:Y:S01]  /*0aa0*/  LDC.64 R16, c[0x0][0x3a0] ;  /* 0x0000e800ff107b82 */ /* 0x000ee20000000a00 */
[----:B------:R-:W4:Y:S01]  /*0ab0*/  @P0 LDG.E R8, desc[UR8][R8.64] ;  /* 0x0000000808080981 */ /* 0x000f22000c1e1900 */
[----:B------:R-:W-:-:S04]  /*0ac0*/  @P1 IMAD R7, R25, R4, R7 ;  /* 0x0000000419071224 */ /* 0x000fc800078e0207 */
[----:B---3--:R-:W-:-:S04]  /*0ad0*/  @P1 IMAD.WIDE R14, R7, 0x2, R16 ;  /* 0x00000002070e1825 */ /* 0x008fc800078e0210 */
[----:B----4-:R-:W-:-:S05]  /*0ae0*/  @P0 FFMA R5, R8, R20, R21 ;  /* 0x0000001408050223 */ /* 0x010fca0000000015 */
[----:B------:R0:W-:Y:S04]  /*0af0*/  @P0 STG.E desc[UR8][R2.64], R5 ;  /* 0x0000000502000986 */ /* 0x0001e8000c101908 */
[----:B------:R-:W3:Y:S01]  /*0b00*/  @P1 LDG.E.S16 R15, desc[UR8][R14.64] ;  /* 0x000000080e0f1981 */ /* 0x000ee2000c1e1700 */
[----:B-1----:R-:W-:-:S06]  /*0b10*/  @P1 IMAD.WIDE R10, R7, 0x4, R10 ;  /* 0x00000004070a1825 */ /* 0x002fcc00078e020a */
[----:B------:R-:W4:Y:S01]  /*0b20*/  @P1 LDG.E R10, desc[UR8][R10.64] ;  /* 0x000000080a0a1981 */ /* 0x000f22000c1e1900 */
[----:B---3--:R-:W-:-:S04]  /*0b30*/  @P1 IMAD R9, R15, R6, UR4 ;  /* 0x000000040f091e24 */ /* 0x008fc8000f8e0206 */
[----:B--2---:R-:W-:-:S06]  /*0b40*/  @P1 IMAD.WIDE R8, R9, 0x4, R12 ;  /* 0x0000000409081825 */ /* 0x004fcc00078e020c */
[----:B------:R-:W4:Y:S02]  /*0b50*/  @P1 LDG.E R8, desc[UR8][R8.64] ;  /* 0x0000000808081981 */ /* 0x000f24000c1e1900 */
[----:B----4-:R-:W-:-:S05]  /*0b60*/  @P1 FFMA R7, R8, R10, R5 ;  /* 0x0000000a08071223 */ /* 0x010fca0000000005 */
[----:B------:R0:W-:Y:S02]  /*0b70*/  @P1 STG.E desc[UR8][R2.64], R7 ;  /* 0x0000000702001986 */ /* 0x0001e4000c101908 */
.L_x_939:
[----:B------:R-:W-:-:S06]  /*0b80*/  UIADD3 UR4, UPT, UPT, UR4, 0x1, URZ ;  /* 0x0000000104047890 */ /* 0x000fcc000fffe0ff */
[----:B------:R-:W-:-:S13]  /*0b90*/  ISETP.NE.AND P0, PT, R6, UR4, PT ;  /* 0x0000000406007c0c */ /* 0x000fda000bf05270 */
[----:B------:R-:W-:Y:S05]  /*0ba0*/  @!P0 BRA `(.L_x_932) ;  /* 0x0000004400c08947 */ /* 0x000fea0003800000 */
[----:B------:R-:W-:Y:S05]  /*0bb0*/  BRA `(.L_x_941) ;  /* 0xfffffff400807947 */ /* 0x000fea000383ffff */
.L_x_936:
[C---:B------:R-:W-:Y:S02]  /*0bc0*/  IADD3 R0, PT, PT, R6.reuse, -0x1, RZ ;  /* 0xffffffff06007810 */ /* 0x040fe40007ffe0ff */
[----:B------:R-:W-:Y:S02]  /*0bd0*/  LOP3.LUT R7, R6, 0x3, RZ, 0xc0, !PT ;  /* 0x0000000306077812 */ /* 0x000fe400078ec0ff */
[----:B------:R-:W-:Y:S01]  /*0be0*/  ISETP.GE.U32.AND P0, PT, R0, 0x3, PT ;  /* 0x000000030000780c */ /* 0x000fe20003f06070 */
[----:B------:R-:W-:-:S12]  /*0bf0*/  HFMA2 R0, -RZ, RZ, 0, 0 ;  /* 0x00000000ff007431 */ /* 0x000fd800000001ff */
[----:B------:R-:W-:Y:S05]  /*0c00*/  @!P0 BRA `(.L_x_942) ;  /* 0x0000000400208947 */ /* 0x000fea0003800000 */
[----:B------:R-:W-:Y:S01]  /*0c10*/  LOP3.LUT R0, R6, 0x7ffffffc, RZ, 0xc0, !PT ;  /* 0x7ffffffc06007812 */ /* 0x000fe200078ec0ff */
[----:B------:R-:W-:-:S03]  /*0c20*/  UMOV UR4, URZ ;  /* 0x000000ff00047c82 */ /* 0x000fc60008000000 */
[----:B------:R-:W-:-:S13]  /*0c30*/  ISETP.GT.AND P0, PT, R0, RZ, PT ;  /* 0x000000ff0000720c */ /* 0x000fda0003f04270 */
[----:B------:R-:W-:Y:S05]  /*0c40*/  @!P0 BRA `(.L_x_943) ;  /* 0x0000000000e88947 */ /* 0x000fea0003800000 */
[----:B------:R-:W-:Y:S02]  /*0c50*/  IADD3 R2, PT, PT, R0, -UR4, RZ ;  /* 0x8000000400027c10 */ /* 0x000fe4000fffe0ff */
[----:B------:R-:W-:Y:S02]  /*0c60*/  PLOP3.LUT P0, PT, PT, PT, PT, 0x80, 0x8 ;  /* 0x000000000008781c */ /* 0x000fe40003f0f070 */
[----:B------:R-:W-:-:S13]  /*0c70*/  ISETP.GT.AND P1, PT, R2, 0xc, PT ;  /* 0x0000000c0200780c */ /* 0x000fda0003f24270 */
[----:B------:R-:W-:Y:S05]  /*0c80*/  @!P1 BRA `(.L_x_944) ;  /* 0x0000000000849947 */ /* 0x000fea0003800000 */
[----:B------:R-:W0:Y:S01]  /*0c90*/  LDC.64 R12, c[0x0][0x3d0] ;  /* 0x0000f400ff0c7b82 */ /* 0x000e220000000a00 */
[----:B------:R-:W-:Y:S02]  /*0ca0*/  PLOP3.LUT P0, PT, PT, PT, PT, 0x8, 0x80 ;  /* 0x000000000080781c */ /* 0x000fe40003f0e170 */
[----:B------:R-:W-:-:S11]  /*0cb0*/  IADD3 R14, PT, PT, R0, -0xc, RZ ;  /* 0xfffffff4000e7810 */ /* 0x000fd60007ffe0ff */
.L_x_945:
[----:B------:R-:W-:Y:S02]  /*0cc0*/  UIADD3 UR5, UPT, UPT, UR4, 0x4, URZ ;  /* 0x0000000404057890 */ /* 0x000fe4000fffe0ff */
[----:B-1----:R-:W-:Y:S01]  /*0cd0*/  IMAD R3, R25, R6, UR4 ;  /* 0x0000000419037e24 */ /* 0x002fe2000f8e0206 */
[----:B------:R-:W-:Y:S02]  /*0ce0*/  UIADD3 UR6, UPT, UPT, UR4, 0x8, URZ ;  /* 0x0000000804067890 */ /* 0x000fe4000fffe0ff */
[----:B------:R-:W-:Y:S01]  /*0cf0*/  UIADD3 UR7, UPT, UPT, UR4, 0xc, URZ ;  /* 0x0000000c04077890 */ /* 0x000fe2000fffe0ff */
[----:B0-----:R-:W-:Y:S01]  /*0d00*/  IMAD.WIDE R2, R3, 0x4, R12 ;  /* 0x0000000403027825 */ /* 0x001fe200078e020c */
[----:B------:R-:W-:-:S03]  /*0d10*/  UIADD3 UR4, UPT, UPT, UR4, 0x10, URZ ;  /* 0x0000001004047890 */ /* 0x000fc6000fffe0ff */
[CC--:B------:R-:W-:Y:S01]  /*0d20*/  IMAD R5, R25.reuse, R6.reuse, UR5 ;  /* 0x0000000519057e24 */ /* 0x0c0fe2000f8e0206 */
[----:B------:R1:W-:Y:S01]  /*0d30*/  STG.E desc[UR8][R2.64], RZ ;  /* 0x000000ff02007986 */ /* 0x0003e2000c101908 */
[CC--:B------:R-:W-:Y:S01]  /*0d40*/  IMAD R9, R25.reuse, R6.reuse, UR6 ;  /* 0x0000000619097e24 */ /* 0x0c0fe2000f8e0206 */
[----:B------:R-:W-:Y:S01]  /*0d50*/  ISETP.LE.AND P1, PT, R14, UR4, PT ;  /* 0x000000040e007c0c */ /* 0x000fe2000bf23270 */
[----:B------:R-:W-:Y:S01]  /*0d60*/  IMAD R11, R25, R6, UR7 ;  /* 0x00000007190b7e24 */ /* 0x000fe2000f8e0206 */
[----:B------:R1:W-:Y:S01]  /*0d70*/  STG.E desc[UR8][R2.64+0x4], RZ ;  /* 0x000004ff02007986 */ /* 0x0003e2000c101908 */
[----:B------:R-:W-:-:S03]  /*0d80*/  IMAD.WIDE R4, R5, 0x4, R12 ;  /* 0x0000000405047825 */ /* 0x000fc600078e020c */
[----:B------:R1:W-:Y:S01]  /*0d90*/  STG.E desc[UR8][R2.64+0x8], RZ ;  /* 0x000008ff02007986 */ /* 0x0003e2000c101908 */
[----:B------:R-:W-:-:S03]  /*0da0*/  IMAD.WIDE R8, R9, 0x4, R12 ;  /* 0x0000000409087825 */ /* 0x000fc600078e020c */
[----:B------:R1:W-:Y:S01]  /*0db0*/  STG.E desc[UR8][R2.64+0xc], RZ ;  /* 0x00000cff02007986 */ /* 0x0003e2000c101908 */
[----:B------:R-:W-:-:S03]  /*0dc0*/  IMAD.WIDE R10, R11, 0x4, R12 ;  /* 0x000000040b0a7825 */ /* 0x000fc600078e020c */
[----:B------:R1:W-:Y:S04]  /*0dd0*/  STG.E desc[UR8][R4.64], RZ ;  /* 0x000000ff04007986 */ /* 0x0003e8000c101908 */
        /* <DEDUP_REMOVED lines=11> */
[----:B------:R-:W-:Y:S05]  /*0e90*/  @!P1 BRA `(.L_x_945) ;  /* 0xfffffffc00889947 */ /* 0x000fea000383ffff */
.L_x_944:
[----:B-1----:R-:W-:-:S04]  /*0ea0*/  IADD3 R2, PT, PT, R0, -UR4, RZ ;  /* 0x8000000400027c10 */ /* 0x002fc8000fffe0ff */
[----:B------:R-:W-:-:S13]  /*0eb0*/  ISETP.GT.AND P1, PT, R2, 0x4, PT ;  /* 0x000000040200780c */ /* 0x000fda0003f24270 */
[----:B------:R-:W-:Y:S05]  /*0ec0*/  @!P1 BRA `(.L_x_946) ;  /* 0x0000000000409947 */ /* 0x000fea0003800000 */
[----:B------:R-:W0:Y:S01]  /*0ed0*/  LDC.64 R4, c[0x0][0x3d0] ;  /* 0x0000f400ff047b82 */ /* 0x000e220000000a00 */
[----:B------:R-:W-:Y:S02]  /*0ee0*/  UIADD3 UR5, UPT, UPT, UR4, 0x4, URZ ;  /* 0x0000000404057890 */ /* 0x000fe4000fffe0ff */
[CC--:B------:R-:W-:Y:S01]  /*0ef0*/  IMAD R3, R25.reuse, R6.reuse, UR4 ;  /* 0x0000000419037e24 */ /* 0x0c0fe2000f8e0206 */
[----:B------:R-:W-:Y:S01]  /*0f00*/  PLOP3.LUT P0, PT, PT, PT, PT, 0x8, 0x80 ;  /* 0x000000000080781c */ /* 0x000fe20003f0e170 */
[----:B------:R-:W-:Y:S02]  /*0f10*/  UIADD3 UR4, UPT, UPT, UR4, 0x8, URZ ;  /* 0x0000000804047890 */ /* 0x000fe4000fffe0ff */
[----:B------:R-:W-:Y:S02]  /*0f20*/  IMAD R9, R25, R6, UR5 ;  /* 0x0000000519097e24 */ /* 0x000fe4000f8e0206 */
[----:B0-----:R-:W-:-:S04]  /*0f30*/  IMAD.WIDE R2, R3, 0x4, R4 ;  /* 0x0000000403027825 */ /* 0x001fc800078e0204 */
[----:B------:R-:W-:Y:S01]  /*0f40*/  IMAD.WIDE R4, R9, 0x4, R4 ;  /* 0x0000000409047825 */ /* 0x000fe200078e0204 */
[----:B------:R0:W-:Y:S04]  /*0f50*/  STG.E desc[UR8][R2.64], RZ ;  /* 0x000000ff02007986 */ /* 0x0001e8000c101908 */
[----:B------:R0:W-:Y:S04]  /*0f60*/  STG.E desc[UR8][R2.64+0x4], RZ ;  /* 0x000004ff02007986 */ /* 0x0001e8000c101908 */
[----:B------:R0:W-:Y:S04]  /*0f70*/  STG.E desc[UR8][R2.64+0x8], RZ ;  /* 0x000008ff02007986 */ /* 0x0001e8000c101908 */
[----:B------:R0:W-:Y:S04]  /*0f80*/  STG.E desc[UR8][R2.64+0xc], RZ ;  /* 0x00000cff02007986 */ /* 0x0001e8000c101908 */
[----:B------:R0:W-:Y:S04]  /*0f90*/  STG.E desc[UR8][R4.64], RZ ;  /* 0x000000ff04007986 */ /* 0x0001e8000c101908 */
[----:B------:R0:W-:Y:S04]  /*0fa0*/  STG.E desc[UR8][R4.64+0x4], RZ ;  /* 0x000004ff04007986 */ /* 0x0001e8000c101908 */
[----:B------:R0:W-:Y:S04]  /*0fb0*/  STG.E desc[UR8][R4.64+0x8], RZ ;  /* 0x000008ff04007986 */ /* 0x0001e8000c101908 */
[----:B------:R0:W-:Y:S02]  /*0fc0*/  STG.E desc[UR8][R4.64+0xc], RZ ;  /* 0x00000cff04007986 */ /* 0x0001e4000c101908 */
.L_x_946:
[----:B------:R-:W-:-:S13]  /*0fd0*/  ISETP.NE.OR P0, PT, R0, UR4, P0 ;  /* 0x0000000400007c0c */ /* 0x000fda0008705670 */
[----:B------:R-:W-:Y:S05]  /*0fe0*/  @!P0 BRA `(.L_x_942) ;  /* 0x0000000000288947 */ /* 0x000fea0003800000 */
.L_x_943:
[----:B0-----:R-:W0:Y:S02]  /*0ff0*/  LDC.64 R2, c[0x0][0x3d0] ;  /* 0x0000f400ff027b82 */ /* 0x001e240000000a00 */
.L_x_947:
[----:B-1----:R-:W-:Y:S01]  /*1000*/  IMAD R5, R25, R6, UR4 ;  /* 0x0000000419057e24 */ /* 0x002fe2000f8e0206 */
[----:B------:R-:W-:-:S03]  /*1010*/  UIADD3 UR4, UPT, UPT, UR4, 0x4, URZ ;  /* 0x0000000404047890 */ /* 0x000fc6000fffe0ff */
[----:B0-----:R-:W-:-:S03]  /*1020*/  IMAD.WIDE R4, R5, 0x4, R2 ;  /* 0x0000000405047825 */ /* 0x001fc600078e0202 */
[----:B------:R-:W-:Y:S02]  /*1030*/  ISETP.NE.AND P0, PT, R0, UR4, PT ;  /* 0x0000000400007c0c */ /* 0x000fe4000bf05270 */
[----:B------:R1:W-:Y:S04]  /*1040*/  STG.E desc[UR8][R4.64], RZ ;  /* 0x000000ff04007986 */ /* 0x0003e8000c101908 */
[----:B------:R1:W-:Y:S04]  /*1050*/  STG.E desc[UR8][R4.64+0x4], RZ ;  /* 0x000004ff04007986 */ /* 0x0003e8000c101908 */
[----:B------:R1:W-:Y:S04]  /*1060*/  STG.E desc[UR8][R4.64+0x8], RZ ;  /* 0x000008ff04007986 */ /* 0x0003e8000c101908 */
[----:B------:R1:W-:Y:S01]  /*1070*/  STG.E desc[UR8][R4.64+0xc], RZ ;  /* 0x00000cff04007986 */ /* 0x0003e2000c101908 */
[----:B------:R-:W-:Y:S05]  /*1080*/  @P0 BRA `(.L_x_947) ;  /* 0xfffffffc00dc0947 */ /* 0x000fea000383ffff */
.L_x_942:
[----:B------:R-:W-:-:S13]  /*1090*/  ISETP.NE.AND P0, PT, R7, RZ, PT ;  /* 0x000000ff0700720c */ /* 0x000fda0003f05270 */
[----:B------:R-:W-:Y:S05]  /*10a0*/  @!P0 BRA `(.L_x_932) ;  /* 0x0000004000808947 */ /* 0x000fea0003800000 */
[----:B01----:R-:W0:Y:S01]  /*10b0*/  LDC.64 R4, c[0x0][0x3d0] ;  /* 0x0000f400ff047b82 */ /* 0x003e220000000a00 */
[----:B------:R-:W-:Y:S01]  /*10c0*/  IMAD R3, R25, R6, R0 ;  /* 0x0000000619037224 */ /* 0x000fe200078e0200 */
[----:B------:R-:W-:-:S03]  /*10d0*/  ISETP.NE.AND P0, PT, R7, 0x1, PT ;  /* 0x000000010700780c */ /* 0x000fc60003f05270 */
[----:B0-----:R-:W-:-:S05]  /*10e0*/  IMAD.WIDE R2, R3, 0x4, R4 ;  /* 0x0000000403027825 */ /* 0x001fca00078e0204 */
[----:B------:R3:W-:Y:S05]  /*10f0*/  STG.E desc[UR8][R2.64], RZ ;  /* 0x000000ff02007986 */ /* 0x0007ea000c101908 */
[----:B------:R-:W-:Y:S05]  /*1100*/  @!P0 BRA `(.L_x_932) ;  /* 0x0000004000688947 */ /* 0x000fea0003800000 */
[----:B------:R-:W-:Y:S01]  /*1110*/  IADD3 R0, PT, PT, R0, 0x1, RZ ;  /* 0x0000000100007810 */ /* 0x000fe20007ffe0ff */
[----:B------:R-:W-:-:S06]  /*1120*/  UMOV UR4, 0x1 ;  /* 0x0000000100047882 */ /* 0x000fcc0000000000 */
.L_x_948:
[----:B---3--:R-:W-:Y:S01]  /*1130*/  IMAD R3, R25, R6, R0 ;  /* 0x0000000619037224 */ /* 0x008fe200078e0200 */
[----:B------:R-:W-:Y:S01]  /*1140*/  UIADD3 UR4, UPT, UPT, UR4, 0x1, URZ ;  /* 0x0000000104047890 */ /* 0x000fe2000fffe0ff */
[----:B------:R-:W-:Y:S02]  /*1150*/  IADD3 R0, PT, PT, R0, 0x1, RZ ;  /* 0x0000000100007810 */ /* 0x000fe40007ffe0ff */
[----:B------:R-:W-:-:S03]  /*1160*/  IMAD.WIDE R2, R3, 0x4, R4 ;  /* 0x0000000403027825 */ /* 0x000fc600078e0204 */
[----:B------:R-:W-:Y:S02]  /*1170*/  ISETP.NE.AND P0, PT, R7, UR4, PT ;  /* 0x0000000407007c0c */ /* 0x000fe4000bf05270 */
[----:B------:R0:W-:Y:S11]  /*1180*/  STG.E desc[UR8][R2.64], RZ ;  /* 0x000000ff02007986 */ /* 0x0001f6000c101908 */
[----:B0-----:R-:W-:Y:S05]  /*1190*/  @P0 BRA `(.L_x_948) ;  /* 0xfffffffc00e40947 */ /* 0x001fea000383ffff */
[----:B------:R-:W-:Y:S05]  /*11a0*/  BRA `(.L_x_932) ;  /* 0x0000004000407947 */ /* 0x000fea0003800000 */
.L_x_935:
[C---:B------:R-:W-:Y:S02]  /*11b0*/  IADD3 R0, PT, PT, R6.reuse, -0x1, RZ ;  /* 0xffffffff06007810 */ /* 0x040fe40007ffe0ff */
[----:B------:R-:W-:Y:S02]  /*11c0*/  LOP3.LUT R7, R6, 0x3, RZ, 0xc0, !PT ;  /* 0x0000000306077812 */ /* 0x000fe400078ec0ff */
[----:B------:R-:W-:Y:S01]  /*11d0*/  ISETP.GE.U32.AND P0, PT, R0, 0x3, PT ;  /* 0x000000030000780c */ /* 0x000fe20003f06070 */
[----:B------:R-:W-:-:S12]  /*11e0*/  IMAD.MOV.U32 R0, RZ, RZ, RZ ;  /* 0x000000ffff007224 */ /* 0x000fd800078e00ff */
        /* <DEDUP_REMOVED lines=12> */
.L_x_952:
        /* <DEDUP_REMOVED lines=30> */
.L_x_951:
        /* <DEDUP_REMOVED lines=19> */
.L_x_953:
[----:B------:R-:W-:-:S13]  /*15c0*/  ISETP.NE.OR P0, PT, R0, UR4, P0 ;  /* 0x0000000400007c0c */ /* 0x000fda0008705670 */
[----:B------:R-:W-:Y:S05]  /*15d0*/  @!P0 BRA `(.L_x_949) ;  /* 0x0000000000288947 */ /* 0x000fea0003800000 */
.L_x_950:
[----:B0-----:R-:W0:Y:S02]  /*15e0*/  LDC.64 R2, c[0x0][0x3d0] ;  /* 0x0000f400ff027b82 */ /* 0x001e240000000a00 */
.L_x_954:
        /* <DEDUP_REMOVED lines=9> */
.L_x_949:
        /* <DEDUP_REMOVED lines=10> */
.L_x_955:
[----:B--2---:R-:W-:Y:S01]  /*1720*/  IMAD R3, R25, R6, R0 ;  /* 0x0000000619037224 */ /* 0x004fe200078e0200 */
[----:B------:R-:W-:Y:S01]  /*1730*/  UIADD3 UR4, UPT, UPT, UR4, 0x1, URZ ;  /* 0x0000000104047890 */ /* 0x000fe2000fffe0ff */
[----:B------:R-:W-:Y:S02]  /*1740*/  IADD3 R0, PT, PT, R0, 0x1, RZ ;  /* 0x0000000100007810 */ /* 0x000fe40007ffe0ff */
[----:B------:R-:W-:-:S03]  /*1750*/  IMAD.WIDE R2, R3, 0x4, R4 ;  /* 0x0000000403027825 */ /* 0x000fc600078e0204 */
[----:B------:R-:W-:Y:S02]  /*1760*/  ISETP.NE.AND P0, PT, R7, UR4, PT ;  /* 0x0000000407007c0c */ /* 0x000fe4000bf05270 */
[----:B------:R0:W-:Y:S11]  /*1770*/  STG.E desc[UR8][R2.64], RZ ;  /* 0x000000ff02007986 */ /* 0x0001f6000c101908 */
[----:B0-----:R-:W-:Y:S05]  /*1780*/  @P0 BRA `(.L_x_955) ;  /* 0xfffffffc00e40947 */ /* 0x001fea000383ffff */
[----:B------:R-:W-:Y:S05]  /*1790*/  BRA `(.L_x_932) ;  /* 0x0000003800c47947 */ /* 0x000fea0003800000 */
.L_x_934:
[----:B------:R-:W0:Y:S01]  /*17a0*/  LDCU UR5, c[0x0][0x388] ;  /* 0x00007100ff0577ac */ /* 0x000e220008000800 */
[----:B------:R-:W-:Y:S01]  /*17b0*/  UMOV UR4, URZ ;  /* 0x000000ff00047c82 */ /* 0x000fe20008000000 */
[----:B0-----:R-:W-:Y:S02]  /*17c0*/  UIADD3 UR6, UPT, UPT, UR5, -0x1, URZ ;  /* 0xffffffff05067890 */ /* 0x001fe4000fffe0ff */
[----:B------:R-:W-:Y:S02]  /*17d0*/  ULOP3.LUT UR7, UR5, 0x3, URZ, 0xc0, !UPT ;  /* 0x0000000305077892 */ /* 0x000fe4000f8ec0ff */
[----:B------:R-:W-:-:S12]  /*17e0*/  ULOP3.LUT UR5, UR5, 0x7ffffffc, URZ, 0xc0, !UPT ;  /* 0x7ffffffc05057892 */ /* 0x000fd8000f8ec0ff */
.L_x_964:
[----:B------:R-:W0:Y:S01]  /*17f0*/  LDC R14, c[0x0][0x384] ;  /* 0x0000e100ff0e7b82 */ /* 0x000e220000000800 */
[----:B------:R-:W1:Y:S01]  /*1800*/  LDCU UR10, c[0x0][0x388] ;  /* 0x00007100ff0a77ac */ /* 0x000e620008000800 */
[----:B------:R-:W-:-:S06]  /*1810*/  HFMA2 R0, -RZ, RZ, 0, 0 ;  /* 0x00000000ff007431 */ /* 0x000fcc00000001ff */
[----:B------:R-:W2:Y:S01]  /*1820*/  LDC.64 R4, c[0x0][0x3d0] ;  /* 0x0000f400ff047b82 */ /* 0x000ea20000000a00 */
[----:B-1----:R-:W-:Y:S01]  /*1830*/  UISETP.GT.AND UP0, UPT, UR10, URZ, UPT ;  /* 0x000000ff0a00728c */ /* 0x002fe2000bf04270 */
[----:B0-----:R-:W-:-:S04]  /*1840*/  IMAD R3, R25, R14, UR4 ;  /* 0x0000000419037e24 */ /* 0x001fc8000f8e020e */
[----:B--2---:R-:W-:-:S05]  /*1850*/  IMAD.WIDE R4, R3, 0x4, R4 ;  /* 0x0000000403047825 */ /* 0x004fca00078e0204 */
[----:B------:R0:W-:Y:S01]  /*1860*/  STG.E desc[UR8][R4.64], RZ ;  /* 0x000000ff04007986 */ /* 0x0001e2000c101908 */
[----:B------:R-:W-:Y:S05]  /*1870*/  BRA.U !UP0, `(.L_x_956) ;  /* 0x00000011083c7547 */ /* 0x000fea000b800000 */
[----:B------:R-:W-:Y:S01]  /*1880*/  UISETP.GE.U32.AND UP0, UPT, UR6, 0x3, UPT ;  /* 0x000000030600788c */ /* 0x000fe2000bf06070 */
[----:B------:R-:W-:Y:S02]  /*1890*/  MOV R10, RZ ;  /* 0x000000ff000a7202 */ /* 0x000fe40000000f00 */
[----:B------:R-:W-:-:S06]  /*18a0*/  MOV R0, RZ ;  /* 0x000000ff00007202 */ /* 0x000fcc0000000f00 */
[----:B------:R-:W-:Y:S05]  /*18b0*/  BRA.U !UP0, `(.L_x_957) ;  /* 0x0000000908487547 */ /* 0x000fea000b800000 */
[----:B------:R-:W1:Y:S01]  /*18c0*/  LDC.64 R2, c[0x0][0x3f0] ;  /* 0x0000fc00ff027b82 */ /* 0x000e620000000a00 */
[----:B------:R-:W-:Y:S01]  /*18d0*/  HFMA2 R0, -RZ, RZ, 0, 0 ;  /* 0x00000000ff007431 */ /* 0x000fe200000001ff */
[----:B------:R-:W-:-:S06]  /*18e0*/  MOV R16, RZ ;  /* 0x000000ff00107202 */ /* 0x000fcc0000000f00 */
[----:B------:R-:W2:Y:S08]  /*18f0*/  LDC.64 R6, c[0x0][0x3a0] ;  /* 0x0000e800ff067b82 */ /* 0x000eb00000000a00 */
[----:B------:R-:W3:Y:S02]  /*1900*/  LDC.64 R8, c[0x0][0x3a8] ;  /* 0x0000ea00ff087b82 */ /* 0x000ee40000000a00 */
.L_x_958:
[----:B------:R-:W-:-:S04]  /*1910*/  IMAD R13, R25, UR10, R16 ;  /* 0x0000000a190d7c24 */ /* 0x000fc8000f8e0210 */
[----:B--2---:R-:W-:-:S05]  /*1920*/  IMAD.WIDE R10, R13, 0x2, R6 ;  /* 0x000000020d0a7825 */ /* 0x004fca00078e0206 */
[----:B------:R-:W2:Y:S01]  /*1930*/  LDG.E.S16 R15, desc[UR8][R10.64] ;  /* 0x000000080a0f7981 */ /* 0x000ea2000c1e1700 */
[----:B---3--:R-:W-:-:S05]  /*1940*/  IMAD.WIDE R12, R13, 0x4, R8 ;  /* 0x000000040d0c7825 */ /* 0x008fca00078e0208 */
[----:B------:R-:W3:Y:S01]  /*1950*/  LDG.E R19, desc[UR8][R12.64] ;  /* 0x000000080c137981 */ /* 0x000ee2000c1e1900 */
[----:B--2---:R-:W-:-:S04]  /*1960*/  IMAD R15, R15, R14, UR4 ;  /* 0x000000040f0f7e24 */ /* 0x004fc8000f8e020e */
[----:B-1----:R-:W-:-:S05]  /*1970*/  IMAD.WIDE R20, R15, 0x4, R2 ;  /* 0x000000040f147825 */ /* 0x002fca00078e0202 */
[----:B------:R-:W2:Y:S02]  /*1980*/  LDG.E R17, desc[UR8][R20.64] ;  /* 0x0000000814117981 */ /* 0x000ea4000c1e1900 */
[----:B--2---:R-:W-:-:S13]  /*1990*/  FSETP.GEU.AND P0, PT, R17, 1.175494350822287508e-38, PT ;  /* 0x008000001100780b */ /* 0x004fda0003f0e000 */
[----:B------:R-:W-:-:S05]  /*19a0*/  @!P0 FMUL R17, R17, 8388608 ;  /* 0x4b00000011118820 */ /* 0x000fca0000400000 */
[----:B------:R-:W-:-:S04]  /*19b0*/  IADD3 R15, PT, PT, R17, -0x3f3504f3, RZ ;  /* 0xc0cafb0d110f7810 */ /* 0x000fc80007ffe0ff */
[----:B------:R-:W-:-:S04]  /*19c0*/  LOP3.LUT R22, R15, 0xff800000, RZ, 0xc0, !PT ;  /* 0xff8000000f167812 */ /* 0x000fc800078ec0ff */
[----:B------:R-:W-:Y:S02]  /*19d0*/  IADD3 R18, PT, PT, R17, -R22, RZ ;  /* 0x8000001611127210 */ /* 0x000fe40007ffe0ff */
[----:B------:R-:W-:-:S03]  /*19e0*/  MOV R15, 0x3dc6b27f ;  /* 0x3dc6b27f000f7802 */ /* 0x000fc60000000f00 */
        /* <DEDUP_REMOVED lines=95> */
[----:B------:R-:W-:Y:S02]  /*1fe0*/  IADD3 R16, PT, PT, R16, 0x4, RZ ;  /* 0x0000000410107810 */ /* 0x000fe40007ffe0ff */
        /* <DEDUP_REMOVED lines=28> */
[----:B------:R-:W-:-:S13]  /*21b0*/  ISETP.NE.AND P0, PT, R16, UR5, PT ;  /* 0x0000000510007c0c */ /* 0x000fda000bf05270 */
[----:B----4-:R-:W-:Y:S05]  /*21c0*/  @P0 BRA `(.L_x_958) ;  /* 0xfffffff400d00947 */ /* 0x010fea000383ffff */
[----:B------:R-:W-:-:S07]  /*21d0*/  MOV R10, UR5 ;  /* 0x00000005000a7c02 */ /* 0x000fce0008000f00 */
.L_x_957:
[----:B------:R-:W-:-:S09]  /*21e0*/  UISETP.NE.AND UP0, UPT, UR7, URZ, UPT ;  /* 0x000000ff0700728c */ /* 0x000fd2000bf05270 */
[----:B------:R-:W-:Y:S05]  /*21f0*/  BRA.U !UP0, `(.L_x_956) ;  /* 0x0000000508dc7547 */ /* 0x000fea000b800000 */
[----:B------:R-:W-:Y:S02]  /*2200*/  UISETP.NE.AND UP0, UPT, UR7, 0x1, UPT ;  /* 0x000000010700788c */ /* 0x000fe4000bf05270 */
[----:B------:R-:W-:-:S07]  /*2210*/  ULOP3.LUT UP1, URZ, UR10, 0x1, URZ, 0xc0, !UPT ;  /* 0x000000010aff7892 */ /* 0x000fce000f82c0ff */
[----:B------:R-:W-:Y:S05]  /*2220*/  BRA.U !UP0, `(.L_x_959) ;  /* 0x00000005082c7547 */ /* 0x000fea000b800000 */
[----:B------:R-:W1:Y:S01]  /*2230*/  LDC.64 R2, c[0x0][0x3a0] ;  /* 0x0000e800ff027b82 */ /* 0x000e620000000a00 */
[----:B------:R-:W-:-:S07]  /*2240*/  IMAD R13, R25, UR10, R10 ;  /* 0x0000000a190d7c24 */ /* 0x000fce000f8e020a */
[----:B------:R-:W2:Y:S01]  /*2250*/  LDC.64 R6, c[0x0][0x3f0] ;  /* 0x0000fc00ff067b82 */ /* 0x000ea20000000a00 */
[----:B-1----:R-:W-:-:S05]  /*2260*/  IMAD.WIDE R2, R13, 0x2, R2 ;  /* 0x000000020d027825 */ /* 0x002fca00078e0202 */
[----:B------:R-:W3:Y:S02]  /*2270*/  LDG.E.S16 R9, desc[UR8][R2.64] ;  /* 0x0000000802097981 */ /* 0x000ee4000c1e1700 */
[----:B---3--:R-:W-:-:S04]  /*2280*/  IMAD R9, R9, R14, UR4 ;  /* 0x0000000409097e24 */ /* 0x008fc8000f8e020e */
[----:B--2---:R-:W-:Y:S02]  /*2290*/  IMAD.WIDE R16, R9, 0x4, R6 ;  /* 0x0000000409107825 */ /* 0x004fe400078e0206 */
[----:B------:R-:W1:Y:S03]  /*22a0*/  LDC.64 R8, c[0x0][0x3a8] ;  /* 0x0000ea00ff087b82 */ /* 0x000e660000000a00 */
[----:B------:R-:W2:Y:S01]  /*22b0*/  LDG.E R11, desc[UR8][R16.64] ;  /* 0x00000008100b7981 */ /* 0x000ea2000c1e1900 */
[----:B-1----:R-:W-:-:S05]  /*22c0*/  IMAD.WIDE R8, R13, 0x4, R8 ;  /* 0x000000040d087825 */ /* 0x002fca00078e0208 */
[----:B------:R-:W3:Y:S01]  /*22d0*/  LDG.E R19, desc[UR8][R8.64] ;  /* 0x0000000808137981 */ /* 0x000ee2000c1e1900 */
[----:B--2---:R-:W-:-:S13]  /*22e0*/  FSETP.GEU.AND P0, PT, R11, 1.175494350822287508e-38, PT ;  /* 0x008000000b00780b */ /* 0x004fda0003f0e000 */
[----:B------:R-:W-:-:S05]  /*22f0*/  @!P0 FMUL R11, R11, 8388608 ;  /* 0x4b0000000b0b8820 */ /* 0x000fca0000400000 */
[----:B------:R-:W-:-:S04]  /*2300*/  IADD3 R12, PT, PT, R11, -0x3f3504f3, RZ ;  /* 0xc0cafb0d0b0c7810 */ /* 0x000fc80007ffe0ff */
[----:B------:R-:W-:Y:S02]  /*2310*/  LOP3.LUT R18, R12, 0xff800000, RZ, 0xc0, !PT ;  /* 0xff8000000c127812 */ /* 0x000fe400078ec0ff */
[----:B------:R-:W-:Y:S02]  /*2320*/  MOV R12, 0x3dc6b27f ;  /* 0x3dc6b27f000c7802 */ /* 0x000fe40000000f00 */
[-C--:B------:R-:W-:Y:S02]  /*2330*/  IADD3 R13, PT, PT, R11, -R18.reuse, RZ ;  /* 0x800000120b0d7210 */ /* 0x080fe40007ffe0ff */
[----:B------:R-:W-:-:S03]  /*2340*/  I2FP.F32.S32 R18, R18 ;  /* 0x0000001200127245 */ /* 0x000fc60000201400 */
[----:B------:R-:W-:Y:S01]  /*2350*/  FADD R15, R13, -1 ;  /* 0xbf8000000d0f7421 */ /* 0x000fe20000000000 */
[----:B------:R-:W-:Y:S02]  /*2360*/  FSEL R13, RZ, -23, P0 ;  /* 0xc1b80000ff0d7808 */ /* 0x000fe40000000000 */
[----:B------:R-:W-:Y:S01]  /*2370*/  ISETP.GT.U32.AND P0, PT, R11, 0x7f7fffff, PT ;  /* 0x7f7fffff0b00780c */ /* 0x000fe20003f04070 */
[C---:B------:R-:W-:Y:S02]  /*2380*/  FFMA R16, R15.reuse, R12, -0.16845393180847167969 ;  /* 0xbe2c7f300f107423 */ /* 0x040fe4000000000c */
[----:B------:R-:W-:Y:S02]  /*2390*/  FFMA R13, R18, 1.1920928955078125e-07, R13 ;  /* 0x34000000120d7823 */ /* 0x000fe4000000000d */
        /* <DEDUP_REMOVED lines=10> */
[----:B------:R-:W-:Y:S01]  /*2440*/  FFMA R18, R15, 1.4426950216293334961, R16 ;  /* 0x3fb8aa3b0f127823 */ /* 0x000fe20000000010 */
[----:B------:R-:W-:-:S03]  /*2450*/  MOV R16, 0x7f800000 ;  /* 0x7f80000000107802 */ /* 0x000fc60000000f00 */
[----:B------:R-:W-:Y:S02]  /*2460*/  FADD R13, R13, R18 ;  /* 0x000000120d0d7221 */ /* 0x000fe40000000000 */
[C---:B------:R-:W-:Y:S01]  /*2470*/  @P0 FFMA R13, R11.reuse, R16, +INF ;  /* 0x7f8000000b0d0423 */ /* 0x040fe20000000010 */
[----:B------:R-:W-:-:S04]  /*2480*/  FSETP.NEU.AND P0, PT, R11, RZ, PT ;  /* 0x000000ff0b00720b */ /* 0x000fc80003f0d000 */
[----:B------:R-:W-:-:S05]  /*2490*/  FSEL R11, R13, -INF , P0 ;  /* 0xff8000000d0b7808 */ /* 0x000fca0000000000 */
[----:B---3--:R-:W-:-:S05]  /*24a0*/  FFMA R11, R11, R19, R0 ;  /* 0x000000130b0b7223 */ /* 0x008fca0000000000 */
        /* <DEDUP_REMOVED lines=34> */
[----:B------:R1:W-:Y:S02]  /*26d0*/  STG.E desc[UR8][R4.64], R0 ;  /* 0x0000000004007986 */ /* 0x0003e4000c101908 */
.L_x_959:
[----:B------:R-:W-:Y:S05]  /*26e0*/  BRA.U !UP1, `(.L_x_956) ;  /* 0x0000000109a07547 */ /* 0x000fea000b800000 */
[----:B------:R-:W2:Y:S01]  /*26f0*/  LDC.64 R2, c[0x0][0x3a0] ;  /* 0x0000e800ff027b82 */ /* 0x000ea20000000a00 */
[----:B-1----:R-:W-:-:S07]  /*2700*/  IMAD R11, R25, UR10, R10 ;  /* 0x0000000a190b7c24 */ /* 0x002fce000f8e020a */
[----:B------:R-:W1:Y:S01]  /*2710*/  LDC.64 R6, c[0x0][0x3f0] ;  /* 0x0000fc00ff067b82 */ /* 0x000e620000000a00 */
[----:B--2---:R-:W-:-:S06]  /*2720*/  IMAD.WIDE R2, R11, 0x2, R2 ;  /* 0x000000020b027825 */ /* 0x004fcc00078e0202 */
[----:B------:R-:W2:Y:S02]  /*2730*/  LDG.E.S16 R3, desc[UR8][R2.64] ;  /* 0x0000000802037981 */ /* 0x000ea4000c1e1700 */
[----:B--2---:R-:W-:-:S04]  /*2740*/  IMAD R9, R3, R14, UR4 ;  /* 0x0000000403097e24 */ /* 0x004fc8000f8e020e */
[----:B-1----:R-:W-:Y:S02]  /*2750*/  IMAD.WIDE R6, R9, 0x4, R6 ;  /* 0x0000000409067825 */ /* 0x002fe400078e0206 */
[----:B------:R-:W1:Y:S03]  /*2760*/  LDC.64 R8, c[0x0][0x3a8] ;  /* 0x0000ea00ff087b82 */ /* 0x000e660000000a00 */
[----:B------:R2:W3:Y:S01]  /*2770*/  LDG.E R10, desc[UR8][R6.64] ;  /* 0x00000008060a7981 */ /* 0x0004e2000c1e1900 */
[----:B-1----:R-:W-:-:S06]  /*2780*/  IMAD.WIDE R8, R11, 0x4, R8 ;  /* 0x000000040b087825 */ /* 0x002fcc00078e0208 */
[----:B------:R-:W4:Y:S01]  /*2790*/  LDG.E R8, desc[UR8][R8.64] ;  /* 0x0000000808087981 */ /* 0x000f22000c1e1900 */
[----:B------:R-:W-:Y:S01]  /*27a0*/  IMAD.MOV.U32 R12, RZ, RZ, 0x3dc6b27f ;  /* 0x3dc6b27fff0c7424 */ /* 0x000fe200078e00ff */
[----:B--2---:R-:W-:Y:S02]  /*27b0*/  MOV R7, 0x7f800000 ;  /* 0x7f80000000077802 */ /* 0x004fe40000000f00 */
[----:B---3--:R-:W-:-:S13]  /*27c0*/  FSETP.GEU.AND P0, PT, R10, 1.175494350822287508e-38, PT ;  /* 0x008000000a00780b */ /* 0x008fda0003f0e000 */
[----:B------:R-:W-:-:S05]  /*27d0*/  @!P0 FMUL R10, R10, 8388608 ;  /* 0x4b0000000a0a8820 */ /* 0x000fca0000400000 */
[----:B------:R-:W-:-:S04]  /*27e0*/  IADD3 R11, PT, PT, R10, -0x3f3504f3, RZ ;  /* 0xc0cafb0d0a0b7810 */ /* 0x000fc80007ffe0ff */
[----:B------:R-:W-:-:S04]  /*27f0*/  LOP3.LUT R11, R11, 0xff800000, RZ, 0xc0, !PT ;  /* 0xff8000000b0b7812 */ /* 0x000fc800078ec0ff */
[-C--:B------:R-:W-:Y:S02]  /*2800*/  IADD3 R2, PT, PT, R10, -R11.reuse, RZ ;  /* 0x8000000b0a027210 */ /* 0x080fe40007ffe0ff */
[----:B------:R-:W-:-:S03]  /*2810*/  I2FP.F32.S32 R11, R11 ;  /* 0x0000000b000b7245 */ /* 0x000fc60000201400 */
        /* <DEDUP_REMOVED lines=13> */
[----:B------:R-:W-:Y:S02]  /*28f0*/  FMUL R6, R3, R6 ;  /* 0x0000000603067220 */ /* 0x000fe40000400000 */
[----:B------:R-:W-:Y:S02]  /*2900*/  FFMA R2, R11, 1.1920928955078125e-07, R2 ;  /* 0x340000000b027823 */ /* 0x000fe40000000002 */
[----:B------:R-:W-:-:S04]  /*2910*/  FFMA R3, R3, 1.4426950216293334961, R6 ;  /* 0x3fb8aa3b03037823 */ /* 0x000fc80000000006 */
[----:B------:R-:W-:-:S04]  /*2920*/  FADD R2, R2, R3 ;  /* 0x0000000302027221 */ /* 0x000fc80000000000 */
[C---:B------:R-:W-:Y:S01]  /*2930*/  @P0 FFMA R2, R10.reuse, R7, +INF ;  /* 0x7f8000000a020423 */ /* 0x040fe20000000007 */
[----:B------:R-:W-:-:S04]  /*2940*/  FSETP.NEU.AND P0, PT, R10, RZ, PT ;  /* 0x000000ff0a00720b */ /* 0x000fc80003f0d000 */
[----:B------:R-:W-:-:S05]  /*2950*/  FSEL R3, R2, -INF , P0 ;  /* 0xff80000002037808 */ /* 0x000fca0000000000 */
[----:B----4-:R-:W-:-:S07]  /*2960*/  FFMA R0, R3, R8, R0 ;  /* 0x0000000803007223 */ /* 0x010fce0000000000 */
.L_x_956:
[----:B------:R-:W2:Y:S01]  /*2970*/  F2F.F64.F32 R2, R0 ;  /* 0x0000000000027310 */ /* 0x000ea20000201800 */
[----:B------:R-:W-:Y:S01]  /*2980*/  BSSY.RECONVERGENT B0, `(.L_x_960) ;  /* 0x0000005000007945 */ /* 0x000fe20003800200 */
[----:B------:R-:W-:Y:S02]  /*2990*/  MOV R34, 0x29d0 ;  /* 0x000029d000227802 */ /* 0x000fe40000000f00 */
[----:B--2---:R-:W-:Y:S02]  /*29a0*/  MOV R24, R2 ;  /* 0x0000000200187202 */ /* 0x004fe40000000f00 */
[----:B------:R-:W-:-:S07]  /*29b0*/  MOV R37, R3 ;  /* 0x0000000300257202 */ /* 0x000fce0000000f00 */
[----:B01----:R-:W-:Y:S05]  /*29c0*/  CALL.REL.NOINC `($_Z12kernelGeNormiiiiiiPfPsS_S_S_S_S_S_S_S_S_S_$__internal_accurate_pow) ;  /* 0x0000008c00b47944 */ /* 0x003fea0003c00000 */
[----:B------:R-:W-:Y:S05]  /*29d0*/  BSYNC.RECONVERGENT B0 ;  /* 0x0000000000007941 */ /* 0x000fea0003800200 */
.L_x_960:
        /* <DEDUP_REMOVED lines=13> */
.L_x_963:
[----:B------:R-:W-:-:S11]  /*2ab0*/  DADD R16, R2, 2 ;  /* 0x4000000002107429 */ /* 0x000fd60000000000 */
.L_x_962:
[----:B------:R-:W-:Y:S05]  /*2ac0*/  BSYNC.RECONVERGENT B0 ;  /* 0x0000000000007941 */ /* 0x000fea0003800200 */
.L_x_961:
[----:B------:R-:W0:Y:S01]  /*2ad0*/  F2F.F32.F64 R16, R16 ;  /* 0x0000001000107310 */ /* 0x000e220000301000 */
[----:B------:R-:W1:Y:S01]  /*2ae0*/  LDC R6, c[0x0][0x384] ;  /* 0x0000e100ff067b82 */ /* 0x000e620000000800 */
[----:B------:R-:W-:Y:S01]  /*2af0*/  FSETP.NEU.AND P0, PT, R0, RZ, PT ;  /* 0x000000ff0000720b */ /* 0x000fe20003f0d000 */
[----:B------:R-:W-:-:S03]  /*2b00*/  UIADD3 UR4, UPT, UPT, UR4, 0x1, URZ ;  /* 0x0000000104047890 */ /* 0x000fc6000fffe0ff */
[----:B0-----:R-:W-:-:S05]  /*2b10*/  FSEL R3, R16, 1, P0 ;  /* 0x3f80000010037808 */ /* 0x001fca0000000000 */
[----:B------:R0:W-:Y:S01]  /*2b20*/  STG.E desc[UR8][R4.64], R3 ;  /* 0x0000000304007986 */ /* 0x0001e2000c101908 */
[----:B-1----:R-:W-:-:S13]  /*2b30*/  ISETP.NE.AND P0, PT, R6, UR4, PT ;  /* 0x0000000406007c0c */ /* 0x002fda000bf05270 */
[----:B0-----:R-:W-:Y:S05]  /*2b40*/  @!P0 BRA `(.L_x_932) ;  /* 0x0000002400d88947 */ /* 0x001fea0003800000 */
[----:B------:R-:W-:Y:S05]  /*2b50*/  BRA `(.L_x_964) ;  /* 0xffffffec00247947 */ /* 0x000fea000383ffff */
.L_x_933:
[----:B------:R-:W0:Y:S02]  /*2b60*/  LDCU UR4, c[0x0][0x390] ;  /* 0x00007200ff0477ac */ /* 0x000e240008000800 */
[----:B0-----:R-:W-:-:S09]  /*2b70*/  UISETP.NE.AND UP0, UPT, UR4, 0x2, UPT ;  /* 0x000000020400788c */ /* 0x001fd2000bf05270 */
[----:B------:R-:W-:Y:S05]  /*2b80*/  BRA.U !UP0, `(.L_x_965) ;  /* 0x0000001508cc7547 */ /* 0x000fea000b800000 */
[----:B------:R-:W-:-:S09]  /*2b90*/  UISETP.NE.AND UP0, UPT, UR4, 0x1, UPT ;  /* 0x000000010400788c */ /* 0x000fd2000bf05270 */
[----:B------:R-:W-:Y:S05]  /*2ba0*/  BRA.U UP0, `(.L_x_966) ;  /* 0x0000001100607547 */ /* 0x000fea000b800000 */
[----:B------:R-:W0:Y:S02]  /*2bb0*/  LDCU UR6, c[0x0][0x388] ;  /* 0x00007100ff0677ac */ /* 0x000e240008000800 */
[----:B0-----:R-:W-:-:S09]  /*2bc0*/  UISETP.GE.AND UP0, UPT, UR6, 0x1, UPT ;  /* 0x000000010600788c */ /* 0x001fd2000bf06270 */
[----:B------:R-:W-:Y:S05]  /*2bd0*/  BRA.U !UP0, `(.L_x_967) ;  /* 0x0000000908c87547 */ /* 0x000fea000b800000 */
[----:B------:R-:W-:Y:S01]  /*2be0*/  ULOP3.LUT UR6, UR6, 0x7ffffffe, URZ, 0xc0, !UPT ;  /* 0x7ffffffe06067892 */ /* 0x000fe2000f8ec0ff */
[----:B------:R-:W-:-:S11]  /*2bf0*/  UMOV UR4, URZ ;  /* 0x000000ff00047c82 */ /* 0x000fd60008000000 */
.L_x_983:
[----:B------:R-:W0:Y:S01]  /*2c00*/  LDC R0, c[0x0][0x384] ;  /* 0x0000e100ff007b82 */ /* 0x000e220000000800 */
[----:B-1----:R-:W1:Y:S01]  /*2c10*/  LDCU UR5, c[0x0][0x388] ;  /* 0x00007100ff0577ac */ /* 0x002e620008000800 */
[----:B------:R-:W-:-:S06]  /*2c20*/  HFMA2 R35, -RZ, RZ, 0, 0 ;  /* 0x00000000ff237431 */ /* 0x000fcc00000001ff */
[----:B------:R-:W2:Y:S01]  /*2c30*/  LDC.64 R4, c[0x0][0x3d0] ;  /* 0x0000f400ff047b82 */ /* 0x000ea20000000a00 */
[----:B-1----:R-:W-:-:S03]  /*2c40*/  UISETP.NE.AND UP0, UPT, UR5, 0x1, UPT ;  /* 0x000000010500788c */ /* 0x002fc6000bf05270 */
[----:B------:R-:W-:Y:S01]  /*2c50*/  UMOV UR5, URZ ;  /* 0x000000ff00057c82 */ /* 0x000fe20008000000 */
[----:B0-----:R-:W-:-:S04]  /*2c60*/  IMAD R3, R25, R0, UR4 ;  /* 0x0000000419037e24 */ /* 0x001fc8000f8e0200 */
[----:B--2---:R-:W-:-:S05]  /*2c70*/  IMAD.WIDE R4, R3, 0x4, R4 ;  /* 0x0000000403047825 */ /* 0x004fca00078e0204 */
[----:B------:R0:W-:Y:S01]  /*2c80*/  STG.E desc[UR8][R4.64], RZ ;  /* 0x000000ff04007986 */ /* 0x0001e2000c101908 */
[----:B------:R-:W-:Y:S05]  /*2c90*/  BRA.U !UP0, `(.L_x_968) ;  /* 0x0000000508587547 */ /* 0x000fea000b800000 */
[----:B------:R-:W1:Y:S01]  /*2ca0*/  LDC R3, c[0x0][0x384] ;  /* 0x0000e100ff037b82 */ /* 0x000e620000000800 */
[----:B------:R-:W-:Y:S01]  /*2cb0*/  MOV R35, RZ ;  /* 0x000000ff00237202 */ /* 0x000fe20000000f00 */
[----:B------:R-:W-:-:S06]  /*2cc0*/  UMOV UR5, URZ ;  /* 0x000000ff00057c82 */ /* 0x000fcc0008000000 */
[----:B------:R-:W2:Y:S08]  /*2cd0*/  LDC R2, c[0x0][0x388] ;  /* 0x0000e200ff027b82 */ /* 0x000eb00000000800 */
[----:B------:R-:W3:Y:S08]  /*2ce0*/  LDC.64 R6, c[0x0][0x3f0] ;  /* 0x0000fc00ff067b82 */ /* 0x000ef00000000a00 */
[----:B------:R-:W4:Y:S08]  /*2cf0*/  LDC.64 R8, c[0x0][0x3a0] ;  /* 0x0000e800ff087b82 */ /* 0x000f300000000a00 */
[----:B------:R-:W0:Y:S02]  /*2d00*/  LDC.64 R10, c[0x0][0x3a8] ;  /* 0x0000ea00ff0a7b82 */ /* 0x000e240000000a00 */
.L_x_977:
[----:B--2---:R-:W-:-:S04]  /*2d10*/  IMAD R36, R25, R2, UR5 ;  /* 0x0000000519247e24 */ /* 0x004fc8000f8e0202 */
[----:B----4-:R-:W-:-:S05]  /*2d20*/  IMAD.WIDE R12, R36, 0x2, R8 ;  /* 0x00000002240c7825 */ /* 0x010fca00078e0208 */
[----:B------:R-:W1:Y:S02]  /*2d30*/  LDG.E.S16 R0, desc[UR8][R12.64] ;  /* 0x000000080c007981 */ /* 0x000e64000c1e1700 */
[----:B-1----:R-:W-:-:S04]  /*2d40*/  IMAD R17, R0, R3, UR4 ;  /* 0x0000000400117e24 */ /* 0x002fc8000f8e0203 */
[----:B---3--:R-:W-:-:S05]  /*2d50*/  IMAD.WIDE R16, R17, 0x4, R6 ;  /* 0x0000000411107825 */ /* 0x008fca00078e0206 */
[----:B------:R-:W2:Y:S01]  /*2d60*/  LDG.E R0, desc[UR8][R16.64] ;  /* 0x0000000810007981 */ /* 0x000ea2000c1e1900 */
[----:B------:R-:W-:Y:S01]  /*2d70*/  BSSY.RECONVERGENT B0, `(.L_x_969) ;  /* 0x0000007000007945 */ /* 0x000fe20003800200 */
[----:B------:R-:W-:Y:S01]  /*2d80*/  MOV R34, 0x2de0 ;  /* 0x00002de000227802 */ /* 0x000fe20000000f00 */
[----:B--2---:R-:W-:-:S04]  /*2d90*/  FADD R0, -R0, 30 ;  /* 0x41f0000000007421 */ /* 0x004fc80000000100 */
[----:B------:R-:W1:Y:S02]  /*2da0*/  F2F.F64.F32 R14, R0 ;  /* 0x00000000000e7310 */ /* 0x000e640000201800 */
[----:B-1----:R-:W-:Y:S02]  /*2db0*/  MOV R24, R14 ;  /* 0x0000000e00187202 */ /* 0x002fe40000000f00 */
[----:B0-----:R-:W-:-:S07]  /*2dc0*/  MOV R37, R15 ;  /* 0x0000000f00257202 */ /* 0x001fce0000000f00 */
[----:B0-----:R-:W-:Y:S05]  /*2dd0*/  CALL.REL.NOINC `($_Z12kernelGeNormiiiiiiPfPsS_S_S_S_S_S_S_S_S_S_$__internal_accurate_pow) ;  /* 0x0000008800b07944 */ /* 0x001fea0003c00000 */
[----:B------:R-:W-:Y:S05]  /*2de0*/  BSYNC.RECONVERGENT B0 ;  /* 0x0000000000007941 */ /* 0x000fea0003800200 */
.L_x_969:
        /* <DEDUP_REMOVED lines=13> */
.L_x_972:
[----:B------:R-:W-:-:S11]  /*2ec0*/  DADD R16, R14, 2 ;  /* 0x400000000e107429 */ /* 0x000fd60000000000 */
.L_x_971:
[----:B------:R-:W-:Y:S05]  /*2ed0*/  BSYNC.RECONVERGENT B0 ;  /* 0x0000000000007941 */ /* 0x000fea0003800200 */
.L_x_970:
        /* <DEDUP_REMOVED lines=12> */
[----:B------:R-:W-:-:S06]  /*2fa0*/  IMAD.WIDE R16, R17, 0x4, R6 ;  /* 0x0000000411107825 */ /* 0x000fcc00078e0206 */
[----:B------:R-:W2:Y:S01]  /*2fb0*/  LDG.E R16, desc[UR8][R16.64] ;  /* 0x0000000810107981 */ /* 0x000ea2000c1e1900 */
[----:B------:R-:W-:Y:S01]  /*2fc0*/  BSSY.RECONVERGENT B0, `(.L_x_973) ;  /* 0x0000007000007945 */ /* 0x000fe20003800200 */
[----:B------:R-:W-:Y:S01]  /*2fd0*/  MOV R34, 0x3030 ;  /* 0x0000303000227802 */ /* 0x000fe20000000f00 */
[----:B--2---:R-:W-:-:S04]  /*2fe0*/  FADD R35, -R16, 30 ;  /* 0x41f0000010237421 */ /* 0x004fc80000000100 */
[----:B------:R-:W1:Y:S02]  /*2ff0*/  F2F.F64.F32 R12, R35 ;  /* 0x00000023000c7310 */ /* 0x000e640000201800 */
[----:B-1----:R-:W-:Y:S02]  /*3000*/  MOV R24, R12 ;  /* 0x0000000c00187202 */ /* 0x002fe40000000f00 */
[----:B0-----:R-:W-:-:S07]  /*3010*/  MOV R37, R13 ;  /* 0x0000000d00257202 */ /* 0x001fce0000000f00 */
[----:B------:R-:W-:Y:S05]  /*3020*/  CALL.REL.NOINC `($_Z12kernelGeNormiiiiiiPfPsS_S_S_S_S_S_S_S_S_S_$__internal_accurate_pow) ;  /* 0x00000088001c7944 */ /* 0x000fea0003c00000 */
[----:B------:R-:W-:Y:S05]  /*3030*/  BSYNC.RECONVERGENT B0 ;  /* 0x0000000000007941 */ /* 0x000fea0003800200 */
.L_x_973:
        /* <DEDUP_REMOVED lines=13> */
.L_x_976:
[----:B------:R-:W-:-:S11]  /*3110*/  DADD R16, R12, 2 ;  /* 0x400000000c107429 */ /* 0x000fd60000000000 */
.L_x_975:
[----:B------:R-:W-:Y:S05]  /*3120*/  BSYNC.RECONVERGENT B0 ;  /* 0x0000000000007941 */ /* 0x000fea0003800200 */
.L_x_974:
        /* <DEDUP_REMOVED lines=13> */
.L_x_968:
[----:B------:R-:W1:Y:S02]  /*3200*/  LDC R0, c[0x0][0x388] ;  /* 0x0000e200ff007b82 */ /* 0x000e640000000800 */
[----:B-1----:R-:W-:-:S13]  /*3210*/  LOP3.LUT P0, RZ, R0, 0x1, RZ, 0xc0, !PT ;  /* 0x0000000100ff7812 */ /* 0x002fda000780c0ff */
[----:B------:R-:W-:Y:S05]  /*3220*/  @!P0 BRA `(.L_x_978) ;  /* 0x0000000000a88947 */ /* 0x000fea0003800000 */
[----:B------:R-:W1:Y:S01]  /*3230*/  LDC.64 R8, c[0x0][0x3a0] ;  /* 0x0000e800ff087b82 */ /* 0x000e620000000a00 */
[----:B------:R-:W-:-:S07]  /*3240*/  IMAD R0, R25, R0, UR5 ;  /* 0x0000000519007e24 */ /* 0x000fce000f8e0200 */
        /* <DEDUP_REMOVED lines=13> */
[----:B0-----:R-:W-:Y:S05]  /*3320*/  CALL.REL.NOINC `($_Z12kernelGeNormiiiiiiPfPsS_S_S_S_S_S_S_S_S_S_$__internal_accurate_pow) ;  /* 0x00000084005c7944 */ /* 0x001fea0003c00000 */
[----:B------:R-:W-:Y:S05]  /*3330*/  BSYNC.RECONVERGENT B0 ;  /* 0x0000000000007941 */ /* 0x000fea0003800200 */
.L_x_979:
        /* <DEDUP_REMOVED lines=13> */
.L_x_982:
[----:B------:R-:W-:-:S11]  /*3410*/  DADD R16, R6, 2 ;  /* 0x4000000006107429 */ /* 0x000fd60000000000 */
.L_x_981:
[----:B------:R-:W-:Y:S05]  /*3420*/  BSYNC.RECONVERGENT B0 ;  /* 0x0000000000007941 */ /* 0x000fea0003800200 */
.L_x_980:
        /* <DEDUP_REMOVED lines=10> */
.L_x_978:
[----:B--2---:R-:W-:Y:S01]  /*34d0*/  FSETP.GEU.AND P0, PT, R35, 1.175494350822287508e-38, PT ;  /* 0x008000002300780b */ /* 0x004fe20003f0e000 */
[----:B------:R-:W-:Y:S01]  /*34e0*/  UIADD3 UR4, UPT, UPT, UR4, 0x1, URZ ;  /* 0x0000000104047890 */ /* 0x000fe2000fffe0ff */
[----:B------:R-:W-:-:S11]  /*34f0*/  MOV R3, 0x3dc6b27f ;  /* 0x3dc6b27f00037802 */ /* 0x000fd60000000f00 */
[----:B0-----:R-:W-:-:S04]  /*3500*/  @!P0 FMUL R35, R35, 8388608 ;  /* 0x4b00000023238820 */ /* 0x001fc80000400000 */
[----:B------:R-:W-:-:S05]  /*3510*/  VIADD R0, R35, 0xc0cafb0d ;  /* 0xc0cafb0d23007836 */ /* 0x000fca0000000000 */
        /* <DEDUP_REMOVED lines=19> */
[----:B------:R-:W-:Y:S02]  /*3650*/  FFMA R7, R6, 1.4426950216293334961, R7 ;  /* 0x3fb8aa3b06077823 */ /* 0x000fe40000000007 */
[----:B------:R-:W0:Y:S02]  /*3660*/  LDC R6, c[0x0][0x384] ;  /* 0x0000e100ff067b82 */ /* 0x000e240000000800 */
[----:B------:R-:W-:Y:S01]  /*3670*/  FADD R0, R0, R7 ;  /* 0x0000000700007221 */ /* 0x000fe20000000000 */
[C---:B------:R-:W-:Y:S01]  /*3680*/  @P0 FFMA R0, R35.reuse, R2, +INF ;  /* 0x7f80000023000423 */ /* 0x040fe20000000002 */
[----:B------:R-:W-:-:S03]  /*3690*/  FSETP.NEU.AND P0, PT, R35, RZ, PT ;  /* 0x000000ff2300720b */ /* 0x000fc60003f0d000 */
[----:B------:R-:W-:-:S05]  /*36a0*/  FADD R0, -R0, 30 ;  /* 0x41f0000000007421 */ /* 0x000fca0000000100 */
[----:B------:R-:W-:-:S05]  /*36b0*/  FSEL R3, R0, +INF , P0 ;  /* 0x7f80000000037808 */ /* 0x000fca0000000000 */
[----:B------:R4:W-:Y:S01]  /*36c0*/  STG.E desc[UR8][R4.64], R3 ;  /* 0x0000000304007986 */ /* 0x0009e2000c101908 */
[----:B0-----:R-:W-:-:S13]  /*36d0*/  ISETP.NE.AND P0, PT, R6, UR4, PT ;  /* 0x0000000406007c0c */ /* 0x001fda000bf05270 */
[----:B----4-:R-:W-:Y:S05]  /*36e0*/  @!P0 BRA `(.L_x_932) ;  /* 0x0000001800f08947 */ /* 0x010fea0003800000 */
[----:B------:R-:W-:Y:S05]  /*36f0*/  BRA `(.L_x_983) ;  /* 0xfffffff400407947 */ /* 0x000fea000383ffff */
.L_x_967:
[C---:B------:R-:W-:Y:S02]  /*3700*/  IADD3 R0, PT, PT, R6.reuse, -0x1, RZ ;  /* 0xffffffff06007810 */ /* 0x040fe40007ffe0ff */
[----:B------:R-:W-:Y:S02]  /*3710*/  LOP3.LUT R7, R6, 0x3, RZ, 0xc0, !PT ;  /* 0x0000000306077812 */ /* 0x000fe400078ec0ff */
[----:B------:R-:W-:Y:S02]  /*3720*/  ISETP.GE.U32.AND P0, PT, R0, 0x3, PT ;  /* 0x000000030000780c */ /* 0x000fe40003f06070 */
[----:B------:R-:W-:-:S11]  /*3730*/  MOV R0, RZ ;  /* 0x000000ff00007202 */ /* 0x000fd60000000f00 */
        /* <DEDUP_REMOVED lines=12> */
.L_x_987:
[----:B------:R-:W-:Y:S02]  /*3800*/  UIADD3 UR5, UPT, UPT, UR4, 0x4, URZ ;  /* 0x0000000404057890 */ /* 0x000fe4000fffe0ff */
[----:B-1----:R-:W-:Y:S01]  /*3810*/  IMAD R3, R25, R6, UR4 ;  /* 0x0000000419037e24 */ /* 0x002fe2000f8e0206 */
[----:B------:R-:W-:Y:S01]  /*3820*/  UIADD3 UR6, UPT, UPT, UR4, 0x8, URZ ;  /* 0x0000000804067890 */ /* 0x000fe2000fffe0ff */
[----:B------:R-:W-:Y:S01]  /*3830*/  MOV R15, 0x7f800000 ;  /* 0x7f800000000f7802 */ /* 0x000fe20000000f00 */
[----:B------:R-:W-:Y:S01]  /*3840*/  UIADD3 UR7, UPT, UPT, UR4, 0xc, URZ ;  /* 0x0000000c04077890 */ /* 0x000fe2000fffe0ff */
[----:B0-----:R-:W-:Y:S01]  /*3850*/  IMAD.WIDE R2, R3, 0x4, R12 ;  /* 0x0000000403027825 */ /* 0x001fe200078e020c */
[----:B------:R-:W-:-:S03]  /*3860*/  UIADD3 UR4, UPT, UPT, UR4, 0x10, URZ ;  /* 0x0000001004047890 */ /* 0x000fc6000fffe0ff */
[CC--:B------:R-:W-:Y:S01]  /*3870*/  IMAD R5, R25.reuse, R6.reuse, UR5 ;  /* 0x0000000519057e24 */ /* 0x0c0fe2000f8e0206 */
[----:B------:R1:W-:Y:S01]  /*3880*/  STG.E desc[UR8][R2.64], R15 ;  /* 0x0000000f02007986 */ /* 0x0003e2000c101908 */
[CC--:B------:R-:W-:Y:S01]  /*3890*/  IMAD R9, R25.reuse, R6.reuse, UR6 ;  /* 0x0000000619097e24 */ /* 0x0c0fe2000f8e0206 */
[----:B------:R-:W-:Y:S01]  /*38a0*/  ISETP.LE.AND P1, PT, R14, UR4, PT ;  /* 0x000000040e007c0c */ /* 0x000fe2000bf23270 */
[----:B------:R-:W-:Y:S01]  /*38b0*/  IMAD R11, R25, R6, UR7 ;  /* 0x00000007190b7e24 */ /* 0x000fe2000f8e0206 */
[----:B------:R1:W-:Y:S01]  /*38c0*/  STG.E desc[UR8][R2.64+0x4], R15 ;  /* 0x0000040f02007986 */ /* 0x0003e2000c101908 */
[----:B------:R-:W-:-:S03]  /*38d0*/  IMAD.WIDE R4, R5, 0x4, R12 ;  /* 0x0000000405047825 */ /* 0x000fc600078e020c */
[----:B------:R1:W-:Y:S01]  /*38e0*/  STG.E desc[UR8][R2.64+0x8], R15 ;  /* 0x0000080f02007986 */ /* 0x0003e2000c101908 */
[----:B------:R-:W-:-:S03]  /*38f0*/  IMAD.WIDE R8, R9, 0x4, R12 ;  /* 0x0000000409087825 */ /* 0x000fc600078e020c */
[----:B------:R1:W-:Y:S01]  /*3900*/  STG.E desc[UR8][R2.64+0xc], R15 ;  /* 0x00000c0f02007986 */ /* 0x0003e2000c101908 */
[----:B------:R-:W-:-:S03]  /*3910*/  IMAD.WIDE R10, R11, 0x4, R12 ;  /* 0x000000040b0a7825 */ /* 0x000fc600078e020c */
[----:B------:R1:W-:Y:S04]  /*3920*/  STG.E desc[UR8][R4.64], R15 ;  /* 0x0000000f04007986 */ /* 0x0003e8000c101908 */
        /* <DEDUP_REMOVED lines=10> */
[----:B------:R1:W-:Y:S01]  /*39d0*/  STG.E desc[UR8][R10.64+0xc], R15 ;  /* 0x00000c0f0a007986 */ /* 0x0003e2000c101908 */
[----:B------:R-:W-:Y:S05]  /*39e0*/  @!P1 BRA `(.L_x_987) ;  /* 0xfffffffc00849947 */ /* 0x000fea000383ffff */
.L_x_986:
[----:B-1----:R-:W-:-:S04]  /*39f0*/  IADD3 R2, PT, PT, R0, -UR4, RZ ;  /* 0x8000000400027c10 */ /* 0x002fc8000fffe0ff */
[----:B------:R-:W-:-:S13]  /*3a00*/  ISETP.GT.AND P1, PT, R2, 0x4, PT ;  /* 0x000000040200780c */ /* 0x000fda0003f24270 */
[----:B------:R-:W-:Y:S05]  /*3a10*/  @!P1 BRA `(.L_x_988) ;  /* 0x0000000000449947 */ /* 0x000fea0003800000 */
[----:B------:R-:W0:Y:S01]  /*3a20*/  LDC.64 R4, c[0x0][0x3d0] ;  /* 0x0000f400ff047b82 */ /* 0x000e220000000a00 */
[----:B------:R-:W-:Y:S02]  /*3a30*/  UIADD3 UR5, UPT, UPT, UR4, 0x4, URZ ;  /* 0x0000000404057890 */ /* 0x000fe4000fffe0ff */
[CC--:B------:R-:W-:Y:S01]  /*3a40*/  IMAD R3, R25.reuse, R6.reuse, UR4 ;  /* 0x0000000419037e24 */ /* 0x0c0fe2000f8e0206 */
[----:B------:R-:W-:Y:S01]  /*3a50*/  MOV R11, 0x7f800000 ;  /* 0x7f800000000b7802 */ /* 0x000fe20000000f00 */
[----:B------:R-:W-:Y:S01]  /*3a60*/  UIADD3 UR4, UPT, UPT, UR4, 0x8, URZ ;  /* 0x0000000804047890 */ /* 0x000fe2000fffe0ff */
[----:B------:R-:W-:Y:S01]  /*3a70*/  PLOP3.LUT P0, PT, PT, PT, PT, 0x8, 0x80 ;  /* 0x000000000080781c */ /* 0x000fe20003f0e170 */
[----:B------:R-:W-:Y:S02]  /*3a80*/  IMAD R9, R25, R6, UR5 ;  /* 0x0000000519097e24 */ /* 0x000fe4000f8e0206 */
[----:B0-----:R-:W-:-:S04]  /*3a90*/  IMAD.WIDE R2, R3, 0x4, R4 ;  /* 0x0000000403027825 */ /* 0x001fc800078e0204 */
[----:B------:R-:W-:Y:S01]  /*3aa0*/  IMAD.WIDE R4, R9, 0x4, R4 ;  /* 0x0000000409047825 */ /* 0x000fe200078e0204 */
[----:B------:R0:W-:Y:S04]  /*3ab0*/  STG.E desc[UR8][R2.64], R11 ;  /* 0x0000000b02007986 */ /* 0x0001e8000c101908 */
[----:B------:R0:W-:Y:S04]  /*3ac0*/  STG.E desc[UR8][R2.64+0x4], R11 ;  /* 0x0000040b02007986 */ /* 0x0001e8000c101908 */
[----:B------:R0:W-:Y:S04]  /*3ad0*/  STG.E desc[UR8][R2.64+0x8], R11 ;  /* 0x0000080b02007986 */ /* 0x0001e8000c101908 */
[----:B------:R0:W-:Y:S04]  /*3ae0*/  STG.E desc[UR8][R2.64+0xc], R11 ;  /* 0x00000c0b02007986 */ /* 0x0001e8000c101908 */
[----:B------:R0:W-:Y:S04]  /*3af0*/  STG.E desc[UR8][R4.64], R11 ;  /* 0x0000000b04007986 */ /* 0x0001e8000c101908 */
[----:B------:R0:W-:Y:S04]  /*3b00*/  STG.E desc[UR8][R4.64+0x4], R11 ;  /* 0x0000040b04007986 */ /* 0x0001e8000c101908 */
[----:B------:R0:W-:Y:S04]  /*3b10*/  STG.E desc[UR8][R4.64+0x8], R11 ;  /* 0x0000080b04007986 */ /* 0x0001e8000c101908 */
[----:B------:R0:W-:Y:S02]  /*3b20*/  STG.E desc[UR8][R4.64+0xc], R11 ;  /* 0x00000c0b04007986 */ /* 0x0001e4000c101908 */
.L_x_988:
[----:B------:R-:W-:-:S13]  /*3b30*/  ISETP.NE.OR P0, PT, R0, UR4, P0 ;  /* 0x0000000400007c0c */ /* 0x000fda0008705670 */
[----:B------:R-:W-:Y:S05]  /*3b40*/  @!P0 BRA `(.L_x_984) ;  /* 0x00000000002c8947 */ /* 0x000fea0003800000 */
.L_x_985:
[----:B0-----:R-:W0:Y:S01]  /*3b50*/  LDC.64 R2, c[0x0][0x3d0] ;  /* 0x0000f400ff027b82 */ /* 0x001e220000000a00 */
[----:B------:R-:W-:-:S07]  /*3b60*/  MOV R9, 0x7f800000 ;  /* 0x7f80000000097802 */ /* 0x000fce0000000f00 */
.L_x_989:
[----:B-1----:R-:W-:Y:S01]  /*3b70*/  IMAD R5, R25, R6, UR4 ;  /* 0x0000000419057e24 */ /* 0x002fe2000f8e0206 */
[----:B------:R-:W-:-:S03]  /*3b80*/  UIADD3 UR4, UPT, UPT, UR4, 0x4, URZ ;  /* 0x0000000404047890 */ /* 0x000fc6000fffe0ff */
[----:B0-----:R-:W-:-:S03]  /*3b90*/  IMAD.WIDE R4, R5, 0x4, R2 ;  /* 0x0000000405047825 */ /* 0x001fc600078e0202 */
[----:B------:R-:W-:Y:S02]  /*3ba0*/  ISETP.NE.AND P0, PT, R0, UR4, PT ;  /* 0x0000000400007c0c */ /* 0x000fe4000bf05270 */
[----:B------:R1:W-:Y:S04]  /*3bb0*/  STG.E desc[UR8][R4.64], R9 ;  /* 0x0000000904007986 */ /* 0x0003e8000c101908 */
[----:B------:R1:W-:Y:S04]  /*3bc0*/  STG.E desc[UR8][R4.64+0x4], R9 ;  /* 0x0000040904007986 */ /* 0x0003e8000c101908 */
[----:B------:R1:W-:Y:S04]  /*3bd0*/  STG.E desc[UR8][R4.64+0x8], R9 ;  /* 0x0000080904007986 */ /* 0x0003e8000c101908 */
[----:B------:R1:W-:Y:S01]  /*3be0*/  STG.E desc[UR8][R4.64+0xc], R9 ;  /* 0x00000c0904007986 */ /* 0x0003e2000c101908 */
[----:B------:R-:W-:Y:S05]  /*3bf0*/  @P0 BRA `(.L_x_989) ;  /* 0xfffffffc00dc0947 */ /* 0x000fea000383ffff */
.L_x_984:
[----:B------:R-:W-:-:S13]  /*3c00*/  ISETP.NE.AND P0, PT, R7, RZ, PT ;  /* 0x000000ff0700720c */ /* 0x000fda0003f05270 */
[----:B------:R-:W-:Y:S05]  /*3c10*/  @!P0 BRA `(.L_x_932) ;  /* 0x0000001400a48947 */ /* 0x000fea0003800000 */
[----:B01----:R-:W0:Y:S01]  /*3c20*/  LDC.64 R4, c[0x0][0x3d0] ;  /* 0x0000f400ff047b82 */ /* 0x003e220000000a00 */
[----:B------:R-:W-:Y:S01]  /*3c30*/  IMAD R3, R25, R6, R0 ;  /* 0x0000000619037224 */ /* 0x000fe200078e0200 */
[----:B------:R-:W-:Y:S02]  /*3c40*/  MOV R9, 0x7f800000 ;  /* 0x7f80000000097802 */ /* 0x000fe40000000f00 */
[----:B------:R-:W-:Y:S01]  /*3c50*/  ISETP.NE.AND P0, PT, R7, 0x1, PT ;  /* 0x000000010700780c */ /* 0x000fe20003f05270 */
[----:B0-----:R-:W-:-:S05]  /*3c60*/  IMAD.WIDE R2, R3, 0x4, R4 ;  /* 0x0000000403027825 */ /* 0x001fca00078e0204 */
[----:B------:R4:W-:Y:S07]  /*3c70*/  STG.E desc[UR8][R2.64], R9 ;  /* 0x0000000902007986 */ /* 0x0009ee000c101908 */
[----:B------:R-:W-:Y:S05]  /*3c80*/  @!P0 BRA `(.L_x_932) ;  /* 0x0000001400888947 */ /* 0x000fea0003800000 */
[----:B------:R-:W-:Y:S01]  /*3c90*/  IADD3 R0, PT, PT, R0, 0x1, RZ ;  /* 0x0000000100007810 */ /* 0x000fe20007ffe0ff */
[----:B------:R-:W-:-:S06]  /*3ca0*/  UMOV UR4, 0x1 ;  /* 0x0000000100047882 */ /* 0x000fcc0000000000 */
.L_x_990:
[----:B0---4-:R-:W-:Y:S01]  /*3cb0*/  IMAD R3, R25, R6, R0 ;  /* 0x0000000619037224 */ /* 0x011fe200078e0200 */
[----:B------:R-:W-:Y:S01]  /*3cc0*/  UIADD3 UR4, UPT, UPT, UR4, 0x1, URZ ;  /* 0x0000000104047890 */ /* 0x000fe2000fffe0ff */
[----:B------:R-:W-:Y:S02]  /*3cd0*/  IADD3 R0, PT, PT, R0, 0x1, RZ ;  /* 0x0000000100007810 */ /* 0x000fe40007ffe0ff */
[----:B------:R-:W-:-:S03]  /*3ce0*/  IMAD.WIDE R2, R3, 0x4, R4 ;  /* 0x0000000403027825 */ /* 0x000fc600078e0204 */
[----:B------:R-:W-:Y:S02]  /*3cf0*/  ISETP.NE.AND P0, PT, R7, UR4, PT ;  /* 0x0000000407007c0c */ /* 0x000fe4000bf05270 */
[----:B------:R0:W-:Y:S11]  /*3d00*/  STG.E desc[UR8][R2.64], R9 ;  /* 0x0000000902007986 */ /* 0x0001f6000c101908 */
[----:B------:R-:W-:Y:S05]  /*3d10*/  @P0 BRA `(.L_x_990) ;  /* 0xfffffffc00e40947 */ /* 0x000fea000383ffff */
[----:B------:R-:W-:Y:S05]  /*3d20*/  BRA `(.L_x_932) ;  /* 0x0000001400607947 */ /* 0x000fea0003800000 */
.L_x_966:
        /* <DEDUP_REMOVED lines=16> */
.L_x_994:
        /* <DEDUP_REMOVED lines=8> */
[-C--:B------:R-:W-:Y:S01]  /*3eb0*/  IMAD R9, R25, R6.reuse, UR6 ;  /* 0x0000000619097e24 */ /* 0x080fe2000f8e0206 */
        /* <DEDUP_REMOVED lines=21> */
.L_x_993:
        /* <DEDUP_REMOVED lines=19> */
.L_x_995:
[----:B------:R-:W-:-:S13]  /*4140*/  ISETP.NE.OR P0, PT, R0, UR4, P0 ;  /* 0x0000000400007c0c */ /* 0x000fda0008705670 */
[----:B------:R-:W-:Y:S05]  /*4150*/  @!P0 BRA `(.L_x_991) ;  /* 0x0000000000288947 */ /* 0x000fea0003800000 */
.L_x_992:
[----:B0-----:R-:W0:Y:S02]  /*4160*/  LDC.64 R2, c[0x0][0x3d0] ;  /* 0x0000f400ff027b82 */ /* 0x001e240000000a00 */
.L_x_996:
        /* <DEDUP_REMOVED lines=9> */
.L_x_991:
[----:B------:R-:W-:-:S13]  /*4200*/  ISETP.NE.AND P0, PT, R14, RZ, PT ;  /* 0x000000ff0e00720c */ /* 0x000fda0003f05270 */
[----:B------:R-:W-:Y:S05]  /*4210*/  @!P0 BRA `(.L_x_932) ;  /* 0x0000001000248947 */ /* 0x000fea0003800000 */
[----:B01----:R-:W0:Y:S01]  /*4220*/  LDC.64 R4, c[0x0][0x3d0] ;  /* 0x0000f400ff047b82 */ /* 0x003e220000000a00 */
[----:B------:R-:W-:-:S05]  /*4230*/  UMOV UR4, URZ ;  /* 0x000000ff00047c82 */ /* 0x000fca0008000000 */
.L_x_997:
[----:B------:R-:W-:Y:S01]  /*4240*/  IMAD R3, R25, R6, R0 ;  /* 0x0000000619037224 */ /* 0x000fe200078e0200 */
[----:B------:R-:W-:Y:S01]  /*4250*/  UIADD3 UR4, UPT, UPT, UR4, 0x1, URZ ;  /* 0x0000000104047890 */ /* 0x000fe2000fffe0ff */
[----:B------:R-:W-:Y:S02]  /*4260*/  IADD3 R0, PT, PT, R0, 0x1, RZ ;  /* 0x0000000100007810 */ /* 0x000fe40007ffe0ff */
[----:B0-----:R-:W-:-:S03]  /*4270*/  IMAD.WIDE R2, R3, 0x4, R4 ;  /* 0x0000000403027825 */ /* 0x001fc600078e0204 */
[----:B------:R-:W-:Y:S02]  /*4280*/  ISETP.NE.AND P0, PT, R14, UR4, PT ;  /* 0x000000040e007c0c */ /* 0x000fe4000bf05270 */
[----:B------:R1:W-:Y:S11]  /*4290*/  STG.E desc[UR8][R2.64], RZ ;  /* 0x000000ff02007986 */ /* 0x0003f6000c101908 */
[----:B-1----:R-:W-:Y:S05]  /*42a0*/  @P0 BRA `(.L_x_997) ;  /* 0xfffffffc00e40947 */ /* 0x002fea000383ffff */
[----:B------:R-:W-:Y:S05]  /*42b0*/  BRA `(.L_x_932) ;  /* 0x0000000c00fc7947 */ /* 0x000fea0003800000 */
.L_x_965:
[----:B------:R-:W0:Y:S02]  /*42c0*/  LDC R0, c[0x0][0x388] ;  /* 0x0000e200ff007b82 */ /* 0x000e240000000800 */
[----:B0-----:R-:W-:-:S13]  /*42d0*/  ISETP.GE.AND P0, PT, R0, 0x1, PT ;  /* 0x000000010000780c */ /* 0x001fda0003f06270 */
[----:B------:R-:W-:Y:S05]  /*42e0*/  @!P0 BRA `(.L_x_998) ;  /* 0x0000000800908947 */ /* 0x000fea0003800000 */
[C---:B------:R-:W-:Y:S01]  /*42f0*/  LOP3.LUT R18, R0.reuse, 0x7, RZ, 0xc0, !PT ;  /* 0x0000000700127812 */ /* 0x040fe200078ec0ff */
[----:B------:R-:W-:Y:S01]  /*4300*/  UMOV UR4, URZ ;  /* 0x000000ff00047c82 */ /* 0x000fe20008000000 */
[C---:B------:R-:W-:Y:S02]  /*4310*/  LOP3.LUT R19, R0.reuse, 0x3, RZ, 0xc0, !PT ;  /* 0x0000000300137812 */ /* 0x040fe400078ec0ff */
[----:B------:R-:W-:-:S07]  /*4320*/  LOP3.LUT R0, R0, 0x7ffffff8, RZ, 0xc0, !PT ;  /* 0x7ffffff800007812 */ /* 0x000fce00078ec0ff */
.L_x_1003:
        /* <DEDUP_REMOVED lines=12> */
.L_x_1000:
        /* <DEDUP_REMOVED lines=66> */
.L_x_999:
        /* <DEDUP_REMOVED lines=41> */
.L_x_1002:
        /* <DEDUP_REMOVED lines=37> */
.L_x_1001:
[----:B------:R-:W-:-:S06]  /*4cf0*/  UIADD3 UR4, UPT, UPT, UR4, 0x1, URZ ;  /* 0x0000000104047890 */ /* 0x000fcc000fffe0ff */
[----:B------:R-:W-:-:S13]  /*4d00*/  ISETP.NE.AND P0, PT, R6, UR4, PT ;  /* 0x0000000406007c0c */ /* 0x000fda000bf05270 */
[----:B------:R-:W-:Y:S05]  /*4d10*/  @!P0 BRA `(.L_x_932) ;  /* 0x0000000400648947 */ /* 0x000fea0003800000 */
[----:B------:R-:W-:Y:S05]  /*4d20*/  BRA `(.L_x_1003) ;  /* 0xfffffff400807947 */ /* 0x000fea000383ffff */
.L_x_998:
        /* <DEDUP_REMOVED lines=16> */
.L_x_1007:
        /* <DEDUP_REMOVED lines=30> */
.L_x_1006:
[----:B-1----:R-:W-:-:S05]  /*5010*/  VIADD R2, R0, -UR4 ;  /* 0x8000000400027c36 */ /* 0x002fca0008000000 */
        /* <DEDUP_REMOVED lines=18> */
.L_x_1008:
[----:B------:R-:W-:-:S13]  /*5140*/  ISETP.NE.OR P0, PT, R0, UR4, P0 ;  /* 0x0000000400007c0c */ /* 0x000fda0008705670 */
[----:B------:R-:W-:Y:S05]  /*5150*/  @!P0 BRA `(.L_x_1004) ;  /* 0x0000000000288947 */ /* 0x000fea0003800000 */
.L_x_1005:
[----:B0-----:R-:W0:Y:S02]  /*5160*/  LDC.64 R2, c[0x0][0x3d0] ;  /* 0x0000f400ff027b82 */ /* 0x001e240000000a00 */
.L_x_1009:
        /* <DEDUP_REMOVED lines=9> */
.L_x_1004:
[----:B------:R-:W-:-:S13]  /*5200*/  ISETP.NE.AND P0, PT, R14, RZ, PT ;  /* 0x000000ff0e00720c */ /* 0x000fda0003f05270 */
[----:B------:R-:W-:Y:S05]  /*5210*/  @!P0 BRA `(.L_x_932) ;  /* 0x0000000000248947 */ /* 0x000fea0003800000 */
[----:B01----:R-:W0:Y:S01]  /*5220*/  LDC.64 R4, c[0x0][0x3d0] ;  /* 0x0000f400ff047b82 */ /* 0x003e220000000a00 */
[----:B------:R-:W-:-:S05]  /*5230*/  UMOV UR4, URZ ;  /* 0x000000ff00047c82 */ /* 0x000fca0008000000 */
.L_x_1010:
[----:B------:R-:W-:Y:S01]  /*5240*/  IMAD R3, R25, R6, R0 ;  /* 0x0000000619037224 */ /* 0x000fe200078e0200 */
[----:B------:R-:W-:Y:S01]  /*5250*/  UIADD3 UR4, UPT, UPT, UR4, 0x1, URZ ;  /* 0x0000000104047890 */ /* 0x000fe2000fffe0ff */
[----:B------:R-:W-:Y:S02]  /*5260*/  IADD3 R0, PT, PT, R0, 0x1, RZ ;  /* 0x0000000100007810 */ /* 0x000fe40007ffe0ff */
[----:B0-----:R-:W-:-:S03]  /*5270*/  IMAD.WIDE R2, R3, 0x4, R4 ;  /* 0x0000000403027825 */ /* 0x001fc600078e0204 */
[----:B------:R-:W-:Y:S02]  /*5280*/  ISETP.NE.AND P0, PT, R14, UR4, PT ;  /* 0x000000040e007c0c */ /* 0x000fe4000bf05270 */
[----:B------:R4:W-:Y:S11]  /*5290*/  STG.E desc[UR8][R2.64], RZ ;  /* 0x000000ff02007986 */ /* 0x0009f6000c101908 */
[----:B----4-:R-:W-:Y:S05]  /*52a0*/  @P0 BRA `(.L_x_1010) ;  /* 0xfffffffc00e40947 */ /* 0x010fea000383ffff */
.L_x_932:
[----:B------:R-:W5:Y:S01]  /*52b0*/  LDCU UR4, c[0x0][0x380] ;  /* 0x00007000ff0477ac */ /* 0x000f620008000800 */
[----:B01234-:R-:W0:Y:S01]  /*52c0*/  LDC.64 R2, c[0x0][0x3d8] ;  /* 0x0000f600ff027b82 */ /* 0x01fe220000000a00 */
[----:B-----5:R-:W-:-:S04]  /*52d0*/  MOV R0, UR4 ;  /* 0x0000000400007c02 */ /* 0x020fc80008000f00 */
[----:B------:R-:W-:Y:S01]  /*52e0*/  ISETP.GE.AND P0, PT, R0, 0x1, PT ;  /* 0x000000010000780c */ /* 0x000fe20003f06270 */
[----:B------:R-:W-:-:S05]  /*52f0*/  IMAD R23, R25, R0, R25 ;  /* 0x0000000019177224 */ /* 0x000fca00078e0219 */
[----:B------:R-:W-:-:S05]  /*5300*/  IADD3 R22, PT, PT, R23, R0, RZ ;  /* 0x0000000017167210 */ /* 0x000fca0007ffe0ff */
[----:B0-----:R-:W-:-:S05]  /*5310*/  IMAD.WIDE R2, R22, 0x4, R2 ;  /* 0x0000000416027825 */ /* 0x001fca00078e0202 */
[----:B------:R0:W-:Y:S01]  /*5320*/  STG.E desc[UR8][R2.64], RZ ;  /* 0x000000ff02007986 */ /* 0x0001e2000c101908 */
[----:B------:R-:W-:Y:S05]  /*5330*/  @!P0 BRA `(.L_x_1011) ;  /* 0x0000003800308947 */ /* 0x000fea0003800000 */
[----:B------:R-:W-:Y:S01]  /*5340*/  IADD3 R12, PT, PT, R0, 0x1, RZ ;  /* 0x00000001000c7810 */ /* 0x000fe20007ffe0ff */
[----:B------:R-:W-:Y:S01]  /*5350*/  UMOV UR4, URZ ;  /* 0x000000ff00047c82 */ /* 0x000fe20008000000 */
[C---:B------:R-:W-:Y:S02]  /*5360*/  IADD3 R19, PT, PT, R6.reuse, -0x1, RZ ;  /* 0xffffffff06137810 */ /* 0x040fe40007ffe0ff */
[C---:B------:R-:W-:Y:S02]  /*5370*/  LOP3.LUT R21, R6.reuse, 0x7ffffff0, RZ, 0xc0, !PT ;  /* 0x7ffffff006157812 */ /* 0x040fe400078ec0ff */
[----:B------:R-:W-:Y:S02]  /*5380*/  I2FP.F32.S32 R20, R6 ;  /* 0x0000000600147245 */ /* 0x000fe40000201400 */
[C---:B------:R-:W-:Y:S02]  /*5390*/  LOP3.LUT R18, R6.reuse, 0xf, RZ, 0xc0, !PT ;  /* 0x0000000f06127812 */ /* 0x040fe400078ec0ff */
[----:B------:R-:W-:-:S02]  /*53a0*/  LOP3.LUT R17, R6, 0x7, RZ, 0xc0, !PT ;  /* 0x0000000706117812 */ /* 0x000fc400078ec0ff */
[C---:B------:R-:W-:Y:S02]  /*53b0*/  LOP3.LUT R16, R6.reuse, 0x3, RZ, 0xc0, !PT ;  /* 0x0000000306107812 */ /* 0x040fe400078ec0ff */
[C---:B------:R-:W-:Y:S02]  /*53c0*/  LOP3.LUT R15, R6.reuse, 0x1, RZ, 0xc0, !PT ;  /* 0x00000001060f7812 */ /* 0x040fe400078ec0ff */
[C---:B------:R-:W-:Y:S02]  /*53d0*/  LOP3.LUT R14, R6.reuse, 0x7ffffffe, RZ, 0xc0, !PT ;  /* 0x7ffffffe060e7812 */ /* 0x040fe400078ec0ff */
[----:B------:R-:W-:Y:S02]  /*53e0*/  LOP3.LUT R13, R6, 0x7ffffff8, RZ, 0xc0, !PT ;  /* 0x7ffffff8060d7812 */ /* 0x000fe400078ec0ff */
[----:B------:R-:W-:Y:S02]  /*53f0*/  I2FP.F32.U32 R12, R12 ;  /* 0x0000000c000c7245 */ /* 0x000fe40000201000 */
[----:B------:R-:W-:-:S07]  /*5400*/  I2FP.F32.S32 R11, R19 ;  /* 0x00000013000b7245 */ /* 0x000fce0000201400 */
.L_x_1074:
[----:B-1----:R-:W1:Y:S01]  /*5410*/  LDCU UR5, c[0x0][0x384] ;  /* 0x00007080ff0577ac */ /* 0x002e620008000800 */
[----:B------:R-:W-:Y:S01]  /*5420*/  HFMA2 R32, -RZ, RZ, 0, 0 ;  /* 0x00000000ff207431 */ /* 0x000fe200000001ff */
[----:B-1----:R-:W-:-:S09]  /*5430*/  UISETP.GE.AND UP0, UPT, UR5, 0x1, UPT ;  /* 0x000000010500788c */ /* 0x002fd2000bf06270 */
[----:B------:R-:W-:Y:S05]  /*5440*/  BRA.U !UP0, `(.L_x_1012) ;  /* 0x0000002508187547 */ /* 0x000fea000b800000 */
[----:B------:R-:W1:Y:S01]  /*5450*/  LDCU UR6, c[0x0][0x390] ;  /* 0x00007200ff0677ac */ /* 0x000e620008000800 */
[----:B------:R-:W-:Y:S02]  /*5460*/  UIMAD UR5, UR4, UR5, URZ ;  /* 0x00000005040572a4 */ /* 0x000fe4000f8e02ff */
[----:B-1----:R-:W-:-:S09]  /*5470*/  UISETP.NE.AND UP1, UPT, UR6, 0x1, UPT ;  /* 0x000000010600788c */ /* 0x002fd2000bf25270 */
[----:B------:R-:W-:Y:S05]  /*5480*/  BRA.U UP1, `(.L_x_1013) ;  /* 0x0000001501b47547 */ /* 0x000fea000b800000 */
[----:B------:R-:W-:Y:S01]  /*5490*/  ISETP.GE.U32.AND P0, PT, R19, 0x7, PT ;  /* 0x000000071300780c */ /* 0x000fe20003f06070 */
[----:B------:R-:W-:Y:S01]  /*54a0*/  HFMA2 R32, -RZ, RZ, 0, 0 ;  /* 0x00000000ff207431 */ /* 0x000fe200000001ff */
[----:B------:R-:W-:-:S11]  /*54b0*/  MOV R4, RZ ;  /* 0x000000ff00047202 */ /* 0x000fd60000000f00 */
[----:B------:R-:W-:Y:S05]  /*54c0*/  @!P0 BRA `(.L_x_1014) ;  /* 0x0000000800b48947 */ /* 0x000fea0003800000 */
[----:B------:R-:W-:Y:S01]  /*54d0*/  MOV R10, RZ ;  /* 0x000000ff000a7202 */ /* 0x000fe20000000f00 */
[----:B------:R-:W1:Y:S01]  /*54e0*/  LDCU UR6, c[0x0][0x384] ;  /* 0x00007080ff0677ac */ /* 0x000e620008000800 */
[----:B------:R-:W-:-:S07]  /*54f0*/  MOV R32, RZ ;  /* 0x000000ff00207202 */ /* 0x000fce0000000f00 */
.L_x_1031:
[----:B------:R-:W2:Y:S01]  /*5500*/  LDC.64 R4, c[0x0][0x398] ;  /* 0x0000e600ff047b82 */ /* 0x000ea20000000a00 */
[----:B------:R-:W-:Y:S01]  /*5510*/  IADD3 R9, PT, PT, R10, UR5, RZ ;  /* 0x000000050a097c10 */ /* 0x000fe2000fffe0ff */
[----:B-1----:R-:W-:-:S06]  /*5520*/  IMAD R27, R25, UR6, R10 ;  /* 0x00000006191b7c24 */ /* 0x002fcc000f8e020a */
[----:B------:R-:W1:Y:S01]  /*5530*/  LDC.64 R6, c[0x0][0x3d0] ;  /* 0x0000f400ff067b82 */ /* 0x000e620000000a00 */
[----:B--2---:R-:W-:-:S07]  /*5540*/  IMAD.WIDE.U32 R4, R9, 0x4, R4 ;  /* 0x0000000409047825 */ /* 0x004fce00078e0004 */
[----:B------:R-:W2:Y:S01]  /*5550*/  LDC.64 R8, c[0x0][0x3e0] ;  /* 0x0000f800ff087b82 */ /* 0x000ea20000000a00 */
[----:B------:R-:W3:Y:S01]  /*5560*/  LDG.E R0, desc[UR8][R4.64] ;  /* 0x0000000804007981 */ /* 0x000ee2000c1e1900 */
[----:B-1----:R-:W-:-:S05]  /*5570*/  IMAD.WIDE R6, R27, 0x4, R6 ;  /* 0x000000041b067825 */ /* 0x002fca00078e0206 */
[----:B------:R-:W3:Y:S01]  /*5580*/  LDG.E R29, desc[UR8][R6.64] ;  /* 0x00000008061d7981 */ /* 0x000ee2000c1e1900 */
[----:B------:R-:W1:Y:S01]  /*5590*/  MUFU.RCP R31, R20 ;  /* 0x00000014001f7308 */ /* 0x000e620000001000 */
[----:B--2---:R-:W-:-:S04]  /*55a0*/  IMAD.WIDE R8, R27, 0x4, R8 ;  /* 0x000000041b087825 */ /* 0x004fc800078e0208 */
[----:B-1----:R-:W-:-:S04]  /*55b0*/  FFMA R24, -R20, R31, 1 ;  /* 0x3f80000014187423 */ /* 0x002fc8000000011f */
[----:B------:R-:W-:Y:S01]  /*55c0*/  FFMA R31, R31, R24, R31 ;  /* 0x000000181f1f7223 */ /* 0x000fe2000000001f */
[----:B------:R-:W-:Y:S01]  /*55d0*/  IADD3 R10, PT, PT, R10, 0x8, RZ ;  /* 0x000000080a0a7810 */ /* 0x000fe20007ffe0ff */
[----:B------:R-:W-:Y:S03]  /*55e0*/  BSSY.RECONVERGENT B2, `(.L_x_1015) ;  /* 0x000000d000027945 */ /* 0x000fe60003800200 */
[----:B------:R-:W-:Y:S01]  /*55f0*/  ISETP.NE.AND P2, PT, R10, R13, PT ;  /* 0x0000000d0a00720c */ /* 0x000fe20003f45270 */
[----:B---3--:R-:W-:-:S05]  /*5600*/  FADD R0, R0, -R29 ;  /* 0x8000001d00007221 */ /* 0x008fca0000000000 */
[----:B------:R1:W-:Y:S01]  /*5610*/  STG.E desc[UR8][R8.64], R0 ;  /* 0x0000000008007986 */ /* 0x0003e2000c101908 */
[----:B------:R-:W2:Y:S01]  /*5620*/  FCHK P0, R0, R20 ;  /* 0x0000001400007302 */ /* 0x000ea20000000000 */
[----:B------:R-:W-:-:S04]  /*5630*/  FFMA R24, R0, R31, RZ ;  /* 0x0000001f00187223 */ /* 0x000fc800000000ff */
[----:B------:R-:W-:-:S04]  /*5640*/  FFMA R26, -R20, R24, R0 ;  /* 0x00000018141a7223 */ /* 0x000fc80000000100 */
[----:B------:R-:W-:Y:S01]  /*5650*/  FFMA R31, R31, R26, R24 ;  /* 0x0000001a1f1f7223 */ /* 0x000fe20000000018 */
[----:B-12---:R-:W-:Y:S06]  /*5660*/  @!P0 BRA `(.L_x_1016) ;  /* 0x0000000000108947 */ /* 0x006fec0003800000 */
[----:B------:R-:W-:Y:S02]  /*5670*/  MOV R28, R20 ;  /* 0x00000014001c7202 */ /* 0x000fe40000000f00 */
[----:B------:R-:W-:-:S07]  /*5680*/  MOV R24, 0x56a0 ;  /* 0x000056a000187802 */ /* 0x000fce0000000f00 */
[----:B0-----:R-:W-:Y:S05]  /*5690*/  CALL.REL.NOINC `($__internal_17_$__cuda_sm3x_div_rn_noftz_f32_slowpath) ;  /* 0x0000005800dc7944 */ /* 0x001fea0003c00000 */
[----:B------:R-:W-:-:S07]  /*56a0*/  MOV R31, R0 ;  /* 0x00000000001f7202 */ /* 0x000fce0000000f00 */
.L_x_1016:
[----:B------:R-:W-:Y:S05]  /*56b0*/  BSYNC.RECONVERGENT B2 ;  /* 0x0000000000027941 */ /* 0x000fea0003800200 */
.L_x_1015:
[----:B------:R-:W2:Y:S04]  /*56c0*/  LDG.E R0, desc[UR8][R4.64+0x4] ;  /* 0x0000040804007981 */ /* 0x000ea8000c1e1900 */
[----:B------:R-:W2:Y:S01]  /*56d0*/  LDG.E R27, desc[UR8][R6.64+0x4] ;  /* 0x00000408061b7981 */ /* 0x000ea2000c1e1900 */
[----:B------:R-:W1:Y:S01]  /*56e0*/  MUFU.RCP R33, R20 ;  /* 0x0000001400217308 */ /* 0x000e620000001000 */
[----:B------:R-:W-:Y:S01]  /*56f0*/  BSSY.RECONVERGENT B2, `(.L_x_1017) ;  /* 0x0000010000027945 */ /* 0x000fe20003800200 */
[----:B------:R-:W-:Y:S01]  /*5700*/  FADD R32, R31, R32 ;  /* 0x000000201f207221 */ /* 0x000fe20000000000 */
[----:B--2---:R-:W-:Y:S01]  /*5710*/  FADD R29, R0, -R27 ;  /* 0x8000001b001d7221 */ /* 0x004fe20000000000 */
[----:B-1----:R-:W-:-:S04]  /*5720*/  FFMA R0, -R20, R33, 1 ;  /* 0x3f80000014007423 */ /* 0x002fc80000000121 */
[----:B------:R-:W1:Y:S01]  /*5730*/  FCHK P0, R29, R20 ;  /* 0x000000141d007302 */ /* 0x000e620000000000 */
[----:B------:R2:W-:Y:S01]  /*5740*/  STG.E desc[UR8][R8.64+0x4], R29 ;  /* 0x0000041d08007986 */ /* 0x0005e2000c101908 */
        /* <DEDUP_REMOVED lines=8> */
[----:B0-----:R-:W-:Y:S05]  /*57d0*/  CALL.REL.NOINC `($__internal_17_$__cuda_sm3x_div_rn_noftz_f32_slowpath) ;  /* 0x00000058008c7944 */ /* 0x001fea0003c00000 */
[----:B------:R-:W-:-:S07]  /*57e0*/  MOV R27, R0 ;  /* 0x00000000001b7202 */ /* 0x000fce0000000f00 */
.L_x_1018:
[----:B------:R-:W-:Y:S05]  /*57f0*/  BSYNC.RECONVERGENT B2 ;  /* 0x0000000000027941 */ /* 0x000fea0003800200 */
.L_x_1017:
        /* <DEDUP_REMOVED lines=14> */
[----:B------:R-:W-:Y:S02]  /*58e0*/  MOV R0, R31 ;  /* 0x0000001f00007202 */ /* 0x000fe40000000f00 */
[----:B------:R-:W-:Y:S02]  /*58f0*/  MOV R28, R20 ;  /* 0x00000014001c7202 */ /* 0x000fe40000000f00 */
[----:B------:R-:W-:-:S07]  /*5900*/  MOV R24, 0x5920 ;  /* 0x0000592000187802 */ /* 0x000fce0000000f00 */
[----:B0-----:R-:W-:Y:S05]  /*5910*/  CALL.REL.NOINC `($__internal_17_$__cuda_sm3x_div_rn_noftz_f32_slowpath) ;  /* 0x00000058003c7944 */ /* 0x001fea0003c00000 */
[----:B------:R-:W-:-:S07]  /*5920*/  MOV R29, R0 ;  /* 0x00000000001d7202 */ /* 0x000fce0000000f00 */
.L_x_1020:
[----:B------:R-:W-:Y:S05]  /*5930*/  BSYNC.RECONVERGENT B2 ;  /* 0x0000000000027941 */ /* 0x000fea0003800200 */
.L_x_1019:
        /* <DEDUP_REMOVED lines=19> */
.L_x_1022:
[----:B------:R-:W-:Y:S05]  /*5a70*/  BSYNC.RECONVERGENT B2 ;  /* 0x0000000000027941 */ /* 0x000fea0003800200 */
.L_x_1021:
        /* <DEDUP_REMOVED lines=19> */
.L_x_1024:
[----:B------:R-:W-:Y:S05]  /*5bb0*/  BSYNC.RECONVERGENT B2 ;  /* 0x0000000000027941 */ /* 0x000fea0003800200 */
.L_x_1023:
        /* <DEDUP_REMOVED lines=19> */
.L_x_1026:
[----:B------:R-:W-:Y:S05]  /*5cf0*/  BSYNC.RECONVERGENT B2 ;  /* 0x0000000000027941 */ /* 0x000fea0003800200 */
.L_x_1025:
        /* <DEDUP_REMOVED lines=18> */
[----:B------:R-:W-:-:S07]  /*5e20*/  IMAD.MOV.U32 R29, RZ, RZ, R0 ;  /* 0x000000ffff1d7224 */ /* 0x000fce00078e0000 */
.L_x_1028:
[----:B------:R-:W-:Y:S05]  /*5e30*/  BSYNC.RECONVERGENT B2 ;  /* 0x0000000000027941 */ /* 0x000fea0003800200 */
.L_x_1027:
[----:B------:R-:W2:Y:S04]  /*5e40*/  LDG.E R4, desc[UR8][R4.64+0x1c] ;  /* 0x00001c0804047981 */ /* 0x000ea8000c1e1900 */
[----:B------:R-:W2:Y:S01]  /*5e50*/  LDG.E R7, desc[UR8][R6.64+0x1c] ;  /* 0x00001c0806077981 */ /* 0x000ea2000c1e1900 */
[----:B------:R-:W1:Y:S01]  /*5e60*/  MUFU.RCP R27, R20 ;  /* 0x00000014001b7308 */ /* 0x000e620000001000 */
[----:B------:R-:W-:Y:S01]  /*5e70*/  BSSY.RECONVERGENT B2, `(.L_x_1029) ;  /* 0x000000f000027945 */ /* 0x000fe20003800200 */
[----:B------:R-:W-:Y:S01]  /*5e80*/  FADD R32, R32, R29 ;  /* 0x0000001d20207221 */ /* 0x000fe20000000000 */
[----:B-1----:R-:W-:-:S04]  /*5e90*/  FFMA R0, -R20, R27, 1 ;  /* 0x3f80000014007423 */ /* 0x002fc8000000011b */
[----:B------:R-:W-:Y:S01]  /*5ea0*/  FFMA R0, R27, R0, R27 ;  /* 0x000000001b007223 */ /* 0x000fe2000000001b */
[----:B--2---:R-:W-:-:S04]  /*5eb0*/  FADD R31, R4, -R7 ;  /* 0x80000007041f7221 */ /* 0x004fc80000000000 */
[----:B------:R-:W1:Y:S01]  /*5ec0*/  FCHK P0, R31, R20 ;  /* 0x000000141f007302 */ /* 0x000e620000000000 */
[----:B------:R2:W-:Y:S01]  /*5ed0*/  STG.E desc[UR8][R8.64+0x1c], R31 ;  /* 0x00001c1f08007986 */ /* 0x0005e2000c101908 */
        /* <DEDUP_REMOVED lines=8> */
.L_x_1030:
[----:B------:R-:W-:Y:S05]  /*5f60*/  BSYNC.RECONVERGENT B2 ;  /* 0x0000000000027941 */ /* 0x000fea0003800200 */
.L_x_1029:
[----:B------:R-:W-:Y:S01]  /*5f70*/  FADD R32, R32, R0 ;  /* 0x0000000020207221 */ /* 0x000fe20000000000 */
[----:B------:R-:W-:Y:S06]  /*5f80*/  @P2 BRA `(.L_x_1031) ;  /* 0xfffffff4005c2947 */ /* 0x000fec000383ffff */
[----:B------:R-:W-:-:S07]  /*5f90*/  MOV R4, R13 ;  /* 0x0000000d00047202 */ /* 0x000fce0000000f00 */
.L_x_1014:
[----:B------:R-:W-:-:S13]  /*5fa0*/  ISETP.NE.AND P0, PT, R17, RZ, PT ;  /* 0x000000ff1100720c */ /* 0x000fda0003f05270 */
[----:B------:R-:W-:Y:S05]  /*5fb0*/  @!P0 BRA `(.L_x_1012) ;  /* 0x00000018003c8947 */ /* 0x000fea0003800000 */
[----:B------:R-:W-:-:S04]  /*5fc0*/  IADD3 R0, PT, PT, R17, -0x1, RZ ;  /* 0xffffffff11007810 */ /* 0x000fc80007ffe0ff */
[----:B------:R-:W-:-:S13]  /*5fd0*/  ISETP.GE.U32.AND P0, PT, R0, 0x3, PT ;  /* 0x000000030000780c */ /* 0x000fda0003f06070 */
[----:B------:R-:W-:Y:S05]  /*5fe0*/  @!P0 BRA `(.L_x_1032) ;  /* 0x0000000400788947 */ /* 0x000fea0003800000 */
[----:B------:R-:W1:Y:S01]  /*5ff0*/  LDC.64 R6, c[0x0][0x398] ;  /* 0x0000e600ff067b82 */ /* 0x000e620000000a00 */
[----:B------:R-:W2:Y:S01]  /*6000*/  LDCU UR6, c[0x0][0x384] ;  /* 0x00007080ff0677ac */ /* 0x000ea20008000800 */
[----:B------:R-:W-:-:S06]  /*6010*/  IADD3 R5, PT, PT, R4, UR5, RZ ;  /* 0x0000000504057c10 */ /* 0x000fcc000fffe0ff */
[----:B------:R-:W3:Y:S08]  /*6020*/  LDC.64 R34, c[0x0][0x3d0] ;  /* 0x0000f400ff227b82 */ /* 0x000ef00000000a00 */
[----:B------:R-:W4:Y:S01]  /*6030*/  LDC.64 R8, c[0x0][0x3e0] ;  /* 0x0000f800ff087b82 */ /* 0x000f220000000a00 */
[----:B--2---:R-:W-:Y:S02]  /*6040*/  IMAD R27, R25, UR6, R4 ;  /* 0x00000006191b7c24 */ /* 0x004fe4000f8e0204 */
[----:B-1----:R-:W-:-:S06]  /*6050*/  IMAD.WIDE.U32 R6, R5, 0x4, R6 ;  /* 0x0000000405067825 */ /* 0x002fcc00078e0006 */
[----:B------:R-:W2:Y:S01]  /*6060*/  LDG.E R6, desc[UR8][R6.64] ;  /* 0x0000000806067981 */ /* 0x000ea2000c1e1900 */
[----:B---3--:R-:W-:-:S05]  /*6070*/  IMAD.WIDE R34, R27, 0x4, R34 ;  /* 0x000000041b227825 */ /* 0x008fca00078e0222 */
[----:B------:R-:W2:Y:S01]  /*6080*/  LDG.E R5, desc[UR8][R34.64] ;  /* 0x0000000822057981 */ /* 0x000ea2000c1e1900 */
[----:B------:R-:W1:Y:S01]  /*6090*/  MUFU.RCP R29, R20 ;  /* 0x00000014001d7308 */ /* 0x000e620000001000 */
[----:B----4-:R-:W-:Y:S01]  /*60a0*/  IMAD.WIDE R8, R27, 0x4, R8 ;  /* 0x000000041b087825 */ /* 0x010fe200078e0208 */
[----:B------:R-:W-:Y:S03]  /*60b0*/  BSSY.RECONVERGENT B2, `(.L_x_1033) ;  /* 0x000000f000027945 */ /* 0x000fe60003800200 */
[----:B-1----:R-:W-:-:S04]  /*60c0*/  FFMA R0, -R20, R29, 1 ;  /* 0x3f80000014007423 */ /* 0x002fc8000000011d */
[----:B------:R-:W-:Y:S01]  /*60d0*/  FFMA R0, R29, R0, R29 ;  /* 0x000000001d007223 */ /* 0x000fe2000000001d */
[----:B--2---:R-:W-:-:S05]  /*60e0*/  FADD R27, R6, -R5 ;  /* 0x80000005061b7221 */ /* 0x004fca0000000000 */
[----:B------:R1:W-:Y:S01]  /*60f0*/  STG.E desc[UR8][R8.64], R27 ;  /* 0x0000001b08007986 */ /* 0x0003e2000c101908 */
[----:B------:R-:W2:Y:S01]  /*6100*/  FCHK P0, R27, R20 ;  /* 0x000000141b007302 */ /* 0x000ea20000000000 */
        /* <DEDUP_REMOVED lines=9> */
.L_x_1034:
[----:B------:R-:W-:Y:S05]  /*61a0*/  BSYNC.RECONVERGENT B2 ;  /* 0x0000000000027941 */ /* 0x000fea0003800200 */
.L_x_1033:
[----:B------:R-:W1:Y:S01]  /*61b0*/  LDC.64 R6, c[0x0][0x398] ;  /* 0x0000e600ff067b82 */ /* 0x000e620000000a00 */
[----:B------:R-:W-:Y:S01]  /*61c0*/  IADD3 R0, P0, PT, R4, UR5, RZ ;  /* 0x0000000504007c10 */ /* 0x000fe2000ff1e0ff */
[----:B------:R-:W2:Y:S03]  /*61d0*/  LDG.E R27, desc[UR8][R34.64+0x4] ;  /* 0x00000408221b7981 */ /* 0x000ea6000c1e1900 */
[----:B------:R-:W-:Y:S02]  /*61e0*/  IADD3.X R10, PT, PT, RZ, RZ, RZ, P0, !PT ;  /* 0x000000ffff0a7210 */ /* 0x000fe400007fe4ff */
[----:B-1----:R-:W-:-:S04]  /*61f0*/  LEA R6, P0, R0, R6, 0x2 ;  /* 0x0000000600067211 */ /* 0x002fc800078010ff */
[----:B------:R-:W-:-:S05]  /*6200*/  LEA.HI.X R7, R0, R7, R10, 0x2, P0 ;  /* 0x0000000700077211 */ /* 0x000fca00000f140a */
[----:B------:R-:W2:Y:S01]  /*6210*/  LDG.E R0, desc[UR8][R6.64+0x4] ;  /* 0x0000040806007981 */ /* 0x000ea2000c1e1900 */
[----:B------:R-:W1:Y:S01]  /*6220*/  MUFU.RCP R31, R20 ;  /* 0x00000014001f7308 */ /* 0x000e620000001000 */
[----:B------:R-:W-:Y:S01]  /*6230*/  BSSY.RECONVERGENT B2, `(.L_x_1035) ;  /* 0x0000010000027945 */ /* 0x000fe20003800200 */
[----:B------:R-:W-:Y:S01]  /*6240*/  FADD R5, R32, R5 ;  /* 0x0000000520057221 */ /* 0x000fe20000000000 */
[----:B--2---:R-:W-:Y:S01]  /*6250*/  FADD R29, R0, -R27 ;  /* 0x8000001b001d7221 */ /* 0x004fe20000000000 */
[----:B-1----:R-:W-:-:S04]  /*6260*/  FFMA R0, -R20, R31, 1 ;  /* 0x3f80000014007423 */ /* 0x002fc8000000011f */
[----:B------:R1:W-:Y:S01]  /*6270*/  STG.E desc[UR8][R8.64+0x4], R29 ;  /* 0x0000041d08007986 */ /* 0x0003e2000c101908 */
[----:B------:R-:W2:Y:S01]  /*6280*/  FCHK P0, R29, R20 ;  /* 0x000000141d007302 */ /* 0x000ea20000000000 */
        /* <DEDUP_REMOVED lines=10> */
.L_x_1036:
[----:B------:R-:W-:Y:S05]  /*6330*/  BSYNC.RECONVERGENT B2 ;  /* 0x0000000000027941 */ /* 0x000fea0003800200 */
.L_x_1035:
        /* <DEDUP_REMOVED lines=19> */
.L_x_1038:
[----:B------:R-:W-:Y:S05]  /*6470*/  BSYNC.RECONVERGENT B2 ;  /* 0x0000000000027941 */ /* 0x000fea0003800200 */
.L_x_1037:
        /* <DEDUP_REMOVED lines=14> */
[----:B------:R-:W-:Y:S01]  /*6560*/  IMAD.MOV.U32 R0, RZ, RZ, R29 ;  /* 0x000000ffff007224 */ /* 0x000fe200078e001d */
[----:B------:R-:W-:Y:S02]  /*6570*/  MOV R28, R20 ;  /* 0x00000014001c7202 */ /* 0x000fe40000000f00 */
[----:B------:R-:W-:-:S07]  /*6580*/  MOV R24, 0x65a0 ;  /* 0x000065a000187802 */ /* 0x000fce0000000f00 */
[----:B0-----:R-:W-:Y:S05]  /*6590*/  CALL.REL.NOINC `($__internal_17_$__cuda_sm3x_div_rn_noftz_f32_slowpath) ;  /* 0x0000004c001c7944 */ /* 0x001fea0003c00000 */
.L_x_1040:
[----:B------:R-:W-:Y:S05]  /*65a0*/  BSYNC.RECONVERGENT B2 ;  /* 0x0000000000027941 */ /* 0x000fea0003800200 */
.L_x_1039:
[----:B------:R-:W-:Y:S01]  /*65b0*/  FADD R32, R5, R0 ;  /* 0x0000000005207221 */ /* 0x000fe20000000000 */
[----:B------:R-:W-:-:S07]  /*65c0*/  IADD3 R4, PT, PT, R4, 0x4, RZ ;  /* 0x0000000404047810 */ /* 0x000fce0007ffe0ff */
.L_x_1032:
[----:B------:R-:W-:-:S13]  /*65d0*/  ISETP.NE.AND P0, PT, R16, RZ, PT ;  /* 0x000000ff1000720c */ /* 0x000fda0003f05270 */
[----:B------:R-:W-:Y:S05]  /*65e0*/  @!P0 BRA `(.L_x_1012) ;  /* 0x0000001000b08947 */ /* 0x000fea0003800000 */
[----:B------:R-:W-:-:S13]  /*65f0*/  ISETP.NE.AND P0, PT, R16, 0x1, PT ;  /* 0x000000011000780c */ /* 0x000fda0003f05270 */
        /* <DEDUP_REMOVED lines=28> */
.L_x_1043:
[----:B------:R-:W-:Y:S05]  /*67c0*/  BSYNC.RECONVERGENT B2 ;  /* 0x0000000000027941 */ /* 0x000fea0003800200 */
.L_x_1042:
        /* <DEDUP_REMOVED lines=9> */
[----:B-1----:R-:W-:-:S04]  /*6860*/  FFMA R0, -R20, R27, 1 ;  /* 0x3f80000014007423 */ /* 0x002fc8000000011b */
[----:B------:R-:W-:Y:S01]  /*6870*/  FFMA R0, R27, R0, R27 ;  /* 0x000000001b007223 */ /* 0x000fe2000000001b */
[----:B------:R-:W-:Y:S01]  /*6880*/  FADD R32, R32, R5 ;  /* 0x0000000520207221 */ /* 0x000fe20000000000 */
        /* <DEDUP_REMOVED lines=11> */
.L_x_1045:
[----:B------:R-:W-:Y:S05]  /*6940*/  BSYNC.RECONVERGENT B2 ;  /* 0x0000000000027941 */ /* 0x000fea0003800200 */
.L_x_1044:
[----:B------:R-:W-:Y:S01]  /*6950*/  FADD R32, R32, R0 ;  /* 0x0000000020207221 */ /* 0x000fe20000000000 */
[----:B------:R-:W-:-:S07]  /*6960*/  IADD3 R4, PT, PT, R4, 0x2, RZ ;  /* 0x0000000204047810 */ /* 0x000fce0007ffe0ff */
.L_x_1041:
[----:B------:R-:W-:-:S13]  /*6970*/  ISETP.NE.AND P0, PT, R15, RZ, PT ;  /* 0x000000ff0f00720c */ /* 0x000fda0003f05270 */
[----:B------:R-:W-:Y:S05]  /*6980*/  @!P0 BRA `(.L_x_1012) ;  /* 0x0000000c00c88947 */ /* 0x000fea0003800000 */
[----:B------:R-:W1:Y:S01]  /*6990*/  LDC.64 R8, c[0x0][0x398] ;  /* 0x0000e600ff087b82 */ /* 0x000e620000000a00 */
[----:B------:R-:W2:Y:S01]  /*69a0*/  LDCU UR6, c[0x0][0x384] ;  /* 0x00007080ff0677ac */ /* 0x000ea20008000800 */
[----:B------:R-:W-:-:S06]  /*69b0*/  IADD3 R5, PT, PT, R4, UR5, RZ ;  /* 0x0000000504057c10 */ /* 0x000fcc000fffe0ff */
[----:B------:R-:W3:Y:S01]  /*69c0*/  LDC.64 R6, c[0x0][0x3d0] ;  /* 0x0000f400ff067b82 */ /* 0x000ee20000000a00 */
[----:B--2---:R-:W-:Y:S02]  /*69d0*/  IMAD R27, R25, UR6, R4 ;  /* 0x00000006191b7c24 */ /* 0x004fe4000f8e0204 */
[----:B-1----:R-:W-:-:S05]  /*69e0*/  IMAD.WIDE.U32 R8, R5, 0x4, R8 ;  /* 0x0000000405087825 */ /* 0x002fca00078e0008 */
[----:B------:R-:W1:Y:S01]  /*69f0*/  LDC.64 R4, c[0x0][0x3e0] ;  /* 0x0000f800ff047b82 */ /* 0x000e620000000a00 */
[----:B------:R-:W2:Y:S01]  /*6a00*/  LDG.E R8, desc[UR8][R8.64] ;  /* 0x0000000808087981 */ /* 0x000ea2000c1e1900 */
[----:B---3--:R-:W-:-:S06]  /*6a10*/  IMAD.WIDE R6, R27, 0x4, R6 ;  /* 0x000000041b067825 */ /* 0x008fcc00078e0206 */
[----:B------:R-:W2:Y:S01]  /*6a20*/  LDG.E R7, desc[UR8][R6.64] ;  /* 0x0000000806077981 */ /* 0x000ea2000c1e1900 */
[----:B------:R-:W3:Y:S01]  /*6a30*/  MUFU.RCP R31, R20 ;  /* 0x00000014001f7308 */ /* 0x000ee20000001000 */
[----:B-1----:R-:W-:-:S04]  /*6a40*/  IMAD.WIDE R4, R27, 0x4, R4 ;  /* 0x000000041b047825 */ /* 0x002fc800078e0204 */
[----:B---3--:R-:W-:-:S04]  /*6a50*/  FFMA R0, -R20, R31, 1 ;  /* 0x3f80000014007423 */ /* 0x008fc8000000011f */
[----:B------:R-:W-:Y:S01]  /*6a60*/  FFMA R0, R31, R0, R31 ;  /* 0x000000001f007223 */ /* 0x000fe2000000001f */
[----:B------:R-:W-:Y:S01]  /*6a70*/  BSSY.RECONVERGENT B2, `(.L_x_1046) ;  /* 0x000000c000027945 */ /* 0x000fe20003800200 */
        /* <DEDUP_REMOVED lines=11> */
.L_x_1047:
[----:B------:R-:W-:Y:S05]  /*6b30*/  BSYNC.RECONVERGENT B2 ;  /* 0x0000000000027941 */ /* 0x000fea0003800200 */
.L_x_1046:
[----:B------:R-:W-:Y:S01]  /*6b40*/  FADD R32, R32, R0 ;  /* 0x0000000020207221 */ /* 0x000fe20000000000 */
[----:B------:R-:W-:Y:S06]  /*6b50*/  BRA `(.L_x_1012) ;  /* 0x0000000c00547947 */ /* 0x000fec0003800000 */
.L_x_1013:
[----:B------:R-:W-:Y:S01]  /*6b60*/  ISETP.NE.AND P0, PT, R19, RZ, PT ;  /* 0x000000ff1300720c */ /* 0x000fe20003f05270 */
[----:B------:R-:W-:Y:S01]  /*6b70*/  HFMA2 R0, -RZ, RZ, 0, 0 ;  /* 0x00000000ff007431 */ /* 0x000fe200000001ff */
[----:B------:R-:W-:-:S11]  /*6b80*/  MOV R32, RZ ;  /* 0x000000ff00207202 */ /* 0x000fd60000000f00 */
[----:B------:R-:W-:Y:S05]  /*6b90*/  @!P0 BRA `(.L_x_1048) ;  /* 0x0000000800288947 */ /* 0x000fea0003800000 */
[----:B------:R-:W-:Y:S01]  /*6ba0*/  IMAD.MOV.U32 R5, RZ, RZ, RZ ;  /* 0x000000ffff057224 */ /* 0x000fe200078e00ff */
[----:B------:R-:W-:Y:S01]  /*6bb0*/  MOV R32, RZ ;  /* 0x000000ff00207202 */ /* 0x000fe20000000f00 */
[----:B------:R-:W1:Y:S06]  /*6bc0*/  LDCU UR6, c[0x0][0x384] ;  /* 0x00007080ff0677ac */ /* 0x000e6c0008000800 */
.L_x_1057:
[----:B------:R-:W2:Y:S01]  /*6bd0*/  LDC.64 R6, c[0x0][0x398] ;  /* 0x0000e600ff067b82 */ /* 0x000ea20000000a00 */
[----:B------:R-:W-:-:S07]  /*6be0*/  IADD3 R27, PT, PT, R5, UR5, RZ ;  /* 0x00000005051b7c10 */ /* 0x000fce000fffe0ff */
[----:B------:R-:W3:Y:S01]  /*6bf0*/  LDC.64 R8, c[0x0][0x3d0] ;  /* 0x0000f400ff087b82 */ /* 0x000ee20000000a00 */
[----:B-1----:R-:W-:Y:S02]  /*6c00*/  IMAD R4, R25, UR6, R5 ;  /* 0x0000000619047c24 */ /* 0x002fe4000f8e0205 */
[----:B--2---:R-:W-:-:S05]  /*6c10*/  IMAD.WIDE.U32 R6, R27, 0x4, R6 ;  /* 0x000000041b067825 */ /* 0x004fca00078e0006 */
[----:B------:R-:W2:Y:S01]  /*6c20*/  LDG.E R29, desc[UR8][R6.64] ;  /* 0x00000008061d7981 */ /* 0x000ea2000c1e1900 */
[----:B---3--:R-:W-:-:S05]  /*6c30*/  IMAD.WIDE R8, R4, 0x4, R8 ;  /* 0x0000000404087825 */ /* 0x008fca00078e0208 */
[----:B------:R-:W3:Y:S01]  /*6c40*/  LDG.E R0, desc[UR8][R8.64] ;  /* 0x0000000808007981 */ /* 0x000ee2000c1e1900 */
        /* <DEDUP_REMOVED lines=13> */
[----:B0-----:R-:W-:Y:S05]  /*6d20*/  CALL.REL.NOINC `($__internal_17_$__cuda_sm3x_div_rn_noftz_f32_slowpath) ;  /* 0x0000004400387944 */ /* 0x001fea0003c00000 */
[----:B------:R-:W-:-:S07]  /*6d30*/  MOV R10, R0 ;  /* 0x00000000000a7202 */ /* 0x000fce0000000f00 */
.L_x_1050:
[----:B------:R-:W-:Y:S05]  /*6d40*/  BSYNC.RECONVERGENT B2 ;  /* 0x0000000000027941 */ /* 0x000fea0003800200 */
.L_x_1049:
[----:B------:R-:W-:Y:S01]  /*6d50*/  MOV R0, R10 ;  /* 0x0000000a00007202 */ /* 0x000fe20000000f00 */
[----:B------:R-:W-:Y:S01]  /*6d60*/  HFMA2 R29, -RZ, RZ, 1.443359375, -0.2030029296875 ;  /* 0x3dc6b27fff1d7431 */ /* 0x000fe200000001ff */
[----:B------:R-:W1:Y:S01]  /*6d70*/  LDC.64 R34, c[0x0][0x3e0] ;  /* 0x0000f800ff227b82 */ /* 0x000e620000000a00 */
[----:B------:R-:W2:Y:S01]  /*6d80*/  MUFU.RCP R31, R20 ;  /* 0x00000014001f7308 */ /* 0x000ea20000001000 */
[----:B------:R-:W-:Y:S01]  /*6d90*/  FSETP.GEU.AND P0, PT, R0, 1.175494350822287508e-38, PT ;  /* 0x008000000000780b */ /* 0x000fe20003f0e000 */
[----:B------:R-:W-:Y:S03]  /*6da0*/  BSSY.RECONVERGENT B2, `(.L_x_1051) ;  /* 0x0000029000027945 */ /* 0x000fe60003800200 */
[----:B------:R-:W-:-:S09]  /*6db0*/  FSEL R24, RZ, -23, P0 ;  /* 0xc1b80000ff187808 */ /* 0x000fd20000000000 */
[----:B------:R-:W-:-:S05]  /*6dc0*/  @!P0 FMUL R0, R0, 8388608 ;  /* 0x4b00000000008820 */ /* 0x000fca0000400000 */
[C---:B------:R-:W-:Y:S02]  /*6dd0*/  IADD3 R27, PT, PT, R0.reuse, -0x3f3504f3, RZ ;  /* 0xc0cafb0d001b7810 */ /* 0x040fe40007ffe0ff */
[----:B------:R-:W-:Y:S02]  /*6de0*/  ISETP.GT.U32.AND P0, PT, R0, 0x7f7fffff, PT ;  /* 0x7f7fffff0000780c */ /* 0x000fe40003f04070 */
[----:B------:R-:W-:Y:S01]  /*6df0*/  LOP3.LUT R27, R27, 0xff800000, RZ, 0xc0, !PT ;  /* 0xff8000001b1b7812 */ /* 0x000fe200078ec0ff */
[----:B-1----:R-:W-:-:S03]  /*6e00*/  IMAD.WIDE R34, R4, 0x4, R34 ;  /* 0x0000000404227825 */ /* 0x002fc600078e0222 */
[-C--:B------:R-:W-:Y:S02]  /*6e10*/  IADD3 R10, PT, PT, R0, -R27.reuse, RZ ;  /* 0x8000001b000a7210 */ /* 0x080fe40007ffe0ff */
[----:B------:R-:W-:-:S03]  /*6e20*/  I2FP.F32.S32 R27, R27 ;  /* 0x0000001b001b7245 */ /* 0x000fc60000201400 */
[----:B------:R-:W-:Y:S02]  /*6e30*/  FADD R10, R10, -1 ;  /* 0xbf8000000a0a7421 */ /* 0x000fe40000000000 */
[----:B------:R-:W-:Y:S01]  /*6e40*/  FFMA R24, R27, 1.1920928955078125e-07, R24 ;  /* 0x340000001b187823 */ /* 0x000fe20000000018 */
[----:B------:R-:W-:Y:S01]  /*6e50*/  MOV R27, 0x7f800000 ;  /* 0x7f800000001b7802 */ /* 0x000fe20000000f00 */
        /* <DEDUP_REMOVED lines=15> */
[----:B--2---:R-:W-:-:S03]  /*6f50*/  FFMA R0, -R20, R31, 1 ;  /* 0x3f80000014007423 */ /* 0x004fc6000000011f */
[----:B------:R-:W-:Y:S01]  /*6f60*/  FSEL R29, R24, -INF , P0 ;  /* 0xff800000181d7808 */ /* 0x000fe20000000000 */
[----:B------:R-:W-:-:S04]  /*6f70*/  FFMA R0, R31, R0, R31 ;  /* 0x000000001f007223 */ /* 0x000fc8000000001f */
[----:B------:R1:W-:Y:S01]  /*6f80*/  STG.E desc[UR8][R34.64], R29 ;  /* 0x0000001d22007986 */ /* 0x0003e2000c101908 */
[----:B------:R-:W-:Y:S02]  /*6f90*/  FFMA R27, R0, R29, RZ ;  /* 0x0000001d001b7223 */ /* 0x000fe400000000ff */
[----:B------:R-:W2:Y:S02]  /*6fa0*/  FCHK P0, R29, R20 ;  /* 0x000000141d007302 */ /* 0x000ea40000000000 */
        /* <DEDUP_REMOVED lines=8> */
.L_x_1052:
[----:B------:R-:W-:Y:S05]  /*7030*/  BSYNC.RECONVERGENT B2 ;  /* 0x0000000000027941 */ /* 0x000fea0003800200 */
.L_x_1051:
[----:B------:R-:W2:Y:S04]  /*7040*/  LDG.E R7, desc[UR8][R6.64+0x4] ;  /* 0x0000040806077981 */ /* 0x000ea8000c1e1900 */
[----:B------:R-:W3:Y:S01]  /*7050*/  LDG.E R0, desc[UR8][R8.64+0x4] ;  /* 0x0000040808007981 */ /* 0x000ee2000c1e1900 */
        /* <DEDUP_REMOVED lines=14> */
.L_x_1054:
[----:B------:R-:W-:Y:S05]  /*7140*/  BSYNC.RECONVERGENT B2 ;  /* 0x0000000000027941 */ /* 0x000fea0003800200 */
.L_x_1053:
[----:B------:R-:W-:Y:S02]  /*7150*/  IMAD.MOV.U32 R0, RZ, RZ, R4 ;  /* 0x000000ffff007224 */ /* 0x000fe400078e0004 */
[----:B------:R-:W-:Y:S01]  /*7160*/  HFMA2 R9, -RZ, RZ, 1.443359375, -0.2030029296875 ;  /* 0x3dc6b27fff097431 */ /* 0x000fe200000001ff */
[----:B------:R-:W1:Y:S01]  /*7170*/  MUFU.RCP R27, R20 ;  /* 0x00000014001b7308 */ /* 0x000e620000001000 */
[----:B------:R-:W-:Y:S01]  /*7180*/  BSSY.RECONVERGENT B2, `(.L_x_1055) ;  /* 0x0000028000027945 */ /* 0x000fe20003800200 */
[----:B------:R-:W-:-:S04]  /*7190*/  FSETP.GEU.AND P0, PT, R0, 1.175494350822287508e-38, PT ;  /* 0x008000000000780b */ /* 0x000fc80003f0e000 */
[----:B------:R-:W-:-:S09]  /*71a0*/  FSEL R6, RZ, -23, P0 ;  /* 0xc1b80000ff067808 */ /* 0x000fd20000000000 */
[----:B------:R-:W-:-:S05]  /*71b0*/  @!P0 FMUL R0, R0, 8388608 ;  /* 0x4b00000000008820 */ /* 0x000fca0000400000 */
[C---:B------:R-:W-:Y:S02]  /*71c0*/  IADD3 R4, PT, PT, R0.reuse, -0x3f3504f3, RZ ;  /* 0xc0cafb0d00047810 */ /* 0x040fe40007ffe0ff */
[----:B------:R-:W-:Y:S02]  /*71d0*/  ISETP.GT.U32.AND P0, PT, R0, 0x7f7fffff, PT ;  /* 0x7f7fffff0000780c */ /* 0x000fe40003f04070 */
[----:B------:R-:W-:-:S04]  /*71e0*/  LOP3.LUT R7, R4, 0xff800000, RZ, 0xc0, !PT ;  /* 0xff80000004077812 */ /* 0x000fc800078ec0ff */
        /* <DEDUP_REMOVED lines=20> */
[----:B-1----:R-:W-:-:S03]  /*7330*/  FFMA R0, -R20, R27, 1 ;  /* 0x3f80000014007423 */ /* 0x002fc6000000011b */
        /* <DEDUP_REMOVED lines=12> */
.L_x_1056:
[----:B------:R-:W-:Y:S05]  /*7400*/  BSYNC.RECONVERGENT B2 ;  /* 0x0000000000027941 */ /* 0x000fea0003800200 */
.L_x_1055:
[----:B------:R-:W-:Y:S01]  /*7410*/  FADD R32, R32, R0 ;  /* 0x0000000020207221 */ /* 0x000fe20000000000 */
[----:B------:R-:W-:Y:S06]  /*7420*/  @P2 BRA `(.L_x_1057) ;  /* 0xfffffff400e82947 */ /* 0x000fec000383ffff */
[----:B------:R-:W-:-:S07]  /*7430*/  MOV R0, R14 ;  /* 0x0000000e00007202 */ /* 0x000fce0000000f00 */
.L_x_1048:
[----:B------:R-:W-:-:S13]  /*7440*/  ISETP.NE.AND P0, PT, R15, RZ, PT ;  /* 0x000000ff0f00720c */ /* 0x000fda0003f05270 */
[----:B------:R-:W-:Y:S05]  /*7450*/  @!P0 BRA `(.L_x_1012) ;  /* 0x0000000400148947 */ /* 0x000fea0003800000 */
[----:B------:R-:W1:Y:S01]  /*7460*/  LDC.64 R4, c[0x0][0x398] ;  /* 0x0000e600ff047b82 */ /* 0x000e620000000a00 */
[----:B------:R-:W-:Y:S01]  /*7470*/  IADD3 R9, PT, PT, R0, UR5, RZ ;  /* 0x0000000500097c10 */ /* 0x000fe2000fffe0ff */
[----:B------:R-:W2:Y:S06]  /*7480*/  LDCU UR5, c[0x0][0x384] ;  /* 0x00007080ff0577ac */ /* 0x000eac0008000800 */
[----:B------:R-:W3:Y:S01]  /*7490*/  LDC.64 R6, c[0x0][0x3d0] ;  /* 0x0000f400ff067b82 */ /* 0x000ee20000000a00 */
[----:B-1----:R-:W-:-:S05]  /*74a0*/  IMAD.WIDE.U32 R8, R9, 0x4, R4 ;  /* 0x0000000409087825 */ /* 0x002fca00078e0004 */
[----:B------:R-:W4:Y:S01]  /*74b0*/  LDG.E R28, desc[UR8][R8.64] ;  /* 0x00000008081c7981 */ /* 0x000f22000c1e1900 */
[----:B--2---:R-:W-:-:S04]  /*74c0*/  IMAD R4, R25, UR5, R0 ;  /* 0x0000000519047c24 */ /* 0x004fc8000f8e0200 */
[----:B---3--:R-:W-:-:S05]  /*74d0*/  IMAD.WIDE R6, R4, 0x4, R6 ;  /* 0x0000000404067825 */ /* 0x008fca00078e0206 */
[----:B------:R-:W2:Y:S01]  /*74e0*/  LDG.E R0, desc[UR8][R6.64] ;  /* 0x0000000806007981 */ /* 0x000ea2000c1e1900 */
[----:B------:R-:W-:Y:S01]  /*74f0*/  BSSY.RECONVERGENT B2, `(.L_x_1058) ;  /* 0x000000c000027945 */ /* 0x000fe20003800200 */
[----:B----4-:R-:W1:Y:S08]  /*7500*/  MUFU.RCP R5, R28 ;  /* 0x0000001c00057308 */ /* 0x010e700000001000 */
[----:B--2---:R-:W2:Y:S01]  /*7510*/  FCHK P0, R0, R28 ;  /* 0x0000001c00007302 */ /* 0x004ea20000000000 */
[----:B-1----:R-:W-:-:S04]  /*7520*/  FFMA R10, -R28, R5, 1 ;  /* 0x3f8000001c0a7423 */ /* 0x002fc80000000105 */
[----:B------:R-:W-:-:S04]  /*7530*/  FFMA R5, R5, R10, R5 ;  /* 0x0000000a05057223 */ /* 0x000fc80000000005 */
[----:B------:R-:W-:-:S04]  /*7540*/  FFMA R10, R0, R5, RZ ;  /* 0x00000005000a7223 */ /* 0x000fc800000000ff */
[----:B------:R-:W-:-:S04]  /*7550*/  FFMA R24, -R28, R10, R0 ;  /* 0x0000000a1c187223 */ /* 0x000fc80000000100 */
[----:B------:R-:W-:Y:S01]  /*7560*/  FFMA R5, R5, R24, R10 ;  /* 0x0000001805057223 */ /* 0x000fe2000000000a */
[----:B--2---:R-:W-:Y:S06]  /*7570*/  @!P0 BRA `(.L_x_1059) ;  /* 0x00000000000c8947 */ /* 0x004fec0003800000 */
[----:B------:R-:W-:-:S07]  /*7580*/  MOV R24, 0x75a0 ;  /* 0x000075a000187802 */ /* 0x000fce0000000f00 */
[----:B0-----:R-:W-:Y:S05]  /*7590*/  CALL.REL.NOINC `($__internal_17_$__cuda_sm3x_div_rn_noftz_f32_slowpath) ;  /* 0x0000003c001c7944 */ /* 0x001fea0003c00000 */
[----:B------:R-:W-:-:S07]  /*75a0*/  MOV R5, R0 ;  /* 0x0000000000057202 */ /* 0x000fce0000000f00 */
.L_x_1059:
[----:B------:R-:W-:Y:S05]  /*75b0*/  BSYNC.RECONVERGENT B2 ;  /* 0x0000000000027941 */ /* 0x000fea0003800200 */
.L_x_1058:
[----:B------:R-:W-:Y:S01]  /*75c0*/  MOV R0, R5 ;  /* 0x0000000500007202 */ /* 0x000fe20000000f00 */
[----:B------:R-:W-:Y:S01]  /*75d0*/  HFMA2 R6, -RZ, RZ, 1.443359375, -0.2030029296875 ;  /* 0x3dc6b27fff067431 */ /* 0x000fe200000001ff */
[----:B------:R-:W1:Y:S01]  /*75e0*/  MUFU.RCP R27, R20 ;  /* 0x00000014001b7308 */ /* 0x000e620000001000 */
[----:B------:R-:W-:Y:S01]  /*75f0*/  BSSY.RECONVERGENT B2, `(.L_x_1060) ;  /* 0x000002a000027945 */ /* 0x000fe20003800200 */
[----:B------:R-:W-:-:S13]  /*7600*/  FSETP.GEU.AND P0, PT, R0, 1.175494350822287508e-38, PT ;  /* 0x008000000000780b */ /* 0x000fda0003f0e000 */
        /* <DEDUP_REMOVED lines=13> */
[C---:B------:R-:W-:Y:S02]  /*76e0*/  FFMA R8, R5.reuse, R6, 0.48089820146560668945 ;  /* 0x3ef6384a05087423 */ /* 0x040fe40000000006 */
[----:B------:R-:W2:Y:S02]  /*76f0*/  LDC.64 R6, c[0x0][0x3e0] ;  /* 0x0000f800ff067b82 */ /* 0x000ea40000000a00 */
[----:B------:R-:W-:-:S04]  /*7700*/  FFMA R8, R5, R8, -0.72134751081466674805 ;  /* 0xbf38aa3b05087423 */ /* 0x000fc80000000008 */
[C---:B------:R-:W-:Y:S01]  /*7710*/  FMUL R10, R5.reuse, R8 ;  /* 0x00000008050a7220 */ /* 0x040fe20000400000 */
[----:B------:R-:W-:Y:S02]  /*7720*/  FSEL R8, RZ, -23, P0 ;  /* 0xc1b80000ff087808 */ /* 0x000fe40000000000 */
[----:B------:R-:W-:Y:S01]  /*7730*/  ISETP.GT.U32.AND P0, PT, R0, 0x7f7fffff, PT ;  /* 0x7f7fffff0000780c */ /* 0x000fe20003f04070 */
[----:B------:R-:W-:Y:S02]  /*7740*/  FMUL R10, R5, R10 ;  /* 0x0000000a050a7220 */ /* 0x000fe40000400000 */
[----:B------:R-:W-:Y:S01]  /*7750*/  FFMA R8, R9, 1.1920928955078125e-07, R8 ;  /* 0x3400000009087823 */ /* 0x000fe20000000008 */
[----:B------:R-:W-:Y:S01]  /*7760*/  MOV R9, 0x7f800000 ;  /* 0x7f80000000097802 */ /* 0x000fe20000000f00 */
[----:B------:R-:W-:-:S04]  /*7770*/  FFMA R5, R5, 1.4426950216293334961, R10 ;  /* 0x3fb8aa3b05057823 */ /* 0x000fc8000000000a */
[----:B------:R-:W-:-:S04]  /*7780*/  FADD R5, R8, R5 ;  /* 0x0000000508057221 */ /* 0x000fc80000000000 */
[C---:B------:R-:W-:Y:S01]  /*7790*/  @P0 FFMA R5, R0.reuse, R9, +INF ;  /* 0x7f80000000050423 */ /* 0x040fe20000000009 */
[----:B------:R-:W-:Y:S01]  /*77a0*/  FSETP.NEU.AND P0, PT, R0, RZ, PT ;  /* 0x000000ff0000720b */ /* 0x000fe20003f0d000 */
[----:B--2---:R-:W-:-:S04]  /*77b0*/  IMAD.WIDE R6, R4, 0x4, R6 ;  /* 0x0000000404067825 */ /* 0x004fc800078e0206 */
[----:B-1----:R-:W-:Y:S01]  /*77c0*/  FFMA R0, -R20, R27, 1 ;  /* 0x3f80000014007423 */ /* 0x002fe2000000011b */
[----:B------:R-:W-:-:S03]  /*77d0*/  FSEL R9, R5, -INF , P0 ;  /* 0xff80000005097808 */ /* 0x000fc60000000000 */
[----:B------:R-:W-:Y:S02]  /*77e0*/  FFMA R0, R27, R0, R27 ;  /* 0x000000001b007223 */ /* 0x000fe4000000001b */
[----:B------:R1:W-:Y:S02]  /*77f0*/  STG.E desc[UR8][R6.64], R9 ;  /* 0x0000000906007986 */ /* 0x0003e4000c101908 */
[----:B------:R-:W-:Y:S01]  /*7800*/  FFMA R5, R0, R9, RZ ;  /* 0x0000000900057223 */ /* 0x000fe200000000ff */
[----:B------:R-:W2:Y:S03]  /*7810*/  FCHK P0, R9, R20 ;  /* 0x0000001409007302 */ /* 0x000ea60000000000 */
[----:B------:R-:W-:-:S04]  /*7820*/  FFMA R4, -R20, R5, R9 ;  /* 0x0000000514047223 */ /* 0x000fc80000000109 */
[----:B------:R-:W-:Y:S01]  /*7830*/  FFMA R0, R0, R4, R5 ;  /* 0x0000000400007223 */ /* 0x000fe20000000005 */
[----:B-12---:R-:W-:Y:S06]  /*7840*/  @!P0 BRA `(.L_x_1061) ;  /* 0x0000000000108947 */ /* 0x006fec0003800000 */
[----:B------:R-:W-:Y:S01]  /*7850*/  MOV R0, R9 ;  /* 0x0000000900007202 */ /* 0x000fe20000000f00 */
[----:B------:R-:W-:Y:S01]  /*7860*/  IMAD.MOV.U32 R28, RZ, RZ, R20 ;  /* 0x000000ffff1c7224 */ /* 0x000fe200078e0014 */
[----:B------:R-:W-:-:S07]  /*7870*/  MOV R24, 0x7890 ;  /* 0x0000789000187802 */ /* 0x000fce0000000f00 */
[----:B0-----:R-:W-:Y:S05]  /*7880*/  CALL.REL.NOINC `($__internal_17_$__cuda_sm3x_div_rn_noftz_f32_slowpath) ;  /* 0x0000003800607944 */ /* 0x001fea0003c00000 */
.L_x_1061:
[----:B------:R-:W-:Y:S05]  /*7890*/  BSYNC.RECONVERGENT B2 ;  /* 0x0000000000027941 */ /* 0x000fea0003800200 */
.L_x_1060:
[----:B------:R-:W-:-:S07]  /*78a0*/  FADD R32, R32, R0 ;  /* 0x0000000020207221 */ /* 0x000fce0000000000 */
.L_x_1012:
[----:B------:R-:W-:Y:S01]  /*78b0*/  MOV R6, RZ ;  /* 0x000000ff00067202 */ /* 0x000fe20000000f00 */
[----:B------:R-:W-:Y:S06]  /*78c0*/  BRA.U !UP0, `(.L_x_1062) ;  /* 0x0000000908207547 */ /* 0x000fec000b800000 */
[----:B------:R-:W-:Y:S01]  /*78d0*/  ISETP.GE.U32.AND P0, PT, R19, 0xf, PT ;  /* 0x0000000f1300780c */ /* 0x000fe20003f06070 */
[----:B------:R-:W-:Y:S01]  /*78e0*/  HFMA2 R0, -RZ, RZ, 0, 0 ;  /* 0x00000000ff007431 */ /* 0x000fe200000001ff */
[----:B------:R-:W-:-:S11]  /*78f0*/  MOV R6, RZ ;  /* 0x000000ff00067202 */ /* 0x000fd60000000f00 */
[----:B------:R-:W-:Y:S05]  /*7900*/  @!P0 BRA `(.L_x_1063) ;  /* 0x0000000000e88947 */ /* 0x000fea0003800000 */
[----:B------:R-:W-:Y:S01]  /*7910*/  MOV R6, RZ ;  /* 0x000000ff00067202 */ /* 0x000fe20000000f00 */
[----:B------:R-:W-:-:S06]  /*7920*/  UMOV UR5, URZ ;  /* 0x000000ff00057c82 */ /* 0x000fcc0008000000 */
.L_x_1064:
[----:B------:R-:W1:Y:S08]  /*7930*/  LDC R0, c[0x0][0x384] ;  /* 0x0000e100ff007b82 */ /* 0x000e700000000800 */
[----:B------:R-:W2:Y:S01]  /*7940*/  LDC.64 R4, c[0x0][0x3e0] ;  /* 0x0000f800ff047b82 */ /* 0x000ea20000000a00 */
[----:B-1----:R-:W-:-:S04]  /*7950*/  IMAD R7, R25, R0, UR5 ;  /* 0x0000000519077e24 */ /* 0x002fc8000f8e0200 */
[----:B--2---:R-:W-:-:S05]  /*7960*/  IMAD.WIDE R4, R7, 0x4, R4 ;  /* 0x0000000407047825 */ /* 0x004fca00078e0204 */
[----:B------:R-:W2:Y:S04]  /*7970*/  LDG.E R24, desc[UR8][R4.64] ;  /* 0x0000000804187981 */ /* 0x000ea8000c1e1900 */
[----:B------:R-:W3:Y:S04]  /*7980*/  LDG.E R7, desc[UR8][R4.64+0x4] ;  /* 0x0000040804077981 */ /* 0x000ee8000c1e1900 */
[----:B------:R-:W4:Y:S04]  /*7990*/  LDG.E R10, desc[UR8][R4.64+0x8] ;  /* 0x00000808040a7981 */ /* 0x000f28000c1e1900 */
[----:B------:R-:W5:Y:S04]  /*79a0*/  LDG.E R8, desc[UR8][R4.64+0xc] ;  /* 0x00000c0804087981 */ /* 0x000f68000c1e1900 */
        /* <DEDUP_REMOVED lines=8> */
[----:B------:R-:W5:Y:S01]  /*7a30*/  LDG.E R28, desc[UR8][R4.64+0x3c] ;  /* 0x00003c08041c7981 */ /* 0x000f62000c1e1900 */
[----:B--2---:R-:W-:-:S03]  /*7a40*/  FADD R26, R24, -R32 ;  /* 0x80000020181a7221 */ /* 0x004fc60000000000 */
[----:B------:R-:W2:Y:S01]  /*7a50*/  LDG.E R24, desc[UR8][R4.64+0x30] ;  /* 0x0000300804187981 */ /* 0x000ea2000c1e1900 */
[----:B------:R-:W-:-:S03]  /*7a60*/  FFMA R30, R26, R26, R6 ;  /* 0x0000001a1a1e7223 */ /* 0x000fc60000000006 */
[----:B------:R-:W2:Y:S04]  /*7a70*/  LDG.E R26, desc[UR8][R4.64+0x34] ;  /* 0x00003408041a7981 */ /* 0x000ea8000c1e1900 */
[----:B------:R2:W2:Y:S01]  /*7a80*/  LDG.E R6, desc[UR8][R4.64+0x38] ;  /* 0x0000380804067981 */ /* 0x0004a2000c1e1900 */
[----:B---3--:R-:W-:-:S04]  /*7a90*/  FADD R7, R7, -R32 ;  /* 0x8000002007077221 */ /* 0x008fc80000000000 */
[----:B------:R-:W-:Y:S01]  /*7aa0*/  FFMA R30, R7, R7, R30 ;  /* 0x00000007071e7223 */ /* 0x000fe2000000001e */
[----:B----4-:R-:W-:-:S04]  /*7ab0*/  FADD R7, R10, -R32 ;  /* 0x800000200a077221 */ /* 0x010fc80000000000 */
[----:B------:R-:W-:Y:S01]  /*7ac0*/  FFMA R30, R7, R7, R30 ;  /* 0x00000007071e7223 */ /* 0x000fe2000000001e */
[----:B-----5:R-:W-:-:S04]  /*7ad0*/  FADD R7, R8, -R32 ;  /* 0x8000002008077221 */ /* 0x020fc80000000000 */
[----:B------:R-:W-:Y:S01]  /*7ae0*/  FFMA R30, R7, R7, R30 ;  /* 0x00000007071e7223 */ /* 0x000fe2000000001e */
[--C-:B------:R-:W-:Y:S01]  /*7af0*/  FADD R7, R0, -R32.reuse ;  /* 0x8000002000077221 */ /* 0x100fe20000000000 */
        /* <DEDUP_REMOVED lines=13> */
[----:B------:R-:W-:Y:S02]  /*7bd0*/  UIADD3 UR5, UPT, UPT, UR5, 0x10, URZ ;  /* 0x0000001005057890 */ /* 0x000fe4000fffe0ff */
[----:B------:R-:W-:-:S04]  /*7be0*/  FFMA R30, R27, R27, R30 ;  /* 0x0000001b1b1e7223 */ /* 0x000fc8000000001e */
[----:B------:R-:W-:Y:S01]  /*7bf0*/  FFMA R30, R9, R9, R30 ;  /* 0x00000009091e7223 */ /* 0x000fe2000000001e */
[----:B------:R-:W-:Y:S01]  /*7c00*/  ISETP.NE.AND P0, PT, R21, UR5, PT ;  /* 0x0000000515007c0c */ /* 0x000fe2000bf05270 */
[--C-:B------:R-:W-:Y:S01]  /*7c10*/  FADD R7, R28, -R32.reuse ;  /* 0x800000201c077221 */ /* 0x100fe20000000000 */
[----:B--2---:R-:W-:-:S04]  /*7c20*/  FADD R5, R24, -R32 ;  /* 0x8000002018057221 */ /* 0x004fc80000000000 */
[----:B------:R-:W-:Y:S01]  /*7c30*/  FFMA R30, R5, R5, R30 ;  /* 0x00000005051e7223 */ /* 0x000fe2000000001e */
[----:B------:R-:W-:-:S04]  /*7c40*/  FADD R5, R26, -R32 ;  /* 0x800000201a057221 */ /* 0x000fc80000000000 */
[----:B------:R-:W-:Y:S01]  /*7c50*/  FFMA R30, R5, R5, R30 ;  /* 0x00000005051e7223 */ /* 0x000fe2000000001e */
[----:B------:R-:W-:-:S04]  /*7c60*/  FADD R5, R6, -R32 ;  /* 0x8000002006057221 */ /* 0x000fc80000000000 */
[----:B------:R-:W-:-:S04]  /*7c70*/  FFMA R30, R5, R5, R30 ;  /* 0x00000005051e7223 */ /* 0x000fc8000000001e */
[----:B------:R-:W-:Y:S01]  /*7c80*/  FFMA R6, R7, R7, R30 ;  /* 0x0000000707067223 */ /* 0x000fe2000000001e */
[----:B------:R-:W-:Y:S06]  /*7c90*/  @P0 BRA `(.L_x_1064) ;  /* 0xfffffffc00240947 */ /* 0x000fec000383ffff */
[----:B------:R-:W-:-:S07]  /*7ca0*/  MOV R0, R21 ;  /* 0x0000001500007202 */ /* 0x000fce0000000f00 */
.L_x_1063:
[----:B------:R-:W-:-:S13]  /*7cb0*/  ISETP.NE.AND P0, PT, R18, RZ, PT ;  /* 0x000000ff1200720c */ /* 0x000fda0003f05270 */
[----:B------:R-:W-:Y:S05]  /*7cc0*/  @!P0 BRA `(.L_x_1062) ;  /* 0x0000000400208947 */ /* 0x000fea0003800000 */
[----:B------:R-:W-:Y:S02]  /*7cd0*/  IADD3 R4, PT, PT, R18, -0x1, RZ ;  /* 0xffffffff12047810 */ /* 0x000fe40007ffe0ff */
[----:B------:R-:W-:Y:S02]  /*7ce0*/  ISETP.NE.AND P1, PT, R17, RZ, PT ;  /* 0x000000ff1100720c */ /* 0x000fe40003f25270 */
[----:B------:R-:W-:-:S13]  /*7cf0*/  ISETP.GE.U32.AND P0, PT, R4, 0x7, PT ;  /* 0x000000070400780c */ /* 0x000fda0003f06070 */
[----:B------:R-:W-:Y:S05]  /*7d00*/  @!P0 BRA `(.L_x_1065) ;  /* 0x0000000000748947 */ /* 0x000fea0003800000 */
[----:B------:R-:W1:Y:S01]  /*7d10*/  LDC.64 R4, c[0x0][0x3e0] ;  /* 0x0000f800ff047b82 */ /* 0x000e620000000a00 */
[----:B------:R-:W2:Y:S02]  /*7d20*/  LDCU UR5, c[0x0][0x384] ;  /* 0x00007080ff0577ac */ /* 0x000ea40008000800 */
[----:B--2---:R-:W-:-:S04]  /*7d30*/  IMAD R7, R25, UR5, R0 ;  /* 0x0000000519077c24 */ /* 0x004fc8000f8e0200 */
[----:B-1----:R-:W-:-:S05]  /*7d40*/  IMAD.WIDE R4, R7, 0x4, R4 ;  /* 0x0000000407047825 */ /* 0x002fca00078e0204 */
[----:B------:R-:W2:Y:S04]  /*7d50*/  LDG.E R29, desc[UR8][R4.64] ;  /* 0x00000008041d7981 */ /* 0x000ea8000c1e1900 */
[----:B------:R-:W3:Y:S04]  /*7d60*/  LDG.E R31, desc[UR8][R4.64+0x4] ;  /* 0x00000408041f7981 */ /* 0x000ee8000c1e1900 */
[----:B------:R-:W4:Y:S04]  /*7d70*/  LDG.E R33, desc[UR8][R4.64+0x8] ;  /* 0x0000080804217981 */ /* 0x000f28000c1e1900 */
[----:B------:R-:W5:Y:S04]  /*7d80*/  LDG.E R35, desc[UR8][R4.64+0xc] ;  /* 0x00000c0804237981 */ /* 0x000f68000c1e1900 */
[----:B------:R-:W5:Y:S04]  /*7d90*/  LDG.E R37, desc[UR8][R4.64+0x10] ;  /* 0x0000100804257981 */ /* 0x000f68000c1e1900 */
[----:B------:R-:W5:Y:S04]  /*7da0*/  LDG.E R7, desc[UR8][R4.64+0x14] ;  /* 0x0000140804077981 */ /* 0x000f68000c1e1900 */
[----:B------:R-:W5:Y:S04]  /*7db0*/  LDG.E R9, desc[UR8][R4.64+0x18] ;  /* 0x0000180804097981 */ /* 0x000f68000c1e1900 */
[----:B------:R-:W5:Y:S01]  /*7dc0*/  LDG.E R27, desc[UR8][R4.64+0x1c] ;  /* 0x00001c08041b7981 */ /* 0x000f62000c1e1900 */
        /* <DEDUP_REMOVED lines=17> */
.L_x_1065:
        /* <DEDUP_REMOVED lines=22> */
.L_x_1066:
[----:B------:R-:W-:Y:S05]  /*8040*/  @!P1 BRA `(.L_x_1062) ;  /* 0x0000000000409947 */ /* 0x000fea0003800000 */
[----:B------:R-:W1:Y:S01]  /*8050*/  LDC.64 R4, c[0x0][0x3e0] ;  /* 0x0000f800ff047b82 */ /* 0x000e620000000a00 */
[----:B------:R-:W2:Y:S02]  /*8060*/  LDCU UR5, c[0x0][0x384] ;  /* 0x00007080ff0577ac */ /* 0x000ea40008000800 */
[----:B--2---:R-:W-:-:S04]  /*8070*/  IMAD R7, R25, UR5, R0 ;  /* 0x0000000519077c24 */ /* 0x004fc8000f8e0200 */
[----:B-1----:R-:W-:-:S05]  /*8080*/  IMAD.WIDE R4, R7, 0x4, R4 ;  /* 0x0000000407047825 */ /* 0x002fca00078e0204 */
[----:B------:R-:W2:Y:S01]  /*8090*/  LDG.E R7, desc[UR8][R4.64] ;  /* 0x0000000804077981 */ /* 0x000ea2000c1e1900 */
[----:B------:R-:W-:Y:S01]  /*80a0*/  ISETP.NE.AND P0, PT, R16, 0x1, PT ;  /* 0x000000011000780c */ /* 0x000fe20003f05270 */
[----:B--2---:R-:W-:-:S04]  /*80b0*/  FADD R7, R7, -R32 ;  /* 0x8000002007077221 */ /* 0x004fc80000000000 */
[----:B------:R-:W-:-:S08]  /*80c0*/  FFMA R6, R7, R7, R6 ;  /* 0x0000000707067223 */ /* 0x000fd00000000006 */
[----:B------:R-:W-:Y:S05]  /*80d0*/  @!P0 BRA `(.L_x_1062) ;  /* 0x00000000001c8947 */ /* 0x000fea0003800000 */
[----:B------:R-:W-:Y:S01]  /*80e0*/  ISETP.NE.AND P0, PT, R16, 0x2, PT ;  /* 0x000000021000780c */ /* 0x000fe20003f05270 */
[----:B------:R-:W2:-:S12]  /*80f0*/  LDG.E R7, desc[UR8][R4.64+0x4] ;  /* 0x0000040804077981 */ /* 0x000e98000c1e1900 */
[----:B------:R-:W3:Y:S01]  /*8100*/  @P0 LDG.E R9, desc[UR8][R4.64+0x8] ;  /* 0x0000080804090981 */ /* 0x000ee2000c1e1900 */
[----:B--2---:R-:W-:-:S04]  /*8110*/  FADD R7, R7, -R32 ;  /* 0x8000002007077221 */ /* 0x004fc80000000000 */
[----:B------:R-:W-:Y:S01]  /*8120*/  FFMA R6, R7, R7, R6 ;  /* 0x0000000707067223 */ /* 0x000fe20000000006 */
[----:B---3--:R-:W-:-:S04]  /*8130*/  @P0 FADD R9, R9, -R32 ;  /* 0x8000002009090221 */ /* 0x008fc80000000000 */
[----:B------:R-:W-:-:S07]  /*8140*/  @P0 FFMA R6, R9, R9, R6 ;  /* 0x0000000909060223 */ /* 0x000fce0000000006 */
.L_x_1062:
        /* <DEDUP_REMOVED lines=9> */
[----:B------:R-:W-:Y:S02]  /*81e0*/  MOV R0, R6 ;  /* 0x0000000600007202 */ /* 0x000fe40000000f00 */
[----:B------:R-:W-:Y:S02]  /*81f0*/  MOV R28, R11 ;  /* 0x0000000b001c7202 */ /* 0x000fe40000000f00 */
[----:B------:R-:W-:-:S07]  /*8200*/  MOV R24, 0x8220 ;  /* 0x0000822000187802 */ /* 0x000fce0000000f00 */
[----:B0-----:R-:W-:Y:S05]  /*8210*/  CALL.REL.NOINC `($__internal_17_$__cuda_sm3x_div_rn_noftz_f32_slowpath) ;  /* 0x0000002c00fc7944 */ /* 0x001fea0003c00000 */
.L_x_1068:
[----:B------:R-:W-:Y:S05]  /*8220*/  BSYNC.RECONVERGENT B2 ;  /* 0x0000000000027941 */ /* 0x000fea0003800200 */
.L_x_1067:
[----:B------:R-:W-:Y:S01]  /*8230*/  IADD3 R4, PT, PT, R0, -0xd000000, RZ ;  /* 0xf300000000047810 */ /* 0x000fe20007ffe0ff */
[----:B------:R1:W2:Y:S01]  /*8240*/  MUFU.RSQ R5, R0 ;  /* 0x0000000000057308 */ /* 0x0002a20000001400 */
[----:B------:R-:W-:Y:S02]  /*8250*/  BSSY.RECONVERGENT B0, `(.L_x_1069) ;  /* 0x000000a000007945 */ /* 0x000fe40003800200 */
[----:B------:R-:W-:-:S13]  /*8260*/  ISETP.GT.U32.AND P0, PT, R4, 0x727fffff, PT ;  /* 0x727fffff0400780c */ /* 0x000fda0003f04070 */
[----:B-1----:R-:W-:Y:S05]  /*8270*/  @!P0 BRA `(.L_x_1070) ;  /* 0x00000000000c8947 */ /* 0x002fea0003800000 */
[----:B------:R-:W-:-:S07]  /*8280*/  MOV R9, 0x82a0 ;  /* 0x000082a000097802 */ /* 0x000fce0000000f00 */
[----:B0-2---:R-:W-:Y:S05]  /*8290*/  CALL.REL.NOINC `($__internal_16_$__cuda_sm20_sqrt_rn_f32_slowpath) ;  /* 0x0000002c00807944 */ /* 0x005fea0003c00000 */
[----:B------:R-:W-:Y:S05]  /*82a0*/  BRA `(.L_x_1071) ;  /* 0x0000000000107947 */ /* 0x000fea0003800000 */
.L_x_1070:
[C---:B--2---:R-:W-:Y:S01]  /*82b0*/  FMUL.FTZ R7, R5.reuse, R0 ;  /* 0x0000000005077220 */ /* 0x044fe20000410000 */
[----:B------:R-:W-:-:S03]  /*82c0*/  FMUL.FTZ R4, R5, 0.5 ;  /* 0x3f00000005047820 */ /* 0x000fc60000410000 */
[----:B------:R-:W-:-:S04]  /*82d0*/  FFMA R0, -R7, R7, R0 ;  /* 0x0000000707007223 */ /* 0x000fc80000000100 */
[----:B------:R-:W-:-:S07]  /*82e0*/  FFMA R7, R0, R4, R7 ;  /* 0x0000000400077223 */ /* 0x000fce0000000007 */
.L_x_1071:
[----:B------:R-:W-:Y:S05]  /*82f0*/  BSYNC.RECONVERGENT B0 ;  /* 0x0000000000007941 */ /* 0x000fea0003800200 */
.L_x_1069:
[----:B------:R-:W1:Y:S01]  /*8300*/  LDC.64 R4, c[0x0][0x3e8] ;  /* 0x0000fa00ff047b82 */ /* 0x000e620000000a00 */
[----:B------:R-:W2:Y:S01]  /*8310*/  MUFU.RCP R27, R12 ;  /* 0x0000000c001b7308 */ /* 0x000ea20000001000 */
[----:B------:R-:W-:Y:S01]  /*8320*/  IADD3 R9, PT, PT, R23, UR4, RZ ;  /* 0x0000000417097c10 */ /* 0x000fe2000fffe0ff */
[----:B------:R-:W-:Y:S06]  /*8330*/  BSSY.RECONVERGENT B2, `(.L_x_1072) ;  /* 0x000000f000027945 */ /* 0x000fec0003800200 */
[----:B------:R-:W3:Y:S01]  /*8340*/  FCHK P0, R7, R12 ;  /* 0x0000000c07007302 */ /* 0x000ee20000000000 */
[----:B--2---:R-:W-:-:S04]  /*8350*/  FFMA R0, -R12, R27, 1 ;  /* 0x3f8000000c007423 */ /* 0x004fc8000000011b */
[----:B------:R-:W-:Y:S01]  /*8360*/  FFMA R0, R27, R0, R27 ;  /* 0x000000001b007223 */ /* 0x000fe2000000001b */
[----:B-1----:R-:W-:-:S04]  /*8370*/  IMAD.WIDE R4, R9, 0x4, R4 ;  /* 0x0000000409047825 */ /* 0x002fc800078e0204 */
[----:B------:R-:W-:Y:S01]  /*8380*/  FFMA R9, R0, R7, RZ ;  /* 0x0000000700097223 */ /* 0x000fe200000000ff */
[----:B------:R1:W-:Y:S03]  /*8390*/  STG.E desc[UR8][R4.64], R7 ;  /* 0x0000000704007986 */ /* 0x0003e6000c101908 */
[----:B------:R-:W-:-:S04]  /*83a0*/  FFMA R6, -R12, R9, R7 ;  /* 0x000000090c067223 */ /* 0x000fc80000000107 */
[----:B------:R-:W-:Y:S01]  /*83b0*/  FFMA R6, R0, R6, R9 ;  /* 0x0000000600067223 */ /* 0x000fe20000000009 */
[----:B---3--:R-:W-:Y:S06]  /*83c0*/  @!P0 BRA `(.L_x_1073) ;  /* 0x0000000000148947 */ /* 0x008fec0003800000 */
[----:B------:R-:W-:Y:S02]  /*83d0*/  MOV R0, R7 ;  /* 0x0000000700007202 */ /* 0x000fe40000000f00 */
[----:B------:R-:W-:Y:S02]  /*83e0*/  MOV R28, R12 ;  /* 0x0000000c001c7202 */ /* 0x000fe40000000f00 */
[----:B------:R-:W-:-:S07]  /*83f0*/  MOV R24, 0x8410 ;  /* 0x0000841000187802 */ /* 0x000fce0000000f00 */
[----:B01----:R-:W-:Y:S05]  /*8400*/  CALL.REL.NOINC `($__internal_17_$__cuda_sm3x_div_rn_noftz_f32_slowpath) ;  /* 0x0000002c00807944 */ /* 0x003fea0003c00000 */
[----:B------:R-:W-:-:S07]  /*8410*/  IMAD.MOV.U32 R6, RZ, RZ, R0 ;  /* 0x000000ffff067224 */ /* 0x000fce00078e0000 */
.L_x_1073:
[----:B------:R-:W-:Y:S05]  /*8420*/  BSYNC.RECONVERGENT B2 ;  /* 0x0000000000027941 */ /* 0x000fea0003800200 */
.L_x_1072:
[----:B-1----:R-:W2:Y:S01]  /*8430*/  LDG.E R5, desc[UR8][R2.64] ;  /* 0x0000000802057981 */ /* 0x002ea2000c1e1900 */
[----:B------:R-:W1:Y:S01]  /*8440*/  LDC R0, c[0x0][0x380] ;  /* 0x0000e000ff007b82 */ /* 0x000e620000000800 */
[----:B------:R-:W-:-:S06]  /*8450*/  UIADD3 UR4, UPT, UPT, UR4, 0x1, URZ ;  /* 0x0000000104047890 */ /* 0x000fcc000fffe0ff */
[----:B-1----:R-:W-:Y:S01]  /*8460*/  ISETP.NE.AND P0, PT, R0, UR4, PT ;  /* 0x0000000400007c0c */ /* 0x002fe2000bf05270 */
[----:B--2---:R-:W-:-:S05]  /*8470*/  FADD R5, R5, R6 ;  /* 0x0000000605057221 */ /* 0x004fca0000000000 */
[----:B------:R1:W-:Y:S07]  /*8480*/  STG.E desc[UR8][R2.64], R5 ;  /* 0x0000000502007986 */ /* 0x0003ee000c101908 */
[----:B------:R-:W-:Y:S05]  /*8490*/  @P0 BRA `(.L_x_1074) ;  /* 0xffffffcc00dc0947 */ /* 0x000fea000383ffff */
[----:B------:R-:W2:Y:S01]  /*84a0*/  LDC.64 R6, c[0x0][0x3e8] ;  /* 0x0000fa00ff067b82 */ /* 0x000ea20000000a00 */
[C---:B------:R-:W-:Y:S01]  /*84b0*/  ISETP.GE.U32.AND P0, PT, R0.reuse, 0x10, PT ;  /* 0x000000100000780c */ /* 0x040fe20003f06070 */
[----:B------:R-:W-:Y:S01]  /*84c0*/  HFMA2 R4, -RZ, RZ, 0, 0 ;  /* 0x00000000ff047431 */ /* 0x000fe200000001ff */
[----:B------:R-:W-:-:S04]  /*84d0*/  LOP3.LUT R10, R0, 0xf, RZ, 0xc0, !PT ;  /* 0x0000000f000a7812 */ /* 0x000fc800078ec0ff */
[----:B------:R-:W-:Y:S01]  /*84e0*/  ISETP.NE.AND P1, PT, R10, RZ, PT ;  /* 0x000000ff0a00720c */ /* 0x000fe20003f25270 */
[----:B--2---:R-:W-:-:S05]  /*84f0*/  IMAD.WIDE R6, R22, 0x4, R6 ;  /* 0x0000000416067825 */ /* 0x004fca00078e0206 */
[----:B------:R2:W-:Y:S01]  /*8500*/  STG.E desc[UR8][R6.64], RZ ;  /* 0x000000ff06007986 */ /* 0x0005e2000c101908 */
[----:B------:R-:W-:Y:S06]  /*8510*/  @!P0 BRA `(.L_x_1075) ;  /* 0x0000000000a88947 */ /* 0x000fec0003800000 */
[----:B------:R-:W-:Y:S02]  /*8520*/  LOP3.LUT R4, R0, 0x7ffffff0, RZ, 0xc0, !PT ;  /* 0x7ffffff000047812 */ /* 0x000fe400078ec0ff */
[----:B-1----:R-:W-:-:S07]  /*8530*/  MOV R5, RZ ;  /* 0x000000ff00057202 */ /* 0x002fce0000000f00 */
.L_x_1076:
[----:B--2---:R-:W1:Y:S08]  /*8540*/  LDC.64 R6, c[0x0][0x3c8] ;  /* 0x0000f200ff067b82 */ /* 0x004e700000000a00 */
[----:B------:R-:W2:Y:S01]  /*8550*/  LDC.64 R8, c[0x0][0x3d8] ;  /* 0x0000f600ff087b82 */ /* 0x000ea20000000a00 */
[----:B-1----:R-:W-:-:S05]  /*8560*/  IMAD.WIDE.U32 R6, R5, 0x4, R6 ;  /* 0x0000000405067825 */ /* 0x002fca00078e0006 */
[----:B------:R-:W3:Y:S01]  /*8570*/  LDG.E R11, desc[UR8][R6.64] ;  /* 0x00000008060b7981 */ /* 0x000ee2000c1e1900 */
[----:B------:R-:W-:-:S05]  /*8580*/  IADD3 R13, PT, PT, R23, R5, RZ ;  /* 0x00000005170d7210 */ /* 0x000fca0007ffe0ff */
[----:B--2---:R-:W-:-:S05]  /*8590*/  IMAD.WIDE R8, R13, 0x4, R8 ;  /* 0x000000040d087825 */ /* 0x004fca00078e0208 */
[----:B---3--:R1:W-:Y:S04]  /*85a0*/  STG.E desc[UR8][R8.64], R11 ;  /* 0x0000000b08007986 */ /* 0x0083e8000c101908 */
[----:B------:R-:W2:Y:S04]  /*85b0*/  LDG.E R13, desc[UR8][R6.64+0x4] ;  /* 0x00000408060d7981 */ /* 0x000ea8000c1e1900 */
[----:B--2---:R2:W-:Y:S04]  /*85c0*/  STG.E desc[UR8][R8.64+0x4], R13 ;  /* 0x0000040d08007986 */ /* 0x0045e8000c101908 */
[----:B------:R-:W3:Y:S04]  /*85d0*/  LDG.E R15, desc[UR8][R6.64+0x8] ;  /* 0x00000808060f7981 */ /* 0x000ee8000c1e1900 */
[----:B---3--:R3:W-:Y:S04]  /*85e0*/  STG.E desc[UR8][R8.64+0x8], R15 ;  /* 0x0000080f08007986 */ /* 0x0087e8000c101908 */
[----:B------:R-:W4:Y:S04]  /*85f0*/  LDG.E R17, desc[UR8][R6.64+0xc] ;  /* 0x00000c0806117981 */ /* 0x000f28000c1e1900 */
[----:B----4-:R4:W-:Y:S04]  /*8600*/  STG.E desc[UR8][R8.64+0xc], R17 ;  /* 0x00000c1108007986 */ /* 0x0109e8000c101908 */
[----:B------:R-:W5:Y:S04]  /*8610*/  LDG.E R19, desc[UR8][R6.64+0x10] ;  /* 0x0000100806137981 */ /* 0x000f68000c1e1900 */
[----:B-----5:R5:W-:Y:S04]  /*8620*/  STG.E desc[UR8][R8.64+0x10], R19 ;  /* 0x0000101308007986 */ /* 0x020be8000c101908 */
[----:B------:R-:W2:Y:S04]  /*8630*/  LDG.E R21, desc[UR8][R6.64+0x14] ;  /* 0x0000140806157981 */ /* 0x000ea8000c1e1900 */
[----:B--2---:R2:W-:Y:S04]  /*8640*/  STG.E desc[UR8][R8.64+0x14], R21 ;  /* 0x0000141508007986 */ /* 0x0045e8000c101908 */
[----:B-1----:R-:W3:Y:S04]  /*8650*/  LDG.E R11, desc[UR8][R6.64+0x18] ;  /* 0x00001808060b7981 */ /* 0x002ee8000c1e1900 */
[----:B---3--:R1:W-:Y:S04]  /*8660*/  STG.E desc[UR8][R8.64+0x18], R11 ;  /* 0x0000180b08007986 */ /* 0x0083e8000c101908 */
        /* <DEDUP_REMOVED lines=8> */
[----:B------:R-:W3:Y:S04]  /*86f0*/  LDG.E R21, desc[UR8][R6.64+0x2c] ;  /* 0x00002c0806157981 */ /* 0x000ee8000c1e1900 */
[----:B---3--:R2:W-:Y:S04]  /*8700*/  STG.E desc[UR8][R8.64+0x2c], R21 ;  /* 0x00002c1508007986 */ /* 0x0085e8000c101908 */
[----:B-1----:R-:W3:Y:S04]  /*8710*/  LDG.E R11, desc[UR8][R6.64+0x30] ;  /* 0x00003008060b7981 */ /* 0x002ee8000c1e1900 */
[----:B---3--:R2:W-:Y:S04]  /*8720*/  STG.E desc[UR8][R8.64+0x30], R11 ;  /* 0x0000300b08007986 */ /* 0x0085e8000c101908 */
[----:B------:R-:W3:Y:S04]  /*8730*/  LDG.E R13, desc[UR8][R6.64+0x34] ;  /* 0x00003408060d7981 */ /* 0x000ee8000c1e1900 */
[----:B---3--:R2:W-:Y:S04]  /*8740*/  STG.E desc[UR8][R8.64+0x34], R13 ;  /* 0x0000340d08007986 */ /* 0x0085e8000c101908 */
[----:B----4-:R-:W3:Y:S04]  /*8750*/  LDG.E R15, desc[UR8][R6.64+0x38] ;  /* 0x00003808060f7981 */ /* 0x010ee8000c1e1900 */
[----:B---3--:R2:W-:Y:S04]  /*8760*/  STG.E desc[UR8][R8.64+0x38], R15 ;  /* 0x0000380f08007986 */ /* 0x0085e8000c101908 */
[----:B-----5:R-:W3:Y:S01]  /*8770*/  LDG.E R17, desc[UR8][R6.64+0x3c] ;  /* 0x00003c0806117981 */ /* 0x020ee2000c1e1900 */
[----:B------:R-:W-:-:S04]  /*8780*/  IADD3 R5, PT, PT, R5, 0x10, RZ ;  /* 0x0000001005057810 */ /* 0x000fc80007ffe0ff */
[----:B------:R-:W-:Y:S01]  /*8790*/  ISETP.NE.AND P0, PT, R5, R4, PT ;  /* 0x000000040500720c */ /* 0x000fe20003f05270 */
[----:B---3--:R2:W-:-:S12]  /*87a0*/  STG.E desc[UR8][R8.64+0x3c], R17 ;  /* 0x00003c1108007986 */ /* 0x0085d8000c101908 */
[----:B------:R-:W-:Y:S05]  /*87b0*/  @P0 BRA `(.L_x_1076) ;  /* 0xfffffffc00600947 */ /* 0x000fea000383ffff */
.L_x_1075:
[----:B------:R-:W-:Y:S05]  /*87c0*/  @!P1 BRA `(.L_x_1077) ;  /* 0x0000000400189947 */ /* 0x000fea0003800000 */
[----:B------:R-:W-:Y:S02]  /*87d0*/  ISETP.GE.U32.AND P0, PT, R10, 0x8, PT ;  /* 0x000000080a00780c */ /* 0x000fe40003f06070 */
[----:B------:R-:W-:-:S04]  /*87e0*/  LOP3.LUT R12, R0, 0x7, RZ, 0xc0, !PT ;  /* 0x00000007000c7812 */ /* 0x000fc800078ec0ff */
[----:B------:R-:W-:-:S07]  /*87f0*/  ISETP.NE.AND P1, PT, R12, RZ, PT ;  /* 0x000000ff0c00720c */ /* 0x000fce0003f25270 */
[----:B------:R-:W-:Y:S06]  /*8800*/  @!P0 BRA `(.L_x_1078) ;  /* 0x0000000000588947 */ /* 0x000fec0003800000 */
[----:B--2---:R-:W2:Y:S08]  /*8810*/  LDC.64 R6, c[0x0][0x3c8] ;  /* 0x0000f200ff067b82 */ /* 0x004eb00000000a00 */
[----:B------:R-:W3:Y:S01]  /*8820*/  LDC.64 R8, c[0x0][0x3d8] ;  /* 0x0000f600ff087b82 */ /* 0x000ee20000000a00 */
[----:B--2---:R-:W-:-:S05]  /*8830*/  IMAD.WIDE.U32 R6, R4, 0x4, R6 ;  /* 0x0000000404067825 */ /* 0x004fca00078e0006 */
[----:B-1----:R-:W2:Y:S01]  /*8840*/  LDG.E R5, desc[UR8][R6.64] ;  /* 0x0000000806057981 */ /* 0x002ea2000c1e1900 */
[----:B------:R-:W-:-:S05]  /*8850*/  IADD3 R11, PT, PT, R23, R4, RZ ;  /* 0x00000004170b7210 */ /* 0x000fca0007ffe0ff */
[----:B---3--:R-:W-:-:S05]  /*8860*/  IMAD.WIDE R8, R11, 0x4, R8 ;  /* 0x000000040b087825 */ /* 0x008fca00078e0208 */
[----:B--2---:R1:W-:Y:S04]  /*8870*/  STG.E desc[UR8][R8.64], R5 ;  /* 0x0000000508007986 */ /* 0x0043e8000c101908 */
[----:B------:R-:W2:Y:S04]  /*8880*/  LDG.E R11, desc[UR8][R6.64+0x4] ;  /* 0x00000408060b7981 */ /* 0x000ea8000c1e1900 */
[----:B--2---:R2:W-:Y:S04]  /*8890*/  STG.E desc[UR8][R8.64+0x4], R11 ;  /* 0x0000040b08007986 */ /* 0x0045e8000c101908 */
[----:B------:R-:W3:Y:S04]  /*88a0*/  LDG.E R13, desc[UR8][R6.64+0x8] ;  /* 0x00000808060d7981 */ /* 0x000ee8000c1e1900 */
[----:B---3--:R3:W-:Y:S04]  /*88b0*/  STG.E desc[UR8][R8.64+0x8], R13 ;  /* 0x0000080d08007986 */ /* 0x0087e8000c101908 */
[----:B------:R-:W4:Y:S04]  /*88c0*/  LDG.E R15, desc[UR8][R6.64+0xc] ;  /* 0x00000c08060f7981 */ /* 0x000f28000c1e1900 */
[----:B----4-:R3:W-:Y:S04]  /*88d0*/  STG.E desc[UR8][R8.64+0xc], R15 ;  /* 0x00000c0f08007986 */ /* 0x0107e8000c101908 */
[----:B------:R-:W4:Y:S04]  /*88e0*/  LDG.E R17, desc[UR8][R6.64+0x10] ;  /* 0x0000100806117981 */ /* 0x000f28000c1e1900 */
[----:B----4-:R3:W-:Y:S04]  /*88f0*/  STG.E desc[UR8][R8.64+0x10], R17 ;  /* 0x0000101108007986 */ /* 0x0107e8000c101908 */
[----:B------:R-:W4:Y:S04]  /*8900*/  LDG.E R19, desc[UR8][R6.64+0x14] ;  /* 0x0000140806137981 */ /* 0x000f28000c1e1900 */
[----:B----4-:R3:W-:Y:S04]  /*8910*/  STG.E desc[UR8][R8.64+0x14], R19 ;  /* 0x0000141308007986 */ /* 0x0107e8000c101908 */
[----:B-1----:R-:W4:Y:S04]  /*8920*/  LDG.E R5, desc[UR8][R6.64+0x18] ;  /* 0x0000180806057981 */ /* 0x002f28000c1e1900 */
[----:B----4-:R3:W-:Y:S04]  /*8930*/  STG.E desc[UR8][R8.64+0x18], R5 ;  /* 0x0000180508007986 */ /* 0x0107e8000c101908 */
[----:B--2---:R-:W2:Y:S01]  /*8940*/  LDG.E R11, desc[UR8][R6.64+0x1c] ;  /* 0x00001c08060b7981 */ /* 0x004ea2000c1e1900 */
[----:B------:R-:W-:-:S03]  /*8950*/  IADD3 R4, PT, PT, R4, 0x8, RZ ;  /* 0x0000000804047810 */ /* 0x000fc60007ffe0ff */
[----:B--2---:R3:W-:Y:S04]  /*8960*/  STG.E desc[UR8][R8.64+0x1c], R11 ;  /* 0x00001c0b08007986 */ /* 0x0047e8000c101908 */
.L_x_1078:
[----:B------:R-:W-:Y:S05]  /*8970*/  @!P1 BRA `(.L_x_1077) ;  /* 0x0000000000ac9947 */ /* 0x000fea0003800000 */
[----:B------:R-:W-:Y:S02]  /*8980*/  ISETP.GE.U32.AND P0, PT, R12, 0x4, PT ;  /* 0x000000040c00780c */ /* 0x000fe40003f06070 */
[----:B------:R-:W-:-:S04]  /*8990*/  LOP3.LUT R14, R0, 0x3, RZ, 0xc0, !PT ;  /* 0x00000003000e7812 */ /* 0x000fc800078ec0ff */
[----:B------:R-:W-:-:S07]  /*89a0*/  ISETP.NE.AND P1, PT, R14, RZ, PT ;  /* 0x000000ff0e00720c */ /* 0x000fce0003f25270 */
[----:B------:R-:W-:Y:S06]  /*89b0*/  @!P0 BRA `(.L_x_1079) ;  /* 0x0000000000388947 */ /* 0x000fec0003800000 */
[----:B--2---:R-:W2:Y:S08]  /*89c0*/  LDC.64 R6, c[0x0][0x3c8] ;  /* 0x0000f200ff067b82 */ /* 0x004eb00000000a00 */
[----:B---3--:R-:W3:Y:S01]  /*89d0*/  LDC.64 R8, c[0x0][0x3d8] ;  /* 0x0000f600ff087b82 */ /* 0x008ee20000000a00 */
[----:B--2---:R-:W-:-:S05]  /*89e0*/  IMAD.WIDE.U32 R6, R4, 0x4, R6 ;  /* 0x0000000404067825 */ /* 0x004fca00078e0006 */
[----:B-1----:R-:W2:Y:S01]  /*89f0*/  LDG.E R5, desc[UR8][R6.64] ;  /* 0x0000000806057981 */ /* 0x002ea2000c1e1900 */
[----:B------:R-:W-:-:S05]  /*8a00*/  IADD3 R11, PT, PT, R23, R4, RZ ;  /* 0x00000004170b7210 */ /* 0x000fca0007ffe0ff */
[----:B---3--:R-:W-:-:S05]  /*8a10*/  IMAD.WIDE R8, R11, 0x4, R8 ;  /* 0x000000040b087825 */ /* 0x008fca00078e0208 */
[----:B--2---:R4:W-:Y:S04]  /*8a20*/  STG.E desc[UR8][R8.64], R5 ;  /* 0x0000000508007986 */ /* 0x0049e8000c101908 */
[----:B------:R-:W2:Y:S04]  /*8a30*/  LDG.E R11, desc[UR8][R6.64+0x4] ;  /* 0x00000408060b7981 */ /* 0x000ea8000c1e1900 */
[----:B--2---:R4:W-:Y:S04]  /*8a40*/  STG.E desc[UR8][R8.64+0x4], R11 ;  /* 0x0000040b08007986 */ /* 0x0049e8000c101908 */
[----:B------:R-:W2:Y:S04]  /*8a50*/  LDG.E R13, desc[UR8][R6.64+0x8] ;  /* 0x00000808060d7981 */ /* 0x000ea8000c1e1900 */
[----:B--2---:R4:W-:Y:S04]  /*8a60*/  STG.E desc[UR8][R8.64+0x8], R13 ;  /* 0x0000080d08007986 */ /* 0x0049e8000c101908 */
[----:B------:R-:W2:Y:S01]  /*8a70*/  LDG.E R15, desc[UR8][R6.64+0xc] ;  /* 0x00000c08060f7981 */ /* 0x000ea2000c1e1900 */
[----:B------:R-:W-:-:S03]  /*8a80*/  IADD3 R4, PT, PT, R4, 0x4, RZ ;  /* 0x0000000404047810 */ /* 0x000fc60007ffe0ff */
[----:B--2---:R4:W-:Y:S04]  /*8a90*/  STG.E desc[UR8][R8.64+0xc], R15 ;  /* 0x00000c0f08007986 */ /* 0x0049e8000c101908 */
.L_x_1079:
[----:B------:R-:W-:Y:S05]  /*8aa0*/  @!P1 BRA `(.L_x_1077) ;  /* 0x0000000000609947 */ /* 0x000fea0003800000 */
[----:B--234-:R-:W2:Y:S08]  /*8ab0*/  LDC.64 R10, c[0x0][0x3c8] ;  /* 0x0000f200ff0a7b82 */ /* 0x01ceb00000000a00 */
[----:B------:R-:W3:Y:S01]  /*8ac0*/  LDC.64 R12, c[0x0][0x3d8] ;  /* 0x0000f600ff0c7b82 */ /* 0x000ee20000000a00 */
[----:B--2---:R-:W-:-:S06]  /*8ad0*/  IMAD.WIDE.U32 R6, R4, 0x4, R10 ;  /* 0x0000000404067825 */ /* 0x004fcc00078e000a */
[----:B------:R-:W2:Y:S01]  /*8ae0*/  LDG.E R7, desc[UR8][R6.64] ;  /* 0x0000000806077981 */ /* 0x000ea2000c1e1900 */
[----:B------:R-:W-:Y:S02]  /*8af0*/  IADD3 R9, PT, PT, R23, R4, RZ ;  /* 0x0000000417097210 */ /* 0x000fe40007ffe0ff */
[----:B------:R-:W-:-:S03]  /*8b00*/  ISETP.NE.AND P0, PT, R14, 0x1, PT ;  /* 0x000000010e00780c */ /* 0x000fc60003f05270 */
[----:B---3--:R-:W-:-:S05]  /*8b10*/  IMAD.WIDE R8, R9, 0x4, R12 ;  /* 0x0000000409087825 */ /* 0x008fca00078e020c */
[----:B--2---:R2:W-:Y:S05]  /*8b20*/  STG.E desc[UR8][R8.64], R7 ;  /* 0x0000000708007986 */ /* 0x0045ea000c101908 */
[----:B------:R-:W-:Y:S05]  /*8b30*/  @!P0 BRA `(.L_x_1077) ;  /* 0x00000000003c8947 */ /* 0x000fea0003800000 */
[----:B--2---:R-:W-:Y:S01]  /*8b40*/  IADD3 R8, PT, PT, R4, 0x1, RZ ;  /* 0x0000000104087810 */ /* 0x004fe20007ffe0ff */
[----:B------:R-:W-:-:S06]  /*8b50*/  UMOV UR4, 0x1 ;  /* 0x0000000100047882 */ /* 0x000fcc0000000000 */
.L_x_1080:
[----:B-12---:R-:W-:-:S06]  /*8b60*/  IMAD.WIDE.U32 R4, R8, 0x4, R10 ;  /* 0x0000000408047825 */ /* 0x006fcc00078e000a */
[----:B------:R-:W2:Y:S01]  /*8b70*/  LDG.E R5, desc[UR8][R4.64] ;  /* 0x0000000804057981 */ /* 0x000ea2000c1e1900 */
[----:B------:R-:W-:Y:S01]  /*8b80*/  IADD3 R7, PT, PT, R23, R8, RZ ;  /* 0x0000000817077210 */ /* 0x000fe20007ffe0ff */
[----:B------:R-:W-:Y:S01]  /*8b90*/  UIADD3 UR4, UPT, UPT, UR4, 0x1, URZ ;  /* 0x0000000104047890 */ /* 0x000fe2000fffe0ff */
[----:B------:R-:W-:-:S03]  /*8ba0*/  IADD3 R8, PT, PT, R8, 0x1, RZ ;  /* 0x0000000108087810 */ /* 0x000fc60007ffe0ff */
[----:B------:R-:W-:Y:S02]  /*8bb0*/  IMAD.WIDE R6, R7, 0x4, R12 ;  /* 0x0000000407067825 */ /* 0x000fe400078e020c */
[----:B------:R-:W-:-:S03]  /*8bc0*/  ISETP.NE.AND P0, PT, R14, UR4, PT ;  /* 0x000000040e007c0c */ /* 0x000fc6000bf05270 */
[----:B--2---:R2:W-:Y:S10]  /*8bd0*/  STG.E desc[UR8][R6.64], R5 ;  /* 0x0000000506007986 */ /* 0x0045f4000c101908 */
[----:B------:R-:W-:Y:S05]  /*8be0*/  @P0 BRA `(.L_x_1080) ;  /* 0xfffffffc00dc0947 */ /* 0x000fea000383ffff */
[----:B------:R-:W-:Y:S05]  /*8bf0*/  BRA `(.L_x_1077) ;  /* 0x00000000000c7947 */ /* 0x000fea0003800000 */
.L_x_1011:
[----:B------:R-:W1:Y:S02]  /*8c00*/  LDC.64 R4, c[0x0][0x3e8] ;  /* 0x0000fa00ff047b82 */ /* 0x000e640000000a00 */
[----:B-1----:R-:W-:-:S05]  /*8c10*/  IMAD.WIDE R4, R22, 0x4, R4 ;  /* 0x0000000416047825 */ /* 0x002fca00078e0204 */
[----:B------:R1:W-:Y:S02]  /*8c20*/  STG.E desc[UR8][R4.64], RZ ;  /* 0x000000ff04007986 */ /* 0x0003e4000c101908 */
.L_x_1077:
[----:B------:R-:W-:Y:S01]  /*8c30*/  ISETP.GE.AND P0, PT, R0, 0x1, PT ;  /* 0x000000010000780c */ /* 0x000fe20003f06270 */
[----:B------:R-:W-:Y:S01]  /*8c40*/  HFMA2 R16, -RZ, RZ, 0, 0 ;  /* 0x00000000ff107431 */ /* 0x000fe200000001ff */
[----:B-1234-:R-:W-:Y:S02]  /*8c50*/  CS2R R4, SRZ ;  /* 0x0000000000047805 */ /* 0x01efe4000001ff00 */
[----:B------:R-:W-:-:S09]  /*8c60*/  MOV R14, RZ ;  /* 0x000000ff000e7202 */ /* 0x000fd20000000f00 */
[----:B------:R-:W-:Y:S05]  /*8c70*/  @!P0 BRA `(.L_x_1081) ;  /* 0x0000001c00008947 */ /* 0x000fea0003800000 */
[C---:B------:R-:W-:Y:S01]  /*8c80*/  LOP3.LUT R7, R0.reuse, 0xf, RZ, 0xc0, !PT ;  /* 0x0000000f00077812 */ /* 0x040fe200078ec0ff */
[----:B------:R-:W-:Y:S01]  /*8c90*/  BSSY.RECONVERGENT B2, `(.L_x_1081) ;  /* 0x00001be000027945 */ /* 0x000fe20003800200 */
[----:B------:R-:W-:-:S03]  /*8ca0*/  LOP3.LUT R6, R0, 0x7, RZ, 0xc0, !PT ;  /* 0x0000000700067812 */ /* 0x000fc600078ec0ff */
[----:B------:R-:W-:Y:S01]  /*8cb0*/  BSSY.RELIABLE B3, `(.L_x_1082) ;  /* 0x0000192000037945 */ /* 0x000fe20003800100 */
[C---:B------:R-:W-:Y:S01]  /*8cc0*/  LOP3.LUT R5, R0.reuse, 0x7ffffff0, RZ, 0xc0, !PT ;  /* 0x7ffffff000057812 */ /* 0x040fe200078ec0ff */
[----:B------:R-:W-:Y:S01]  /*8cd0*/  IMAD.MOV.U32 R16, RZ, RZ, RZ ;  /* 0x000000ffff107224 */ /* 0x000fe200078e00ff */
[----:B------:R-:W-:Y:S02]  /*8ce0*/  LOP3.LUT R4, R0, 0x3, RZ, 0xc0, !PT ;  /* 0x0000000300047812 */ /* 0x000fe400078ec0ff */
[----:B------:R-:W-:Y:S02]  /*8cf0*/  IADD3 R15, PT, PT, R23, 0x1, RZ ;  /* 0x00000001170f7810 */ /* 0x000fe40007ffe0ff */
[----:B------:R-:W-:Y:S02]  /*8d00*/  IADD3 R13, PT, PT, R7, -0x1, RZ ;  /* 0xffffffff070d7810 */ /* 0x000fe40007ffe0ff */
[----:B------:R-:W-:-:S07]  /*8d10*/  IADD3 R11, PT, PT, R6, -0x1, RZ ;  /* 0xffffffff060b7810 */ /* 0x000fce0007ffe0ff */
.L_x_1102:
[----:B-1----:R-:W1:Y:S01]  /*8d20*/  LDC R17, c[0x0][0x380] ;  /* 0x0000e000ff117b82 */ /* 0x002e620000000800 */
[----:B------:R-:W-:Y:S01]  /*8d30*/  HFMA2 R14, -RZ, RZ, 0, 0 ;  /* 0x00000000ff0e7431 */ /* 0x000fe200000001ff */
[----:B----4-:R-:W-:Y:S02]  /*8d40*/  MOV R0, RZ ;  /* 0x000000ff00007202 */ /* 0x010fe40000000f00 */
[----:B-1----:R-:W-:-:S13]  /*8d50*/  ISETP.GE.U32.AND P0, PT, R17, 0x10, PT ;  /* 0x000000101100780c */ /* 0x002fda0003f06070 */
[----:B-----5:R-:W-:Y:S05]  /*8d60*/  @!P0 BRA `(.L_x_1083) ;  /* 0x0000000400a48947 */ /* 0x020fea0003800000 */
[----:B------:R-:W-:Y:S02]  /*8d70*/  MOV R14, RZ ;  /* 0x000000ff000e7202 */ /* 0x000fe40000000f00 */
[----:B------:R-:W-:-:S07]  /*8d80*/  MOV R0, RZ ;  /* 0x000000ff00007202 */ /* 0x000fce0000000f00 */
.L_x_1084:
[----:B------:R-:W1:Y:S01]  /*8d90*/  LDC.64 R8, c[0x0][0x3d8] ;  /* 0x0000f600ff087b82 */ /* 0x000e620000000a00 */
[----:B------:R-:W-:Y:S02]  /*8da0*/  IADD3 R21, PT, PT, R23, R14, RZ ;  /* 0x0000000e17157210 */ /* 0x000fe40007ffe0ff */
[----:B------:R-:W-:-:S03]  /*8db0*/  IADD3 R19, PT, PT, R15, R0, RZ ;  /* 0x000000000f137210 */ /* 0x000fc60007ffe0ff */
[----:B-1----:R-:W-:-:S04]  /*8dc0*/  IMAD.WIDE R20, R21, 0x4, R8 ;  /* 0x0000000415147825 */ /* 0x002fc800078e0208 */
[----:B------:R-:W-:Y:S02]  /*8dd0*/  IMAD.WIDE R18, R19, 0x4, R8 ;  /* 0x0000000413127825 */ /* 0x000fe400078e0208 */
[----:B------:R-:W2:Y:S04]  /*8de0*/  LDG.E R21, desc[UR8][R20.64] ;  /* 0x0000000814157981 */ /* 0x000ea8000c1e1900 */
[----:B------:R-:W2:Y:S02]  /*8df0*/  LDG.E R10, desc[UR8][R18.64] ;  /* 0x00000008120a7981 */ /* 0x000ea4000c1e1900 */
[----:B--2---:R-:W-:Y:S02]  /*8e00*/  FSETP.GT.AND P1, PT, R10, R21, PT ;  /* 0x000000150a00720b */ /* 0x004fe40003f24000 */
[----:B------:R-:W2:Y:S11]  /*8e10*/  LDG.E R10, desc[UR8][R18.64+0x4] ;  /* 0x00000408120a7981 */ /* 0x000eb6000c1e1900 */
[----:B------:R-:W-:-:S04]  /*8e20*/  @P1 IADD3 R14, PT, PT, R0, 0x1, RZ ;  /* 0x00000001000e1810 */ /* 0x000fc80007ffe0ff */
[----:B------:R-:W-:-:S05]  /*8e30*/  IADD3 R27, PT, PT, R23, R14, RZ ;  /* 0x0000000e171b7210 */ /* 0x000fca0007ffe0ff */
[----:B------:R-:W-:-:S06]  /*8e40*/  IMAD.WIDE R26, R27, 0x4, R8 ;  /* 0x000000041b1a7825 */ /* 0x000fcc00078e0208 */
        /* <DEDUP_REMOVED lines=15> */
[----:B------:R-:W-:-:S05]  /*8f40*/  @P1 IADD3 R14, PT, PT, R0, 0x4, RZ ;  /* 0x00000004000e1810 */ /* 0x000fca0007ffe0ff */
[----:B------:R-:W-:-:S04]  /*8f50*/  IMAD.IADD R27, R23, 0x1, R14 ;  /* 0x00000001171b7824 */ /* 0x000fc800078e020e */
        /* <DEDUP_REMOVED lines=52> */
[----:B------:R-:W-:-:S05]  /*92a0*/  @P1 VIADD R14, R0, 0xd ;  /* 0x0000000d000e1836 */ /* 0x000fca0000000000 */
        /* <DEDUP_REMOVED lines=14> */
[----:B------:R-:W2:Y:S01]  /*9390*/  LDG.E R9, desc[UR8][R8.64] ;  /* 0x0000000808097981 */ /* 0x000ea2000c1e1900 */
[----:B------:R-:W-:-:S04]  /*93a0*/  IADD3 R0, PT, PT, R0, 0x10, RZ ;  /* 0x0000001000007810 */ /* 0x000fc80007ffe0ff */
[----:B------:R-:W-:Y:S02]  /*93b0*/  ISETP.NE.AND P2, PT, R0, R5, PT ;  /* 0x000000050000720c */ /* 0x000fe40003f45270 */
[----:B--2---:R-:W-:-:S04]  /*93c0*/  FSETP.GT.AND P1, PT, R10, R9, PT ;  /* 0x000000090a00720b */ /* 0x004fc80003f24000 */
[----:B------:R-:W-:-:S07]  /*93d0*/  SEL R14, R0, R14, P1 ;  /* 0x0000000e000e7207 */ /* 0x000fce0000800000 */
[----:B------:R-:W-:Y:S05]  /*93e0*/  @P2 BRA `(.L_x_1084) ;  /* 0xfffffff800682947 */ /* 0x000fea000383ffff */
[----:B------:R-:W-:-:S07]  /*93f0*/  MOV R0, R5 ;  /* 0x0000000500007202 */ /* 0x000fce0000000f00 */
.L_x_1083:
[----:B------:R-:W-:-:S13]  /*9400*/  ISETP.NE.AND P1, PT, R7, RZ, PT ;  /* 0x000000ff0700720c */ /* 0x000fda0003f25270 */
[----:B------:R-:W-:Y:S05]  /*9410*/  @!P1 BRA `(.L_x_1085) ;  /* 0x0000000400c09947 */ /* 0x000fea0003800000 */
[----:B------:R-:W-:Y:S02]  /*9420*/  ISETP.GE.U32.AND P3, PT, R13, 0x7, PT ;  /* 0x000000070d00780c */ /* 0x000fe40003f66070 */
[----:B------:R-:W-:-:S11]  /*9430*/  ISETP.NE.AND P2, PT, R6, RZ, PT ;  /* 0x000000ff0600720c */ /* 0x000fd60003f45270 */
[----:B------:R-:W-:Y:S05]  /*9440*/  @!P3 BRA `(.L_x_1086) ;  /* 0x0000000000d0b947 */ /* 0x000fea0003800000 */
        /* <DEDUP_REMOVED lines=49> */
[----:B------:R-:W-:Y:S02]  /*9760*/  IADD3 R0, PT, PT, R0, 0x8, RZ ;  /* 0x0000000800007810 */ /* 0x000fe40007ffe0ff */
[----:B--2---:R-:W-:-:S04]  /*9770*/  FSETP.GT.AND P3, PT, R10, R19, PT ;  /* 0x000000130a00720b */ /* 0x004fc80003f64000 */
[----:B------:R-:W-:-:S09]  /*9780*/  SEL R14, R0, R14, P3 ;  /* 0x0000000e000e7207 */ /* 0x000fd20001800000 */
.L_x_1086:
        /* <DEDUP_REMOVED lines=32> */
.L_x_1087:
[----:B------:R-:W-:Y:S05]  /*9990*/  @!P2 BRA `(.L_x_1085) ;  /* 0x000000000060a947 */ /* 0x000fea0003800000 */
[----:B------:R-:W1:Y:S01]  /*99a0*/  LDC.64 R18, c[0x0][0x3d8] ;  /* 0x0000f600ff127b82 */ /* 0x000e620000000a00 */
[----:B------:R-:W-:Y:S01]  /*99b0*/  IMAD.IADD R21, R23, 0x1, R14 ;  /* 0x0000000117157824 */ /* 0x000fe200078e020e */
[----:B------:R-:W-:-:S03]  /*99c0*/  IADD3 R9, PT, PT, R15, R0, RZ ;  /* 0x000000000f097210 */ /* 0x000fc60007ffe0ff */
[----:B-1----:R-:W-:-:S04]  /*99d0*/  IMAD.WIDE R20, R21, 0x4, R18 ;  /* 0x0000000415147825 */ /* 0x002fc800078e0212 */
[----:B------:R-:W-:Y:S02]  /*99e0*/  IMAD.WIDE R8, R9, 0x4, R18 ;  /* 0x0000000409087825 */ /* 0x000fe400078e0212 */
[----:B------:R-:W2:Y:S04]  /*99f0*/  LDG.E R21, desc[UR8][R20.64] ;  /* 0x0000000814157981 */ /* 0x000ea8000c1e1900 */
[----:B------:R-:W2:Y:S01]  /*9a00*/  LDG.E R10, desc[UR8][R8.64] ;  /* 0x00000008080a7981 */ /* 0x000ea2000c1e1900 */
[----:B------:R-:W-:Y:S02]  /*9a10*/  ISETP.NE.AND P3, PT, R4, 0x1, PT ;  /* 0x000000010400780c */ /* 0x000fe40003f65270 */
[----:B--2---:R-:W-:-:S13]  /*9a20*/  FSETP.GT.AND P2, PT, R10, R21, PT ;  /* 0x000000150a00720b */ /* 0x004fda0003f44000 */
[----:B------:R-:W-:Y:S01]  /*9a30*/  @P2 IADD3 R14, PT, PT, R0, 0x1, RZ ;  /* 0x00000001000e2810 */ /* 0x000fe20007ffe0ff */
[----:B------:R-:W-:Y:S06]  /*9a40*/  @!P3 BRA `(.L_x_1085) ;  /* 0x000000000034b947 */ /* 0x000fec0003800000 */
[----:B------:R-:W-:Y:S01]  /*9a50*/  IADD3 R21, PT, PT, R23, R14, RZ ;  /* 0x0000000e17157210 */ /* 0x000fe20007ffe0ff */
[----:B------:R-:W2:Y:S04]  /*9a60*/  LDG.E R10, desc[UR8][R8.64+0x4] ;  /* 0x00000408080a7981 */ /* 0x000ea8000c1e1900 */
[----:B------:R-:W-:-:S06]  /*9a70*/  IMAD.WIDE R20, R21, 0x4, R18 ;  /* 0x0000000415147825 */ /* 0x000fcc00078e0212 */
[----:B------:R-:W2:Y:S01]  /*9a80*/  LDG.E R21, desc[UR8][R20.64] ;  /* 0x0000000814157981 */ /* 0x000ea2000c1e1900 */
[----:B------:R-:W-:Y:S02]  /*9a90*/  ISETP.NE.AND P3, PT, R4, 0x2, PT ;  /* 0x000000020400780c */ /* 0x000fe40003f65270 */
[----:B--2---:R-:W-:-:S11]  /*9aa0*/  FSETP.GT.AND P2, PT, R10, R21, PT ;  /* 0x000000150a00720b */ /* 0x004fd60003f44000 */
[----:B------:R-:W2:Y:S02]  /*9ab0*/  @P3 LDG.E R10, desc[UR8][R8.64+0x8] ;  /* 0x00000808080a3981 */ /* 0x000ea4000c1e1900 */
[----:B------:R-:W-:-:S04]  /*9ac0*/  @P2 IADD3 R14, PT, PT, R0, 0x2, RZ ;  /* 0x00000002000e2810 */ /* 0x000fc80007ffe0ff */
[----:B------:R-:W-:-:S05]  /*9ad0*/  @P3 IADD3 R27, PT, PT, R23, R14, RZ ;  /* 0x0000000e171b3210 */ /* 0x000fca0007ffe0ff */
[----:B------:R-:W-:-:S06]  /*9ae0*/  @P3 IMAD.WIDE R18, R27, 0x4, R18 ;  /* 0x000000041b123825 */ /* 0x000fcc00078e0212 */
[----:B------:R-:W2:Y:S02]  /*9af0*/  @P3 LDG.E R19, desc[UR8][R18.64] ;  /* 0x0000000812133981 */ /* 0x000ea4000c1e1900 */
[----:B--2---:R-:W-:-:S13]  /*9b00*/  FSETP.GT.AND P2, PT, R10, R19, P3 ;  /* 0x000000130a00720b */ /* 0x004fda0001f44000 */
[----:B------:R-:W-:-:S07]  /*9b10*/  @P2 IADD3 R14, PT, PT, R0, 0x3, RZ ;  /* 0x00000003000e2810 */ /* 0x000fce0007ffe0ff */
.L_x_1085:
[----:B------:R-:W-:Y:S01]  /*9b20*/  HFMA2 R0, -RZ, RZ, 0, 0 ;  /* 0x00000000ff007431 */ /* 0x000fe200000001ff */
[----:B------:R-:W-:Y:S01]  /*9b30*/  MOV R12, RZ ;  /* 0x000000ff000c7202 */ /* 0x000fe20000000f00 */
[----:B------:R-:W-:Y:S06]  /*9b40*/  @!P0 BRA `(.L_x_1088) ;  /* 0x0000000000a48947 */ /* 0x000fec0003800000 */
[----:B------:R-:W-:Y:S02]  /*9b50*/  MOV R0, RZ ;  /* 0x000000ff00007202 */ /* 0x000fe40000000f00 */
[----:B------:R-:W-:-:S07]  /*9b60*/  MOV R12, RZ ;  /* 0x000000ff000c7202 */ /* 0x000fce0000000f00 */
.L_x_1089:
[----:B------:R-:W1:Y:S01]  /*9b70*/  LDC.64 R8, c[0x0][0x3d8] ;  /* 0x0000f600ff087b82 */ /* 0x000e620000000a00 */
[----:B------:R-:W-:-:S05]  /*9b80*/  IADD3 R19, PT, PT, R23, R0, RZ ;  /* 0x0000000017137210 */ /* 0x000fca0007ffe0ff */
        /* <DEDUP_REMOVED lines=17> */
[----:B------:R-:W-:-:S04]  /*9ca0*/  IADD3 R0, PT, PT, R0, 0x10, RZ ;  /* 0x0000001000007810 */ /* 0x000fc80007ffe0ff */
[----:B------:R-:W-:Y:S01]  /*9cb0*/  ISETP.NE.AND P0, PT, R0, R5, PT ;  /* 0x000000050000720c */ /* 0x000fe20003f05270 */
[----:B--2---:R-:W-:-:S04]  /*9cc0*/  FADD R31, R31, R12 ;  /* 0x0000000c1f1f7221 */ /* 0x004fc80000000000 */
[----:B---3--:R-:W-:-:S04]  /*9cd0*/  FADD R31, R31, R32 ;  /* 0x000000201f1f7221 */ /* 0x008fc80000000000 */
[----:B----4-:R-:W-:-:S04]  /*9ce0*/  FADD R31, R31, R34 ;  /* 0x000000221f1f7221 */ /* 0x010fc80000000000 */
[----:B-----5:R-:W-:-:S04]  /*9cf0*/  FADD R36, R31, R36 ;  /* 0x000000241f247221 */ /* 0x020fc80000000000 */
[----:B------:R-:W-:-:S04]  /*9d00*/  FADD R29, R36, R29 ;  /* 0x0000001d241d7221 */ /* 0x000fc80000000000 */
        /* <DEDUP_REMOVED lines=10> */
[----:B------:R-:W-:Y:S01]  /*9db0*/  FADD R12, R19, R30 ;  /* 0x0000001e130c7221 */ /* 0x000fe20000000000 */
[----:B------:R-:W-:Y:S06]  /*9dc0*/  @P0 BRA `(.L_x_1089) ;  /* 0xfffffffc00680947 */ /* 0x000fec000383ffff */
[----:B------:R-:W-:-:S07]  /*9dd0*/  MOV R0, R5 ;  /* 0x0000000500007202 */ /* 0x000fce0000000f00 */
.L_x_1088:
[----:B------:R-:W-:Y:S05]  /*9de0*/  @!P1 BRA `(.L_x_1090) ;  /* 0x0000000000d09947 */ /* 0x000fea0003800000 */
[----:B------:R-:W-:Y:S02]  /*9df0*/  ISETP.GE.U32.AND P0, PT, R13, 0x7, PT ;  /* 0x000000070d00780c */ /* 0x000fe40003f06070 */
[----:B------:R-:W-:-:S11]  /*9e00*/  ISETP.NE.AND P1, PT, R6, RZ, PT ;  /* 0x000000ff0600720c */ /* 0x000fd60003f25270 */
[----:B------:R-:W-:Y:S05]  /*9e10*/  @!P0 BRA `(.L_x_1091) ;  /* 0x0000000000508947 */ /* 0x000fea0003800000 */
        /* <DEDUP_REMOVED lines=12> */
[----:B--2---:R-:W-:-:S04]  /*9ee0*/  FADD R19, R12, R19 ;  /* 0x000000130c137221 */ /* 0x004fc80000000000 */
[----:B---3--:R-:W-:-:S04]  /*9ef0*/  FADD R10, R19, R10 ;  /* 0x0000000a130a7221 */ /* 0x008fc80000000000 */
[----:B----4-:R-:W-:-:S04]  /*9f00*/  FADD R10, R10, R21 ;  /* 0x000000150a0a7221 */ /* 0x010fc80000000000 */
[----:B-----5:R-:W-:-:S04]  /*9f10*/  FADD R10, R10, R27 ;  /* 0x0000001b0a0a7221 */ /* 0x020fc80000000000 */
[----:B------:R-:W-:-:S04]  /*9f20*/  FADD R10, R10, R29 ;  /* 0x0000001d0a0a7221 */ /* 0x000fc80000000000 */
[----:B------:R-:W-:-:S04]  /*9f30*/  FADD R10, R10, R31 ;  /* 0x0000001f0a0a7221 */ /* 0x000fc80000000000 */
[----:B------:R-:W-:-:S04]  /*9f40*/  FADD R10, R10, R33 ;  /* 0x000000210a0a7221 */ /* 0x000fc80000000000 */
[----:B------:R-:W-:-:S07]  /*9f50*/  FADD R12, R10, R35 ;  /* 0x000000230a0c7221 */ /* 0x000fce0000000000 */
.L_x_1091:
        /* <DEDUP_REMOVED lines=10> */
[----:B------:R-:W5:Y:S01]  /*a000*/  LDG.E R27, desc[UR8][R8.64+0xc] ;  /* 0x00000c08081b7981 */ /* 0x000f62000c1e1900 */
[----:B------:R-:W-:-:S02]  /*a010*/  VIADD R0, R0, 0x4 ;  /* 0x0000000400007836 */ /* 0x000fc40000000000 */
[----:B--2---:R-:W-:-:S04]  /*a020*/  FADD R19, R12, R19 ;  /* 0x000000130c137221 */ /* 0x004fc80000000000 */
[----:B---3--:R-:W-:-:S04]  /*a030*/  FADD R10, R19, R10 ;  /* 0x0000000a130a7221 */ /* 0x008fc80000000000 */
[----:B----4-:R-:W-:-:S04]  /*a040*/  FADD R10, R10, R21 ;  /* 0x000000150a0a7221 */ /* 0x010fc80000000000 */
[----:B-----5:R-:W-:-:S07]  /*a050*/  FADD R12, R10, R27 ;  /* 0x0000001b0a0c7221 */ /* 0x020fce0000000000 */
.L_x_1092:
[----:B------:R-:W-:Y:S05]  /*a060*/  @!P1 BRA `(.L_x_1090) ;  /* 0x0000000000309947 */ /* 0x000fea0003800000 */
[----:B------:R-:W1:Y:S01]  /*a070*/  LDC.64 R8, c[0x0][0x3d8] ;  /* 0x0000f600ff087b82 */ /* 0x000e620000000a00 */
[----:B------:R-:W-:-:S05]  /*a080*/  IADD3 R19, PT, PT, R23, R0, RZ ;  /* 0x0000000017137210 */ /* 0x000fca0007ffe0ff */
[----:B-1----:R-:W-:-:S05]  /*a090*/  IMAD.WIDE R8, R19, 0x4, R8 ;  /* 0x0000000413087825 */ /* 0x002fca00078e0208 */
[----:B------:R-:W2:Y:S01]  /*a0a0*/  LDG.E R19, desc[UR8][R8.64] ;  /* 0x0000000808137981 */ /* 0x000ea2000c1e1900 */
[----:B------:R-:W-:Y:S01]  /*a0b0*/  ISETP.NE.AND P0, PT, R4, 0x1, PT ;  /* 0x000000010400780c */ /* 0x000fe20003f05270 */
[----:B--2---:R-:W-:-:S12]  /*a0c0*/  FADD R12, R12, R19 ;  /* 0x000000130c0c7221 */ /* 0x004fd80000000000 */
[----:B------:R-:W-:Y:S05]  /*a0d0*/  @!P0 BRA `(.L_x_1090) ;  /* 0x0000000000148947 */ /* 0x000fea0003800000 */
[----:B------:R-:W-:Y:S01]  /*a0e0*/  ISETP.NE.AND P0, PT, R4, 0x2, PT ;  /* 0x000000020400780c */ /* 0x000fe20003f05270 */
[----:B------:R-:W2:-:S12]  /*a0f0*/  LDG.E R19, desc[UR8][R8.64+0x4] ;  /* 0x0000040808137981 */ /* 0x000e98000c1e1900 */
[----:B------:R-:W3:Y:S01]  /*a100*/  @P0 LDG.E R21, desc[UR8][R8.64+0x8] ;  /* 0x0000080808150981 */ /* 0x000ee2000c1e1900 */
[----:B--2---:R-:W-:-:S04]  /*a110*/  FADD R12, R12, R19 ;  /* 0x000000130c0c7221 */ /* 0x004fc80000000000 */
[----:B---3--:R-:W-:-:S07]  /*a120*/  @P0 FADD R12, R12, R21 ;  /* 0x000000150c0c0221 */ /* 0x008fce0000000000 */
.L_x_1090:
[----:B------:R1:W5:Y:S01]  /*a130*/  LDG.E R9, desc[UR8][R2.64] ;  /* 0x0000000802097981 */ /* 0x000362000c1e1900 */
[----:B------:R-:W-:Y:S01]  /*a140*/  IADD3 R17, PT, PT, -R16, R17, RZ ;  /* 0x0000001110117210 */ /* 0x000fe20007ffe1ff */
[----:B------:R-:W-:Y:S01]  /*a150*/  HFMA2 R10, -RZ, RZ, 0, 0 ;  /* 0x00000000ff0a7431 */ /* 0x000fe200000001ff */
[----:B------:R-:W-:Y:S02]  /*a160*/  BSSY.RELIABLE B4, `(.L_x_1093) ;  /* 0x000002a000047945 */ /* 0x000fe40003800100 */
[----:B------:R-:W-:Y:S02]  /*a170*/  IADD3 R8, PT, PT, R17, 0x1, RZ ;  /* 0x0000000111087810 */ /* 0x000fe40007ffe0ff */
[----:B------:R-:W-:Y:S02]  /*a180*/  I2FP.F32.S32 R17, R17 ;  /* 0x0000001100117245 */ /* 0x000fe40000201400 */
[----:B------:R-:W-:-:S07]  /*a190*/  I2FP.F32.S32 R8, R8 ;  /* 0x0000000800087245 */ /* 0x000fce0000201400 */
.L_x_1099:
[----:B--2---:R-:W2:Y:S01]  /*a1a0*/  LDC.64 R18, c[0x0][0x3d8] ;  /* 0x0000f600ff127b82 */ /* 0x004ea20000000a00 */
[----:B------:R-:W-:-:S05]  /*a1b0*/  IADD3 R21, PT, PT, R23, R10, RZ ;  /* 0x0000000a17157210 */ /* 0x000fca0007ffe0ff */
[----:B--2---:R-:W-:-:S05]  /*a1c0*/  IMAD.WIDE R18, R21, 0x4, R18 ;  /* 0x0000000415127825 */ /* 0x004fca00078e0212 */
[----:B------:R-:W2:Y:S01]  /*a1d0*/  LDG.E R0, desc[UR8][R18.64] ;  /* 0x0000000812007981 */ /* 0x000ea2000c1e1900 */
[----:B------:R-:W-:Y:S01]  /*a1e0*/  BSSY.RELIABLE B5, `(.L_x_1094) ;  /* 0x000001d000057945 */ /* 0x000fe20003800100 */
[----:B--2---:R-:W-:-:S13]  /*a1f0*/  FSETP.NEU.AND P0, PT, R0, RZ, PT ;  /* 0x000000ff0000720b */ /* 0x004fda0003f0d000 */
[----:B------:R-:W-:Y:S05]  /*a200*/  @!P0 BRA `(.L_x_1095) ;  /* 0x0000000000688947 */ /* 0x000fea0003800000 */
[----:B------:R-:W2:Y:S02]  /*a210*/  LDC R27, c[0x0][0x380] ;  /* 0x0000e000ff1b7b82 */ /* 0x000ea40000000800 */
[----:B--2---:R-:W-:-:S13]  /*a220*/  ISETP.NE.AND P0, PT, R14, R27, PT ;  /* 0x0000001b0e00720c */ /* 0x004fda0003f05270 */
[----:B------:R-:W-:Y:S05]  /*a230*/  @!P0 BREAK.RELIABLE B5 ;  /* 0x0000000000058942 */ /* 0x000fea0003800100 */
[----:B------:R-:W-:Y:S05]  /*a240*/  @!P0 BREAK.RELIABLE B4 ;  /* 0x0000000000048942 */ /* 0x000fea0003800100 */
[----:B------:R-:W-:Y:S05]  /*a250*/  @!P0 BREAK.RELIABLE B3 ;  /* 0x0000000000038942 */ /* 0x000fea0003800100 */
[----:B------:R-:W-:Y:S05]  /*a260*/  @!P0 BRA `(.L_x_1096) ;  /* 0x00000004002c8947 */ /* 0x000fea0003800000 */
[----:B------:R-:W2:Y:S01]  /*a270*/  LDC.64 R20, c[0x0][0x3c0] ;  /* 0x0000f000ff147b82 */ /* 0x000ea20000000a00 */
[----:B------:R-:W-:-:S04]  /*a280*/  IMAD R27, R14, R27, R10 ;  /* 0x0000001b0e1b7224 */ /* 0x000fc800078e020a */
[----:B--2---:R-:W-:-:S06]  /*a290*/  IMAD.WIDE R20, R27, 0x4, R20 ;  /* 0x000000041b147825 */ /* 0x004fcc00078e0214 */
[----:B------:R-:W2:Y:S01]  /*a2a0*/  LDG.E R21, desc[UR8][R20.64] ;  /* 0x0000000814157981 */ /* 0x000ea2000c1e1900 */
[----:B------:R-:W3:Y:S01]  /*a2b0*/  MUFU.RCP R22, R17 ;  /* 0x0000001100167308 */ /* 0x000ee20000001000 */
[----:B------:R-:W-:Y:S01]  /*a2c0*/  BSSY.RECONVERGENT B6, `(.L_x_1097) ;  /* 0x000000d000067945 */ /* 0x000fe20003800200 */
[----:B---3--:R-:W-:-:S04]  /*a2d0*/  FFMA R27, -R17, R22, 1 ;  /* 0x3f800000111b7423 */ /* 0x008fc80000000116 */
[----:B------:R-:W-:Y:S01]  /*a2e0*/  FFMA R27, R22, R27, R22 ;  /* 0x0000001b161b7223 */ /* 0x000fe20000000016 */
[----:B--2---:R-:W-:-:S04]  /*a2f0*/  FFMA R0, R8, R0, -R21 ;  /* 0x0000000008007223 */ /* 0x004fc80000000815 */
[----:B------:R-:W2:Y:S01]  /*a300*/  FCHK P0, R0, R17 ;  /* 0x0000001100007302 */ /* 0x000ea20000000000 */
[----:B------:R-:W-:-:S04]  /*a310*/  FFMA R22, R0, R27, RZ ;  /* 0x0000001b00167223 */ /* 0x000fc800000000ff */
[----:B------:R-:W-:-:S04]  /*a320*/  FFMA R24, -R17, R22, R0 ;  /* 0x0000001611187223 */ /* 0x000fc80000000100 */
[----:B------:R-:W-:Y:S01]  /*a330*/  FFMA R27, R27, R24, R22 ;  /* 0x000000181b1b7223 */ /* 0x000fe20000000016 */
[----:B--2---:R-:W-:Y:S06]  /*a340*/  @!P0 BRA `(.L_x_1098) ;  /* 0x0000000000108947 */ /* 0x004fec0003800000 */
[----:B------:R-:W-:Y:S02]  /*a350*/  MOV R28, R17 ;  /* 0x00000011001c7202 */ /* 0x000fe40000000f00 */
[----:B------:R-:W-:-:S07]  /*a360*/  MOV R24, 0xa380 ;  /* 0x0000a38000187802 */ /* 0x000fce0000000f00 */
[----:B01---5:R-:W-:Y:S05]  /*a370*/  CALL.REL.NOINC `($__internal_17_$__cuda_sm3x_div_rn_noftz_f32_slowpath) ;  /* 0x0000000c00a47944 */ /* 0x023fea0003c00000 */
[----:B------:R-:W-:-:S07]  /*a380*/  MOV R27, R0 ;  /* 0x00000000001b7202 */ /* 0x000fce0000000f00 */
.L_x_1098:
[----:B------:R-:W-:Y:S05]  /*a390*/  BSYNC.RECONVERGENT B6 ;  /* 0x0000000000067941 */ /* 0x000fea0003800200 */
.L_x_1097:
[----:B------:R2:W-:Y:S02]  /*a3a0*/  STG.E desc[UR8][R18.64], R27 ;  /* 0x0000001b12007986 */ /* 0x0005e4000c101908 */
.L_x_1095:
[----:B------:R-:W-:Y:S05]  /*a3b0*/  BSYNC.RELIABLE B5 ;  /* 0x0000000000057941 */ /* 0x000fea0003800100 */
.L_x_1094:
[----:B------:R-:W3:Y:S01]  /*a3c0*/  LDCU UR4, c[0x0][0x380] ;  /* 0x00007000ff0477ac */ /* 0x000ee20008000800 */
[----:B------:R-:W-:-:S04]  /*a3d0*/  IADD3 R10, PT, PT, R10, 0x1, RZ ;  /* 0x000000010a0a7810 */ /* 0x000fc80007ffe0ff */
[----:B---3--:R-:W-:-:S13]  /*a3e0*/  ISETP.NE.AND P0, PT, R10, UR4, PT ;  /* 0x000000040a007c0c */ /* 0x008fda000bf05270 */
[----:B------:R-:W-:Y:S05]  /*a3f0*/  @P0 BRA `(.L_x_1099) ;  /* 0xfffffffc00680947 */ /* 0x000fea000383ffff */
[----:B------:R-:W-:Y:S05]  /*a400*/  BSYNC.RELIABLE B4 ;  /* 0x0000000000047941 */ /* 0x000fea0003800100 */
.L_x_1093:
[----:B--2---:R-:W2:Y:S01]  /*a410*/  LDC.64 R18, c[0x0][0x3e8] ;  /* 0x0000fa00ff127b82 */ /* 0x004ea20000000a00 */
[----:B------:R-:W-:Y:S01]  /*a420*/  IADD3 R14, PT, PT, R23, R14, RZ ;  /* 0x0000000e170e7210 */ /* 0x000fe20007ffe0ff */
[----:B------:R-:W3:Y:S04]  /*a430*/  LDG.E R21, desc[UR8][R2.64] ;  /* 0x0000000802157981 */ /* 0x000ee8000c1e1900 */
[----:B--2---:R-:W-:-:S06]  /*a440*/  IMAD.WIDE R18, R14, 0x4, R18 ;  /* 0x000000040e127825 */ /* 0x004fcc00078e0212 */
[----:B------:R-:W3:Y:S01]  /*a450*/  LDG.E R19, desc[UR8][R18.64] ;  /* 0x0000000812137981 */ /* 0x000ee2000c1e1900 */
[----:B------:R-:W2:Y:S01]  /*a460*/  MUFU.RCP R0, R17 ;  /* 0x0000001100007308 */ /* 0x000ea20000001000 */
[----:B------:R-:W-:Y:S01]  /*a470*/  BSSY.RECONVERGENT B4, `(.L_x_1100) ;  /* 0x000000d000047945 */ /* 0x000fe20003800200 */
[----:B--2---:R-:W-:-:S04]  /*a480*/  FFMA R27, -R17, R0, 1 ;  /* 0x3f800000111b7423 */ /* 0x004fc80000000100 */
[----:B------:R-:W-:Y:S01]  /*a490*/  FFMA R0, R0, R27, R0 ;  /* 0x0000001b00007223 */ /* 0x000fe20000000000 */
[----:B---3--:R-:W-:-:S04]  /*a4a0*/  FFMA R20, R8, R21, -R19 ;  /* 0x0000001508147223 */ /* 0x008fc80000000813 */
[----:B------:R-:W2:Y:S01]  /*a4b0*/  FCHK P0, R20, R17 ;  /* 0x0000001114007302 */ /* 0x000ea20000000000 */
[----:B------:R-:W-:-:S04]  /*a4c0*/  FFMA R10, R0, R20, RZ ;  /* 0x00000014000a7223 */ /* 0x000fc800000000ff */
[----:B------:R-:W-:-:S04]  /*a4d0*/  FFMA R21, -R17, R10, R20 ;  /* 0x0000000a11157223 */ /* 0x000fc80000000114 */
[----:B------:R-:W-:Y:S01]  /*a4e0*/  FFMA R0, R0, R21, R10 ;  /* 0x0000001500007223 */ /* 0x000fe2000000000a */
[----:B--2---:R-:W-:Y:S06]  /*a4f0*/  @!P0 BRA `(.L_x_1101) ;  /* 0x0000000000108947 */ /* 0x004fec0003800000 */
[----:B------:R-:W-:Y:S02]  /*a500*/  MOV R0, R20 ;  /* 0x0000001400007202 */ /* 0x000fe40000000f00 */
[----:B------:R-:W-:Y:S02]  /*a510*/  MOV R28, R17 ;  /* 0x00000011001c7202 */ /* 0x000fe40000000f00 */
[----:B------:R-:W-:-:S07]  /*a520*/  MOV R24, 0xa540 ;  /* 0x0000a54000187802 */ /* 0x000fce0000000f00 */
[----:B01---5:R-:W-:Y:S05]  /*a530*/  CALL.REL.NOINC `($__internal_17_$__cuda_sm3x_div_rn_noftz_f32_slowpath) ;  /* 0x0000000c00347944 */ /* 0x023fea0003c00000 */
.L_x_1101:
[----:B------:R-:W-:Y:S05]  /*a540*/  BSYNC.RECONVERGENT B4 ;  /* 0x0000000000047941 */ /* 0x000fea0003800200 */
.L_x_1100:
[----:B------:R-:W2:Y:S01]  /*a550*/  LDC.64 R18, c[0x0][0x3d8] ;  /* 0x0000f600ff127b82 */ /* 0x000ea20000000a00 */
[----:B------:R-:W3:Y:S01]  /*a560*/  LDCU UR4, c[0x0][0x380] ;  /* 0x00007000ff0477ac */ /* 0x000ee20008000800 */
[----:B------:R4:W-:Y:S01]  /*a570*/  STG.E desc[UR8][R2.64], R0 ;  /* 0x0000000002007986 */ /* 0x0009e2000c101908 */
[----:B------:R-:W-:-:S04]  /*a580*/  IADD3 R16, PT, PT, R16, 0x1, RZ ;  /* 0x0000000110107810 */ /* 0x000fc80007ffe0ff */
[----:B---3--:R-:W-:Y:S01]  /*a590*/  ISETP.NE.AND P0, PT, R16, UR4, PT ;  /* 0x0000000410007c0c */ /* 0x008fe2000bf05270 */
[----:B--2---:R-:W-:-:S05]  /*a5a0*/  IMAD.WIDE R18, R14, 0x4, R18 ;  /* 0x000000040e127825 */ /* 0x004fca00078e0212 */
[----:B------:R4:W-:Y:S07]  /*a5b0*/  STG.E desc[UR8][R18.64], RZ ;  /* 0x000000ff12007986 */ /* 0x0009ee000c101908 */
[----:B------:R-:W-:Y:S05]  /*a5c0*/  @P0 BRA `(.L_x_1102) ;  /* 0xffffffe400d40947 */ /* 0x000fea000383ffff */
[----:B------:R-:W-:Y:S05]  /*a5d0*/  BSYNC.RELIABLE B3 ;  /* 0x0000000000037941 */ /* 0x000fea0003800100 */
.L_x_1082:
[----:B01--4-:R-:W0:Y:S01]  /*a5e0*/  MUFU.RCP R3, R8 ;  /* 0x0000000800037308 */ /* 0x013e220000001000 */
[----:B-----5:R-:W-:Y:S01]  /*a5f0*/  FADD R0, R9, R12 ;  /* 0x0000000c09007221 */ /* 0x020fe20000000000 */
[----:B------:R-:W-:Y:S04]  /*a600*/  BSSY.RECONVERGENT B3, `(.L_x_1103) ;  /* 0x000000d000037945 */ /* 0x000fe80003800200 */
[----:B------:R-:W-:Y:S02]  /*a610*/  MOV R4, R0 ;  /* 0x0000000000047202 */ /* 0x000fe40000000f00 */
        /* <DEDUP_REMOVED lines=9> */
[----:B------:R-:W-:Y:S05]  /*a6b0*/  CALL.REL.NOINC `($__internal_17_$__cuda_sm3x_div_rn_noftz_f32_slowpath) ;  /* 0x0000000800d47944 */ /* 0x000fea0003c00000 */
[----:B------:R-:W-:-:S07]  /*a6c0*/  MOV R5, R0 ;  /* 0x0000000000057202 */ /* 0x000fce0000000f00 */
.L_x_1104:
[----:B------:R-:W-:Y:S05]  /*a6d0*/  BSYNC.RECONVERGENT B3 ;  /* 0x0000000000037941 */ /* 0x000fea0003800200 */
.L_x_1103:
[----:B------:R-:W0:Y:S01]  /*a6e0*/  LDCU UR4, c[0x0][0x380] ;  /* 0x00007000ff0477ac */ /* 0x000e220008000800 */
[----:B------:R-:W-:Y:S02]  /*a6f0*/  HFMA2 R14, -RZ, RZ, 0, 0 ;  /* 0x00000000ff0e7431 */ /* 0x000fe400000001ff */
[----:B0-----:R-:W-:Y:S01]  /*a700*/  IMAD.U32 R16, RZ, RZ, UR4 ;  /* 0x00000004ff107e24 */ /* 0x001fe2000f8e00ff */
[----:B------:R-:W-:Y:S06]  /*a710*/  BRA `(.L_x_1105) ;  /* 0x0000000000547947 */ /* 0x000fec0003800000 */
.L_x_1096:
[----:B01----:R-:W0:Y:S01]  /*a720*/  MUFU.RCP R3, R8 ;  /* 0x0000000800037308 */ /* 0x003e220000001000 */
        /* <DEDUP_REMOVED lines=13> */
[----:B------:R-:W-:Y:S05]  /*a800*/  CALL.REL.NOINC `($__internal_17_$__cuda_sm3x_div_rn_noftz_f32_slowpath) ;  /* 0x0000000800807944 */ /* 0x000fea0003c00000 */
.L_x_1107:
[----:B------:R-:W-:Y:S05]  /*a810*/  BSYNC.RECONVERGENT B6 ;  /* 0x0000000000067941 */ /* 0x000fea0003800200 */
.L_x_1106:
[----:B------:R-:W0:Y:S01]  /*a820*/  LDCU UR4, c[0x0][0x380] ;  /* 0x00007000ff0477ac */ /* 0x000e220008000800 */
[----:B------:R-:W-:Y:S02]  /*a830*/  LOP3.LUT R2, RZ, R16, RZ, 0x33, !PT ;  /* 0x00000010ff027212 */ /* 0x000fe400078e33ff */
[----:B------:R-:W-:Y:S02]  /*a840*/  MOV R5, R0 ;  /* 0x0000000000057202 */ /* 0x000fe40000000f00 */
[----:B0-----:R-:W-:-:S04]  /*a850*/  IADD3 R2, PT, PT, R2, UR4, RZ ;  /* 0x0000000402027c10 */ /* 0x001fc8000fffe0ff */
[----:B------:R-:W-:-:S07]  /*a860*/  I2FP.F32.S32 R14, R2 ;  /* 0x00000002000e7245 */ /* 0x000fce0000201400 */
.L_x_1105:
[----:B------:R-:W-:Y:S05]  /*a870*/  BSYNC.RECONVERGENT B2 ;  /* 0x0000000000027941 */ /* 0x000fea0003800200 */
.L_x_1081:
[----:B------:R-:W1:Y:S01]  /*a880*/  LDCU UR4, c[0x0][0x380] ;  /* 0x00007000ff0477ac */ /* 0x000e620008000800 */
[----:B0-----:R-:W-:Y:S01]  /*a890*/  MOV R2, 0x1 ;  /* 0x0000000100027802 */ /* 0x001fe20000000f00 */
[----:B------:R-:W-:Y:S01]  /*a8a0*/  BSSY.RECONVERGENT B0, `(.L_x_1108) ;  /* 0x0000019000007945 */ /* 0x000fe20003800200 */
[----:B------:R-:W-:Y:S01]  /*a8b0*/  FSETP.NEU.AND P0, PT, R14, RZ, PT ;  /* 0x000000ff0e00720b */ /* 0x000fe20003f0d000 */
[----:B-1----:R-:W0:Y:S01]  /*a8c0*/  I2F.F64 R6, UR4 ;  /* 0x0000000400067d12 */ /* 0x002e220008201c00 */
[----:B------:R-:W-:-:S06]  /*a8d0*/  UIADD3 UR4, UPT, UPT, UR4, -0x1, URZ ;  /* 0xffffffff04047890 */ /* 0x000fcc000fffe0ff */
[----:B------:R-:W-:Y:S01]  /*a8e0*/  ISETP.EQ.OR P0, PT, R16, UR4, !P0 ;  /* 0x0000000410007c0c */ /* 0x000fe2000c702670 */
[----:B0-----:R-:W0:Y:S02]  /*a8f0*/  MUFU.RCP64H R3, R7 ;  /* 0x0000000700037308 */ /* 0x001e240000001800 */
[----:B0-----:R-:W-:-:S08]  /*a900*/  DFMA R8, -R6, R2, 1 ;  /* 0x3ff000000608742b */ /* 0x001fd00000000102 */
[----:B------:R-:W-:-:S08]  /*a910*/  DFMA R8, R8, R8, R8 ;  /* 0x000000080808722b */ /* 0x000fd00000000008 */
[----:B------:R-:W-:Y:S01]  /*a920*/  DFMA R8, R2, R8, R2 ;  /* 0x000000080208722b */ /* 0x000fe20000000002 */
[----:B------:R-:W0:Y:S07]  /*a930*/  F2F.F64.F32 R2, R14 ;  /* 0x0000000e00027310 */ /* 0x000e2e0000201800 */
[----:B------:R-:W-:-:S08]  /*a940*/  DFMA R10, -R6, R8, 1 ;  /* 0x3ff00000060a742b */ /* 0x000fd00000000108 */
[----:B------:R-:W-:Y:S01]  /*a950*/  DFMA R10, R8, R10, R8 ;  /* 0x0000000a080a722b */ /* 0x000fe20000000008 */
[----:B0-----:R-:W-:Y:S02]  /*a960*/  FSEL R12, R2, RZ, !P0 ;  /* 0x000000ff020c7208 */ /* 0x001fe40004000000 */
[----:B------:R-:W-:-:S04]  /*a970*/  FSEL R13, R3, 1.75, !P0 ;  /* 0x3fe00000030d7808 */ /* 0x000fc80004000000 */
[----:B------:R-:W-:Y:S02]  /*a980*/  FSETP.GEU.AND P2, PT, |R13|, 6.5827683646048100446e-37, PT ;  /* 0x036000000d00780b */ /* 0x000fe40003f4e200 */
[----:B------:R-:W-:-:S08]  /*a990*/  DMUL R2, R10, R12 ;  /* 0x0000000c0a027228 */ /* 0x000fd00000000000 */
[----:B------:R-:W-:-:S08]  /*a9a0*/  DFMA R8, -R6, R2, R12 ;  /* 0x000000020608722b */ /* 0x000fd0000000010c */
[----:B------:R-:W-:-:S10]  /*a9b0*/  DFMA R2, R10, R8, R2 ;  /* 0x000000080a02722b */ /* 0x000fd40000000002 */
[----:B------:R-:W-:-:S05]  /*a9c0*/  FFMA R0, RZ, R7, R3 ;  /* 0x00000007ff007223 */ /* 0x000fca0000000003 */
[----:B------:R-:W-:Y:S02]  /*a9d0*/  FSETP.GT.AND P1, PT, |R0|, 1.469367938527859385e-39, PT ;  /* 0x001000000000780b */ /* 0x000fe40003f24200 */
[----:B------:R-:W-:Y:S01]  /*a9e0*/  MOV R0, R5 ;  /* 0x0000000500007202 */ /* 0x000fe20000000f00 */
[----:B------:R-:W-:-:S10]  /*a9f0*/  @P0 FMUL R0, R4, 0.5 ;  /* 0x3f00000004000820 */ /* 0x000fd40000400000 */
[----:B------:R-:W-:Y:S05]  /*aa00*/  @P1 BRA P2, `(.L_x_1109) ;  /* 0x0000000000081947 */ /* 0x000fea0001000000 */
[----:B------:R-:W-:-:S07]  /*aa10*/  MOV R8, 0xaa30 ;  /* 0x0000aa3000087802 */ /* 0x000fce0000000f00 */
[----:B------:R-:W-:Y:S05]  /*aa20*/  CALL.REL.NOINC `($__internal_15_$__cuda_sm20_div_rn_f64_full) ;  /* 0x0000000000247944 */ /* 0x000fea0003c00000 */
.L_x_1109:
[----:B------:R-:W-:Y:S05]  /*aa30*/  BSYNC.RECONVERGENT B0 ;  /* 0x0000000000007941 */ /* 0x000fea0003800200 */
.L_x_1108:
[----:B------:R-:W0:Y:S01]  /*aa40*/  LDC.64 R4, c[0x0][0x3b0] ;  /* 0x0000ec00ff047b82 */ /* 0x000e220000000a00 */
[----:B------:R-:W1:Y:S07]  /*aa50*/  F2F.F32.F64 R3, R2 ;  /* 0x0000000200037310 */ /* 0x000e6e0000301000 */
[----:B------:R-:W2:Y:S01]  /*aa60*/  LDC.64 R6, c[0x0][0x3b8] ;  /* 0x0000ee00ff067b82 */ /* 0x000ea20000000a00 */
[----:B0-----:R-:W-:-:S05]  /*aa70*/  IMAD.WIDE R4, R25, 0x4, R4 ;  /* 0x0000000419047825 */ /* 0x001fca00078e0204 */
[----:B-1----:R-:W-:Y:S01]  /*aa80*/  STG.E desc[UR8][R4.64], R3 ;  /* 0x0000000304007986 */ /* 0x002fe2000c101908 */
[----:B--2---:R-:W-:-:S05]  /*aa90*/  IMAD.WIDE R6, R25, 0x4, R6 ;  /* 0x0000000419067825 */ /* 0x004fca00078e0206 */
[----:B------:R-:W-:Y:S01]  /*aaa0*/  STG.E desc[UR8][R6.64], R0 ;  /* 0x0000000006007986 */ /* 0x000fe2000c101908 */
[----:B------:R-:W-:Y:S05]  /*aab0*/  EXIT ;  /* 0x000000000000794d */ /* 0x000fea0003800000 */
        .weak           $__internal_15_$__cuda_sm20_div_rn_f64_full
        .type           $__internal_15_$__cuda_sm20_div_rn_f64_full,@function
        .size           $__internal_15_$__cuda_sm20_div_rn_f64_full,($__internal_16_$__cuda_sm20_sqrt_rn_f32_slowpath - $__internal_15_$__cuda_sm20_div_rn_f64_full)
$__internal_15_$__cuda_sm20_div_rn_f64_full:
        /* <DEDUP_REMOVED lines=12> */
[----:B------:R-:W-:Y:S01]  /*ab80*/  MOV R21, R9 ;  /* 0x0000000900157202 */ /* 0x000fe20000000f00 */
[----:B------:R-:W0:Y:S01]  /*ab90*/  MUFU.RCP64H R11, R3 ;  /* 0x00000003000b7308 */ /* 0x000e220000001800 */
[----:B------:R-:W-:-:S03]  /*aba0*/  ISETP.GE.U32.AND P1, PT, R9, R20, PT ;  /* 0x000000140900720c */ /* 0x000fc60003f26070 */
[----:B------:R-:W-:Y:S02]  /*abb0*/  @!P2 LOP3.LUT R14, R7, 0x7ff00000, RZ, 0xc0, !PT ;  /* 0x7ff00000070ea812 */ /* 0x000fe400078ec0ff */
[----:B------:R-:W-:Y:S02]  /*abc0*/  @!P0 LOP3.LUT R20, R3, 0x7ff00000, RZ, 0xc0, !PT ;  /* 0x7ff0000003148812 */ /* 0x000fe400078ec0ff */
[----:B------:R-:W-:Y:S02]  /*abd0*/  @!P2 ISETP.GE.U32.AND P3, PT, R9, R14, PT ;  /* 0x0000000e0900a20c */ /* 0x000fe40003f66070 */
[----:B------:R-:W-:Y:S01]  /*abe0*/  MOV R14, 0x1ca00000 ;  /* 0x1ca00000000e7802 */ /* 0x000fe20000000f00 */
[----:B------:R-:W-:Y:S01]  /*abf0*/  VIADD R22, R20, 0xffffffff ;  /* 0xffffffff14167836 */ /* 0x000fe20000000000 */
        /* <DEDUP_REMOVED lines=48> */
.L_x_1111:
        /* <DEDUP_REMOVED lines=16> */
.L_x_1114:
[----:B------:R-:W-:Y:S02]  /*b000*/  LOP3.LUT R15, R7, 0x80000, RZ, 0xfc, !PT ;  /* 0x00080000070f7812 */ /* 0x000fe400078efcff */
[----:B------:R-:W-:Y:S01]  /*b010*/  MOV R14, R6 ;  /* 0x00000006000e7202 */ /* 0x000fe20000000f00 */
[----:B------:R-:W-:Y:S06]  /*b020*/  BRA `(.L_x_1112) ;  /* 0x0000000000087947 */ /* 0x000fec0003800000 */
.L_x_1113:
[----:B------:R-:W-:Y:S02]  /*b030*/  LOP3.LUT R15, R5, 0x80000, RZ, 0xfc, !PT ;  /* 0x00080000050f7812 */ /* 0x000fe400078efcff */
[----:B------:R-:W-:-:S07]  /*b040*/  MOV R14, R4 ;  /* 0x00000004000e7202 */ /* 0x000fce0000000f00 */
.L_x_1112:
[----:B------:R-:W-:Y:S05]  /*b050*/  BSYNC.RECONVERGENT B1 ;  /* 0x0000000000017941 */ /* 0x000fea0003800200 */
.L_x_1110:
[----:B------:R-:W-:Y:S01]  /*b060*/  HFMA2 R9, -RZ, RZ, 0, 0 ;  /* 0x00000000ff097431 */ /* 0x000fe200000001ff */
[----:B------:R-:W-:Y:S02]  /*b070*/  MOV R2, R14 ;  /* 0x0000000e00027202 */ /* 0x000fe40000000f00 */
[----:B------:R-:W-:Y:S01]  /*b080*/  MOV R3, R15 ;  /* 0x0000000f00037202 */ /* 0x000fe20000000f00 */
[----:B------:R-:W-:Y:S06]  /*b090*/  RET.REL.NODEC R8 `(_Z12kernelGeNormiiiiiiPfPsS_S_S_S_S_S_S_S_S_S_) ;  /* 0xffffff4c08d87950 */ /* 0x000fec0003c3ffff */
        .weak           $__internal_16_$__cuda_sm20_sqrt_rn_f32_slowpath
        .type           $__internal_16_$__cuda_sm20_sqrt_rn_f32_slowpath,@function
        .size           $__internal_16_$__cuda_sm20_sqrt_rn_f32_slowpath,($__internal_17_$__cuda_sm3x_div_rn_noftz_f32_slowpath - $__internal_16_$__cuda_sm20_sqrt_rn_f32_slowpath)
$__internal_16_$__cuda_sm20_sqrt_rn_f32_slowpath:
        /* <DEDUP_REMOVED lines=19> */
.L_x_1115:
[----:B------:R-:W-:Y:S01]  /*b1d0*/  HFMA2 R5, -RZ, RZ, 0, 0 ;  /* 0x00000000ff057431 */ /* 0x000fe200000001ff */
[----:B------:R-:W-:Y:S02]  /*b1e0*/  MOV R7, R4 ;  /* 0x0000000400077202 */ /* 0x000fe40000000f00 */
[----:B------:R-:W-:-:S04]  /*b1f0*/  MOV R4, R9 ;  /* 0x0000000900047202 */ /* 0x000fc80000000f00 */
[----:B------:R-:W-:Y:S05]  /*b200*/  RET.REL.NODEC R4 `(_Z12kernelGeNormiiiiiiPfPsS_S_S_S_S_S_S_S_S_S_) ;  /* 0xffffff4c047c7950 */ /* 0x000fea0003c3ffff */
        .weak           $__internal_17_$__cuda_sm3x_div_rn_noftz_f32_slowpath
        .type           $__internal_17_$__cuda_sm3x_div_rn_noftz_f32_slowpath,@function
        .size           $__internal_17_$__cuda_sm3x_div_rn_noftz_f32_slowpath,($_Z12kernelGeNormiiiiiiPfPsS_S_S_S_S_S_S_S_S_S_$__internal_accurate_pow - $__internal_17_$__cuda_sm3x_div_rn_noftz_f32_slowpath)
$__internal_17_$__cuda_sm3x_div_rn_noftz_f32_slowpath:
        /* <DEDUP_REMOVED lines=36> */
.L_x_1117:
[----:B------:R-:W-:Y:S01]  /*b450*/  LEA R29, R26, 0xc0800000, 0x17 ;  /* 0xc08000001a1d7811 */ /* 0x000fe200078eb8ff */
[----:B------:R-:W-:Y:S01]  /*b460*/  BSSY.RECONVERGENT B1, `(.L_x_1122) ;  /* 0x0000036000017945 */ /* 0x000fe20003800200 */
[----:B------:R-:W-:Y:S02]  /*b470*/  IADD3 R31, PT, PT, R31, -0x7f, RZ ;  /* 0xffffff811f1f7810 */ /* 0x000fe40007ffe0ff */
[----:B------:R-:W-:-:S03]  /*b480*/  IADD3 R36, PT, PT, -R29, R28, RZ ;  /* 0x0000001c1d247210 */ /* 0x000fc60007ffe1ff */
[----:B------:R-:W-:Y:S01]  /*b490*/  IMAD R0, R31, -0x800000, R0 ;  /* 0xff8000001f007824 */ /* 0x000fe200078e0200 */
[----:B------:R-:W0:Y:S01]  /*b4a0*/  MUFU.RCP R28, R36 ;  /* 0x00000024001c7308 */ /* 0x000e220000001000 */
[----:B------:R-:W-:-:S04]  /*b4b0*/  FADD.FTZ R29, -R36, -RZ ;  /* 0x800000ff241d7221 */ /* 0x000fc80000010100 */
[----:B0-----:R-:W-:-:S04]  /*b4c0*/  FFMA R33, R28, R29, 1 ;  /* 0x3f8000001c217423 */ /* 0x001fc8000000001d */
[----:B------:R-:W-:-:S04]  /*b4d0*/  FFMA R33, R28, R33, R28 ;  /* 0x000000211c217223 */ /* 0x000fc8000000001c */
[----:B------:R-:W-:-:S04]  /*b4e0*/  FFMA R28, R0, R33, RZ ;  /* 0x00000021001c7223 */ /* 0x000fc800000000ff */
[----:B------:R-:W-:-:S04]  /*b4f0*/  FFMA R30, R29, R28, R0 ;  /* 0x0000001c1d1e7223 */ /* 0x000fc80000000000 */
[----:B------:R-:W-:Y:S01]  /*b500*/  FFMA R30, R33, R30, R28 ;  /* 0x0000001e211e7223 */ /* 0x000fe2000000001c */
[----:B------:R-:W-:-:S03]  /*b510*/  IADD3 R28, PT, PT, R31, 0x7f, -R26 ;  /* 0x0000007f1f1c7810 */ /* 0x000fc60007ffe81a */
[----:B------:R-:W-:Y:S01]  /*b520*/  FFMA R29, R29, R30, R0 ;  /* 0x0000001e1d1d7223 */ /* 0x000fe20000000000 */
[----:B------:R-:W-:-:S03]  /*b530*/  IADD3 R27, PT, PT, R28, R27, RZ ;  /* 0x0000001b1c1b7210 */ /* 0x000fc60007ffe0ff */
        /* <DEDUP_REMOVED lines=17> */
[C---:B------:R-:W-:Y:S02]  /*b650*/  IADD3 R29, PT, PT, R26.reuse, 0x20, RZ ;  /* 0x000000201a1d7810 */ /* 0x040fe40007ffe0ff */
[----:B------:R-:W-:Y:S02]  /*b660*/  LOP3.LUT R27, R27, 0x7fffff, RZ, 0xc0, !PT ;  /* 0x007fffff1b1b7812 */ /* 0x000fe400078ec0ff */
[C---:B------:R-:W-:Y:S02]  /*b670*/  ISETP.NE.AND P3, PT, R26.reuse, RZ, PT ;  /* 0x000000ff1a00720c */ /* 0x040fe40003f65270 */
[----:B------:R-:W-:Y:S02]  /*b680*/  LOP3.LUT R30, R27, 0x800000, RZ, 0xfc, !PT ;  /* 0x008000001b1e7812 */ /* 0x000fe400078efcff */
[----:B------:R-:W-:-:S02]  /*b690*/  ISETP.NE.AND P1, PT, R26, RZ, PT ;  /* 0x000000ff1a00720c */ /* 0x000fc40003f25270 */
        /* <DEDUP_REMOVED lines=14> */
.L_x_1124:
[----:B------:R-:W-:-:S04]  /*b780*/  LOP3.LUT R0, R0, 0x80000000, RZ, 0xc0, !PT ;  /* 0x8000000000007812 */ /* 0x000fc800078ec0ff */
[----:B------:R-:W-:Y:S01]  /*b790*/  LOP3.LUT R0, R0, 0x7f800000, RZ, 0xfc, !PT ;  /* 0x7f80000000007812 */ /* 0x000fe200078efcff */
[----:B------:R-:W-:Y:S06]  /*b7a0*/  BRA `(.L_x_1125) ;  /* 0x0000000000047947 */ /* 0x000fec0003800000 */
.L_x_1123:
[----:B------:R-:W-:-:S07]  /*b7b0*/  LEA R0, R27, R0, 0x17 ;  /* 0x000000001b007211 */ /* 0x000fce00078eb8ff */
.L_x_1125:
[----:B------:R-:W-:Y:S05]  /*b7c0*/  BSYNC.RECONVERGENT B1 ;  /* 0x0000000000017941 */ /* 0x000fea0003800200 */
.L_x_1122:
[----:B------:R-:W-:Y:S05]  /*b7d0*/  BRA `(.L_x_1126) ;  /* 0x0000000000207947 */ /* 0x000fea0003800000 */
.L_x_1121:
[----:B------:R-:W-:-:S04]  /*b7e0*/  LOP3.LUT R0, R28, 0x80000000, R0, 0x48, !PT ;  /* 0x800000001c007812 */ /* 0x000fc800078e4800 */
[----:B------:R-:W-:Y:S01]  /*b7f0*/  LOP3.LUT R0, R0, 0x7f800000, RZ, 0xfc, !PT ;  /* 0x7f80000000007812 */ /* 0x000fe200078efcff */
[----:B------:R-:W-:Y:S06]  /*b800*/  BRA `(.L_x_1126) ;  /* 0x0000000000147947 */ /* 0x000fec0003800000 */
.L_x_1120:
[----:B------:R-:W-:Y:S01]  /*b810*/  LOP3.LUT R0, R28, 0x80000000, R0, 0x48, !PT ;  /* 0x800000001c007812 */ /* 0x000fe200078e4800 */
[----:B------:R-:W-:Y:S06]  /*b820*/  BRA `(.L_x_1126) ;  /* 0x00000000000c7947 */ /* 0x000fec0003800000 */
.L_x_1119:
[----:B------:R-:W0:Y:S01]  /*b830*/  MUFU.RSQ R0, -QNAN ;  /* 0xffc0000000007908 */ /* 0x000e220000001400 */
[----:B------:R-:W-:Y:S05]  /*b840*/  BRA `(.L_x_1126) ;  /* 0x0000000000047947 */ /* 0x000fea0003800000 */
.L_x_1118:
[----:B------:R-:W-:-:S07]  /*b850*/  FADD.FTZ R0, R0, R28 ;  /* 0x0000001c00007221 */ /* 0x000fce0000010000 */
.L_x_1126:
[----:B------:R-:W-:Y:S05]  /*b860*/  BSYNC.RECONVERGENT B0 ;  /* 0x0000000000007941 */ /* 0x000fea0003800200 */
.L_x_1116:
[----:B------:R-:W-:Y:S01]  /*b870*/  HFMA2 R27, -RZ, RZ, 0, 0 ;  /* 0x00000000ff1b7431 */ /* 0x000fe200000001ff */
[----:B------:R-:W-:-:S04]  /*b880*/  MOV R26, R24 ;  /* 0x00000018001a7202 */ /* 0x000fc80000000f00 */
[----:B0-----:R-:W-:Y:S05]  /*b890*/  RET.REL.NODEC R26 `(_Z12kernelGeNormiiiiiiPfPsS_S_S_S_S_S_S_S_S_S_) ;  /* 0xffffff441ad87950 */ /* 0x001fea0003c3ffff */
        .type           $_Z12kernelGeNormiiiiiiPfPsS_S_S_S_S_S_S_S_S_S_$__internal_accurate_pow,@function
        .size           $_Z12kernelGeNormiiiiiiPfPsS_S_S_S_S_S_S_S_S_S_$__internal_accurate_pow,(.L_x_1149 - $_Z12kernelGeNormiiiiiiPfPsS_S_S_S_S_S_S_S_S_S_$__internal_accurate_pow)
$_Z12kernelGeNormiiiiiiPfPsS_S_S_S_S_S_S_S_S_S_$__internal_accurate_pow:
        /* <DEDUP_REMOVED lines=44> */
[----:B------:R-:W-:-:S03]  /*bb60*/  MOV R28, R20 ;  /* 0x00000014001c7202 */ /* 0x000fc60000000f00 */
[----:B------:R-:W-:Y:S01]  /*bb70*/  DADD R26, R26, -UR10 ;  /* 0x8000000a1a1a7e29 */ /* 0x000fe20008000000 */
[----:B------:R-:W-:Y:S01]  /*bb80*/  UMOV UR10, 0x0 ;  /* 0x00000000000a7882 */ /* 0x000fe20000000000 */
[----:B------:R-:W-:Y:S01]  /*bb90*/  UMOV UR11, 0x3ff00000 ;  /* 0x3ff00000000b7882 */ /* 0x000fe20000000000 */
[C---:B------:R-:W-:Y:S02]  /*bba0*/  DFMA R28, R16.reuse, R28, R30 ;  /* 0x0000001c101c722b */ /* 0x040fe4000000001e */
[----:B------:R-:W-:-:S08]  /*bbb0*/  DMUL R30, R16, R22 ;  /* 0x00000016101e7228 */ /* 0x000fd00000000000 */
[----:B------:R-:W-:-:S08]  /*bbc0*/  DFMA R32, R16, R22, -R30 ;  /* 0x000000161020722b */ /* 0x000fd0000000081e */
[----:B------:R-:W-:Y:S02]  /*bbd0*/  DFMA R32, R20, R22, R32 ;  /* 0x000000161420722b */ /* 0x000fe40000000020 */
[----:B------:R-:W-:-:S06]  /*bbe0*/  DADD R22, R18, R26 ;  /* 0x0000000012167229 */ /* 0x000fcc000000001a */
[----:B------:R-:W-:Y:S02]  /*bbf0*/  DFMA R28, R16, R28, R32 ;  /* 0x0000001c101c722b */ /* 0x000fe40000000020 */
[----:B------:R-:W-:-:S08]  /*bc00*/  DADD R32, R18, -R22 ;  /* 0x0000000012207229 */ /* 0x000fd00000000816 */
[----:B------:R-:W-:Y:S02]  /*bc10*/  DADD R32, R26, R32 ;  /* 0x000000001a207229 */ /* 0x000fe40000000020 */
[----:B------:R-:W-:-:S08]  /*bc20*/  DMUL R26, R22, R30 ;  /* 0x0000001e161a7228 */ /* 0x000fd00000000000 */
        /* <DEDUP_REMOVED lines=13> */
[----:B------:R-:W-:Y:S01]  /*bd00*/  IMAD.MOV.U32 R20, RZ, RZ, -0x105c611 ;  /* 0xfefa39efff147424 */ /* 0x000fe200078e00ff */
[----:B------:R-:W-:-:S06]  /*bd10*/  MOV R21, 0x3fe62e42 ;  /* 0x3fe62e4200157802 */ /* 0x000fcc0000000f00 */
        /* <DEDUP_REMOVED lines=8> */
[----:B------:R-:W-:-:S04]  /*bda0*/  SHF.L.U32 R16, R37, 0x1, RZ ;  /* 0x0000000125107819 */ /* 0x000fc800000006ff */
[----:B------:R-:W-:-:S03]  /*bdb0*/  ISETP.GT.U32.AND P0, PT, R16, -0x2000001, PT ;  /* 0xfdffffff1000780c */ /* 0x000fc60003f04070 */
[----:B------:R-:W-:Y:S01]  /*bdc0*/  DADD R28, R28, -R18 ;  /* 0x000000001c1c7229 */ /* 0x000fe20000000812 */
[----:B------:R-:W-:-:S04]  /*bdd0*/  LOP3.LUT R18, R37, 0xff0fffff, RZ, 0xc0, !PT ;  /* 0xff0fffff25127812 */ /* 0x000fc800078ec0ff */
[----:B------:R-:W-:-:S03]  /*bde0*/  SEL R19, R18, R37, P0 ;  /* 0x0000002512137207 */ /* 0x000fc60000000000 */
[----:B------:R-:W-:Y:S01]  /*bdf0*/  DFMA R26, R26, UR10, R28 ;  /* 0x0000000a1a1a7c2b */ /* 0x000fe2000800001c */
[----:B------:R-:W-:Y:S01]  /*be00*/  MOV R18, R24 ;  /* 0x0000001800127202 */ /* 0x000fe20000000f00 */
[----:B------:R-:W-:Y:S01]  /*be10*/  UMOV UR10, 0x3b39803f ;  /* 0x3b39803f000a7882 */ /* 0x000fe20000000000 */
[----:B------:R-:W-:-:S05]  /*be20*/  UMOV UR11, 0x3c7abc9e ;  /* 0x3c7abc9e000b7882 */ /* 0x000fca0000000000 */
        /* <DEDUP_REMOVED lines=10> */
[----:B------:R-:W-:-:S06]  /*bed0*/  FSETP.GEU.AND P0, PT, |R29|, 4.1917929649353027344, PT ;  /* 0x4086232b1d00780b */ /* 0x000fcc0003f0e200 */
[----:B------:R-:W-:-:S08]  /*bee0*/  DADD R18, R22, -6.75539944105574400000e+15 ;  /* 0xc338000016127429 */ /* 0x000fd00000000000 */
        /* <DEDUP_REMOVED lines=32> */
[----:B------:R-:W-:Y:S02]  /*c0f0*/  DFMA R18, R20, R18, 1 ;  /* 0x3ff000001412742b */ /* 0x000fe40000000012 */
[----:B------:R-:W-:-:S08]  /*c100*/  DADD R20, R30, -R28 ;  /* 0x000000001e147229 */ /* 0x000fd0000000081c */
[----:B------:R-:W-:Y:S01]  /*c110*/  DADD R20, R16, R20 ;  /* 0x0000000010147229 */ /* 0x000fe20000000014 */
[----:B------:R-:W-:Y:S02]  /*c120*/  LEA R27, R22, R19, 0x14 ;  /* 0x00000013161b7211 */ /* 0x000fe400078ea0ff */
[----:B------:R-:W-:Y:S01]  /*c130*/  MOV R26, R18 ;  /* 0x00000012001a7202 */ /* 0x000fe20000000f00 */
[----:B------:R-:W-:Y:S07]  /*c140*/  @!P0 BRA `(.L_x_1127) ;  /* 0x0000000000308947 */ /* 0x000fee0003800000 */
        /* <DEDUP_REMOVED lines=12> */
.L_x_1127:
[----:B------:R-:W-:Y:S01]  /*c210*/  DFMA R20, R20, R26, R26 ;  /* 0x0000001a1414722b */ /* 0x000fe2000000001a */
[----:B------:R-:W-:Y:S01]  /*c220*/  MOV R18, R34 ;  /* 0x0000002200127202 */ /* 0x000fe20000000f00 */
[----:B------:R-:W-:Y:S01]  /*c230*/  DSETP.NEU.AND P0, PT, |R26|, +INF , PT ;  /* 0x7ff000001a00742a */ /* 0x000fe20003f0d200 */
[----:B------:R-:W-:-:S07]  /*c240*/  MOV R19, 0x0 ;  /* 0x0000000000137802 */ /* 0x000fce0000000f00 */
[----:B------:R-:W-:Y:S02]  /*c250*/  FSEL R16, R26, R20, !P0 ;  /* 0x000000141a107208 */ /* 0x000fe40004000000 */
[----:B------:R-:W-:Y:S01]  /*c260*/  FSEL R17, R27, R21, !P0 ;  /* 0x000000151b117208 */ /* 0x000fe20004000000 */
[----:B------:R-:W-:Y:S06]  /*c270*/  RET.REL.NODEC R18 `(_Z12kernelGeNormiiiiiiPfPsS_S_S_S_S_S_S_S_S_S_) ;  /* 0xffffff3c12607950 */ /* 0x000fec0003c3ffff */
.L_x_1128:
        /* <DEDUP_REMOVED lines=16> */
.L_x_1149:


//--------------------- .nv.global.init           --------------------------
	.section	.nv.global.init,"aw",@progbits
.nv.global.init:
	.type		$str$1,@object
	.size		$str$1,($str - $str$1)
$str$1:
        /*0000*/ 	.byte	0x69, 0x6e, 0x64, 0x25, 0x64, 0x20, 0x25, 0x66, 0x0a, 0x00
	.type		$str,@object
	.size		$str,(.L_0 - $str)
$str:
        /*000a*/ 	.byte	0x25, 0x64, 0x3a, 0x20, 0x6d, 0x61, 0x6c, 0x6c, 0x6f, 0x63, 0x20, 0x66, 0x61, 0x69, 0x6c, 0x65
        /*001a*/ 	.byte	0x64, 0x2c, 0x20, 0x25, 0x64, 0x20, 0x25, 0x64, 0x0a, 0x00
.L_0:


//--------------------- .nv.shared.reserved.0     --------------------------
	.section	.nv.shared.reserved.0,"aw",@nobits
	.weak		__nv_reservedSMEM_offset_0_alias
	.size		__nv_reservedSMEM_offset_0_alias, 0, 64
	.other		__nv_reservedSMEM_offset_0_alias,@"STO_CUDA_RESERVED_SHARED STV_DEFAULT"
__nv_reservedSMEM_offset_0_alias:
	.zero		0
	.zero		64


//--------------------- .nv.constant0._Z17kernelBestKeeper2iiiiPfPsS_S_S_ffS_ --------------------------
	.section	.nv.constant0._Z17kernelBestKeeper2iiiiPfPsS_S_S_ffS_,"a",@progbits
	.sectionflags	@""
	.align	4
.nv.constant0._Z17kernelBestKeeper2iiiiPfPsS_S_S_ffS_:
	.zero		968


//--------------------- .nv.constant0._Z16kernelBestKeeperiiiiPfS_PsS_S_S_ffS_S_ii --------------------------
	.section	.nv.constant0._Z16kernelBestKeeperiiiiPfS_PsS_S_S_ffS_S_ii,"a",@progbits
	.sectionflags	@""
	.align	4
.nv.constant0._Z16kernelBestKeeperiiiiPfS_PsS_S_S_ffS_S_ii:
	.zero		992


//--------------------- .nv.constant0._Z17kernelNormFinder2iiiiPfPsS_S_iPKiPiS_S_S_ffS_ --------------------------
	.section	.nv.constant0._Z17kernelNormFinder2iiiiPfPsS_S_iPKiPiS_S_S_ffS_,"a",@progbits
	.sectionflags	@""
	.align	4
.nv.constant0._Z17kernelNormFinder2iiiiPfPsS_S_iPKiPiS_S_S_ffS_:
	.zero		1008


//--------------------- .nv.constant0._Z16kernelNormFinderiiiiPfS_PsS_S_iPKiPiS_S_S_ffS_S_S_S_S_ii --------------------------
	.section	.nv.constant0._Z16kernelNormFinderiiiiPfS_PsS_S_iPKiPiS_S_S_ffS_S_S_S_S_ii,"a",@progbits
	.sectionflags	@""
	.align	4
.nv.constant0._Z16kernelNormFinderiiiiPfS_PsS_S_iPKiPiS_S_S_ffS_S_S_S_S_ii:
	.zero		1056


//--------------------- .nv.constant0._Z13kernelGeNorm2iiiiiPfPsS_S_S_S_ --------------------------
	.section	.nv.constant0._Z13kernelGeNorm2iiiiiPfPsS_S_S_S_,"a",@progbits
	.sectionflags	@""
	.align	4
.nv.constant0._Z13kernelGeNorm2iiiiiPfPsS_S_S_S_:
	.zero		968


//--------------------- .nv.constant0._Z12kernelGeNormiiiiiiPfPsS_S_S_S_S_S_S_S_S_S_ --------------------------
	.section	.nv.constant0._Z12kernelGeNormiiiiiiPfPsS_S_S_S_S_S_S_S_S_S_,"a",@progbits
	.sectionflags	@""
	.align	4
.nv.constant0._Z12kernelGeNormiiiiiiPfPsS_S_S_S_S_S_S_S_S_S_:
	.zero		1016


//--------------------- SYMBOLS --------------------------

	.type		.nv.reservedSmem.offset0,@object
	.size		.nv.reservedSmem.offset0,0x4
	.type		malloc,@function
	.type		free,@function
	.type		vprintf,@function
